	.target	sm_90

	.elftype	@"ET_EXEC"


//--------------------- .note.nv.tkinfo           --------------------------
	.section	.note.nv.tkinfo,"",@"SHT_NOTE"
	.sectionflags	@"SHF_NOTE_NV_TKINFO"
	.tkinfo
        /*0018*/ 	.word	0x00000002
        /*0030*/ 	.string	""
        /*0030*/ 	.string	"ptxas"
        /*0030*/ 	.string	"Cuda compilation tools, release 13.0, V13.0.88"
        /*0030*/ 	.string	"Build cuda_13.0.r13.0/compiler.36424714_0"
        /*0030*/ 	.string	"-arch sm_90 -m 64 "



//--------------------- .note.nv.cuinfo           --------------------------
	.section	.note.nv.cuinfo,"",@"SHT_NOTE"
	.sectionflags	@"SHF_NOTE_NV_CUINFO"
        /*0018*/ 	.short	0x0002
        /*001a*/ 	.short	0x005a
        /*001c*/ 	.short	0x0082
	.zero		2


//--------------------- .nv.info                  --------------------------
	.section	.nv.info,"",@"SHT_CUDA_INFO"
	.align	4


	//----- nvinfo : EIATTR_REGCOUNT
	.align		4
        /*0000*/ 	.byte	0x04, 0x2f
        /*0002*/ 	.short	(.L_54 - .L_53)
	.align		4
.L_53:
        /*0004*/ 	.word	index@(_ZN2at6native45_GLOBAL__N__efdd3984_12_NLLLoss2d_cu_e9278b4635nll_loss2d_forward_no_reduce_kernelIdEEvlNS_27GenericPackedTensorAccessorIT_Lm4ENS_16DefaultPtrTraitsElEENS3_IlLm3ES5_lEENS3_IS4_Lm3ES5_lEEPKS4_l)
        /*0008*/ 	.word	0x00000020


	//----- nvinfo : EIATTR_FRAME_SIZE
	.align		4
.L_54:
        /*000c*/ 	.byte	0x04, 0x11
        /*000e*/ 	.short	(.L_56 - .L_55)
	.align		4
.L_55:
        /*0010*/ 	.word	index@($__internal_17_$__cuda_sm20_rem_s64)
        /*0014*/ 	.word	0x00000000


	//----- nvinfo : EIATTR_FRAME_SIZE
	.align		4
.L_56:
        /*0018*/ 	.byte	0x04, 0x11
        /*001a*/ 	.short	(.L_58 - .L_57)
	.align		4
.L_57:
        /*001c*/ 	.word	index@($__internal_16_$__cuda_sm20_div_s64)
        /*0020*/ 	.word	0x00000000


	//----- nvinfo : EIATTR_FRAME_SIZE
	.align		4
.L_58:
        /*0024*/ 	.byte	0x04, 0x11
        /*0026*/ 	.short	(.L_60 - .L_59)
	.align		4
.L_59:
        /*0028*/ 	.word	index@(_ZN2at6native45_GLOBAL__N__efdd3984_12_NLLLoss2d_cu_e9278b4635nll_loss2d_forward_no_reduce_kernelIdEEvlNS_27GenericPackedTensorAccessorIT_Lm4ENS_16DefaultPtrTraitsElEENS3_IlLm3ES5_lEENS3_IS4_Lm3ES5_lEEPKS4_l)
        /*002c*/ 	.word	0x00000000


	//----- nvinfo : EIATTR_REGCOUNT
	.align		4
.L_60:
        /*0030*/ 	.byte	0x04, 0x2f
        /*0032*/ 	.short	(.L_62 - .L_61)
	.align		4
.L_61:
        /*0034*/ 	.word	index@(_ZN2at6native45_GLOBAL__N__efdd3984_12_NLLLoss2d_cu_e9278b4635nll_loss2d_forward_no_reduce_kernelIfEEvlNS_27GenericPackedTensorAccessorIT_Lm4ENS_16DefaultPtrTraitsElEENS3_IlLm3ES5_lEENS3_IS4_Lm3ES5_lEEPKS4_l)
        /*0038*/ 	.word	0x00000020


	//----- nvinfo : EIATTR_FRAME_SIZE
	.align		4
.L_62:
        /*003c*/ 	.byte	0x04, 0x11
        /*003e*/ 	.short	(.L_64 - .L_63)
	.align		4
.L_63:
        /*0040*/ 	.word	index@($__internal_15_$__cuda_sm20_rem_s64)
        /*0044*/ 	.word	0x00000000


	//----- nvinfo : EIATTR_FRAME_SIZE
	.align		4
.L_64:
        /*0048*/ 	.byte	0x04, 0x11
        /*004a*/ 	.short	(.L_66 - .L_65)
	.align		4
.L_65:
        /*004c*/ 	.word	index@($__internal_14_$__cuda_sm20_div_s64)
        /*0050*/ 	.word	0x00000000


	//----- nvinfo : EIATTR_FRAME_SIZE
	.align		4
.L_66:
        /*0054*/ 	.byte	0x04, 0x11
        /*0056*/ 	.short	(.L_68 - .L_67)
	.align		4
.L_67:
        /*0058*/ 	.word	index@(_ZN2at6native45_GLOBAL__N__efdd3984_12_NLLLoss2d_cu_e9278b4635nll_loss2d_forward_no_reduce_kernelIfEEvlNS_27GenericPackedTensorAccessorIT_Lm4ENS_16DefaultPtrTraitsElEENS3_IlLm3ES5_lEENS3_IS4_Lm3ES5_lEEPKS4_l)
        /*005c*/ 	.word	0x00000000


	//----- nvinfo : EIATTR_REGCOUNT
	.align		4
.L_68:
        /*0060*/ 	.byte	0x04, 0x2f
        /*0062*/ 	.short	(.L_70 - .L_69)
	.align		4
.L_69:
        /*0064*/ 	.word	index@(_ZN2at6native45_GLOBAL__N__efdd3984_12_NLLLoss2d_cu_e9278b4635nll_loss2d_forward_no_reduce_kernelIN3c104HalfEEEvlNS_27GenericPackedTensorAccessorIT_Lm4ENS_16DefaultPtrTraitsElEENS5_IlLm3ES7_lEENS5_IS6_Lm3ES7_lEEPKS6_l)
        /*0068*/ 	.word	0x00000020


	//----- nvinfo : EIATTR_FRAME_SIZE
	.align		4
.L_70:
        /*006c*/ 	.byte	0x04, 0x11
        /*006e*/ 	.short	(.L_72 - .L_71)
	.align		4
.L_71:
        /*0070*/ 	.word	index@($__internal_13_$__cuda_sm20_rem_s64)
        /*0074*/ 	.word	0x00000000


	//----- nvinfo : EIATTR_FRAME_SIZE
	.align		4
.L_72:
        /*0078*/ 	.byte	0x04, 0x11
        /*007a*/ 	.short	(.L_74 - .L_73)
	.align		4
.L_73:
        /*007c*/ 	.word	index@($__internal_12_$__cuda_sm20_div_s64)
        /*0080*/ 	.word	0x00000000


	//----- nvinfo : EIATTR_FRAME_SIZE
	.align		4
.L_74:
        /*0084*/ 	.byte	0x04, 0x11
        /*0086*/ 	.short	(.L_76 - .L_75)
	.align		4
.L_75:
        /*0088*/ 	.word	index@(_ZN2at6native45_GLOBAL__N__efdd3984_12_NLLLoss2d_cu_e9278b4635nll_loss2d_forward_no_reduce_kernelIN3c104HalfEEEvlNS_27GenericPackedTensorAccessorIT_Lm4ENS_16DefaultPtrTraitsElEENS5_IlLm3ES7_lEENS5_IS6_Lm3ES7_lEEPKS6_l)
        /*008c*/ 	.word	0x00000000


	//----- nvinfo : EIATTR_REGCOUNT
	.align		4
.L_76:
        /*0090*/ 	.byte	0x04, 0x2f
        /*0092*/ 	.short	(.L_78 - .L_77)
	.align		4
.L_77:
        /*0094*/ 	.word	index@(_ZN2at6native45_GLOBAL__N__efdd3984_12_NLLLoss2d_cu_e9278b4635nll_loss2d_forward_no_reduce_kernelIN3c108BFloat16EEEvlNS_27GenericPackedTensorAccessorIT_Lm4ENS_16DefaultPtrTraitsElEENS5_IlLm3ES7_lEENS5_IS6_Lm3ES7_lEEPKS6_l)
        /*0098*/ 	.word	0x00000020


	//----- nvinfo : EIATTR_FRAME_SIZE
	.align		4
.L_78:
        /*009c*/ 	.byte	0x04, 0x11
        /*009e*/ 	.short	(.L_80 - .L_79)
	.align		4
.L_79:
        /*00a0*/ 	.word	index@($__internal_11_$__cuda_sm20_rem_s64)
        /*00a4*/ 	.word	0x00000000


	//----- nvinfo : EIATTR_FRAME_SIZE
	.align		4
.L_80:
        /*00a8*/ 	.byte	0x04, 0x11
        /*00aa*/ 	.short	(.L_82 - .L_81)
	.align		4
.L_81:
        /*00ac*/ 	.word	index@($__internal_10_$__cuda_sm20_div_s64)
        /*00b0*/ 	.word	0x00000000


	//----- nvinfo : EIATTR_FRAME_SIZE
	.align		4
.L_82:
        /*00b4*/ 	.byte	0x04, 0x11
        /*00b6*/ 	.short	(.L_84 - .L_83)
	.align		4
.L_83:
        /*00b8*/ 	.word	index@(_ZN2at6native45_GLOBAL__N__efdd3984_12_NLLLoss2d_cu_e9278b4635nll_loss2d_forward_no_reduce_kernelIN3c108BFloat16EEEvlNS_27GenericPackedTensorAccessorIT_Lm4ENS_16DefaultPtrTraitsElEENS5_IlLm3ES7_lEENS5_IS6_Lm3ES7_lEEPKS6_l)
        /*00bc*/ 	.word	0x00000000


	//----- nvinfo : EIATTR_REGCOUNT
	.align		4
.L_84:
        /*00c0*/ 	.byte	0x04, 0x2f
        /*00c2*/ 	.short	(.L_86 - .L_85)
	.align		4
.L_85:
        /*00c4*/ 	.word	index@(_ZN2at6native45_GLOBAL__N__efdd3984_12_NLLLoss2d_cu_e9278b4625nll_loss2d_forward_kernelIddiEEvPT_S4_PKS3_PKlS6_iiil)
        /*00c8*/ 	.word	0x0000001e


	//----- nvinfo : EIATTR_FRAME_SIZE
	.align		4
.L_86:
        /*00cc*/ 	.byte	0x04, 0x11
        /*00ce*/ 	.short	(.L_88 - .L_87)
	.align		4
.L_87:
        /*00d0*/ 	.word	index@(_ZN2at6native45_GLOBAL__N__efdd3984_12_NLLLoss2d_cu_e9278b4625nll_loss2d_forward_kernelIddiEEvPT_S4_PKS3_PKlS6_iiil)
        /*00d4*/ 	.word	0x00000000


	//----- nvinfo : EIATTR_REGCOUNT
	.align		4
.L_88:
        /*00d8*/ 	.byte	0x04, 0x2f
        /*00da*/ 	.short	(.L_90 - .L_89)
	.align		4
.L_89:
        /*00dc*/ 	.word	index@(_ZN2at6native45_GLOBAL__N__efdd3984_12_NLLLoss2d_cu_e9278b4638nll_loss2d_forward_size_average_kernelIdEEvPT_PKS3_)
        /*00e0*/ 	.word	0x00000018


	//----- nvinfo : EIATTR_FRAME_SIZE
	.align		4
.L_90:
        /*00e4*/ 	.byte	0x04, 0x11
        /*00e6*/ 	.short	(.L_92 - .L_91)
	.align		4
.L_91:
        /*00e8*/ 	.word	index@($__internal_9_$__cuda_sm20_div_rn_f64_full)
        /*00ec*/ 	.word	0x00000000


	//----- nvinfo : EIATTR_FRAME_SIZE
	.align		4
.L_92:
        /*00f0*/ 	.byte	0x04, 0x11
        /*00f2*/ 	.short	(.L_94 - .L_93)
	.align		4
.L_93:
        /*00f4*/ 	.word	index@(_ZN2at6native45_GLOBAL__N__efdd3984_12_NLLLoss2d_cu_e9278b4638nll_loss2d_forward_size_average_kernelIdEEvPT_PKS3_)
        /*00f8*/ 	.word	0x00000000


	//----- nvinfo : EIATTR_REGCOUNT
	.align		4
.L_94:
        /*00fc*/ 	.byte	0x04, 0x2f
        /*00fe*/ 	.short	(.L_96 - .L_95)
	.align		4
.L_95:
        /*0100*/ 	.word	index@(_ZN2at6native45_GLOBAL__N__efdd3984_12_NLLLoss2d_cu_e9278b4625nll_loss2d_forward_kernelIddlEEvPT_S4_PKS3_PKlS6_iiil)
        /*0104*/ 	.word	0x00000024


	//----- nvinfo : EIATTR_FRAME_SIZE
	.align		4
.L_96:
        /*0108*/ 	.byte	0x04, 0x11
        /*010a*/ 	.short	(.L_98 - .L_97)
	.align		4
.L_97:
        /*010c*/ 	.word	index@(_ZN2at6native45_GLOBAL__N__efdd3984_12_NLLLoss2d_cu_e9278b4625nll_loss2d_forward_kernelIddlEEvPT_S4_PKS3_PKlS6_iiil)
        /*0110*/ 	.word	0x00000000


	//----- nvinfo : EIATTR_REGCOUNT
	.align		4
.L_98:
        /*0114*/ 	.byte	0x04, 0x2f
        /*0116*/ 	.short	(.L_100 - .L_99)
	.align		4
.L_99:
        /*0118*/ 	.word	index@(_ZN2at6native45_GLOBAL__N__efdd3984_12_NLLLoss2d_cu_e9278b4625nll_loss2d_forward_kernelIffiEEvPT_S4_PKS3_PKlS6_iiil)
        /*011c*/ 	.word	0x0000001c


	//----- nvinfo : EIATTR_FRAME_SIZE
	.align		4
.L_100:
        /*0120*/ 	.byte	0x04, 0x11
        /*0122*/ 	.short	(.L_102 - .L_101)
	.align		4
.L_101:
        /*0124*/ 	.word	index@(_ZN2at6native45_GLOBAL__N__efdd3984_12_NLLLoss2d_cu_e9278b4625nll_loss2d_forward_kernelIffiEEvPT_S4_PKS3_PKlS6_iiil)
        /*0128*/ 	.word	0x00000000


	//----- nvinfo : EIATTR_REGCOUNT
	.align		4
.L_102:
        /*012c*/ 	.byte	0x04, 0x2f
        /*012e*/ 	.short	(.L_104 - .L_103)
	.align		4
.L_103:
        /*0130*/ 	.word	index@(_ZN2at6native45_GLOBAL__N__efdd3984_12_NLLLoss2d_cu_e9278b4638nll_loss2d_forward_size_average_kernelIfEEvPT_PKS3_)
        /*0134*/ 	.word	0x0000000a


	//----- nvinfo : EIATTR_FRAME_SIZE
	.align		4
.L_104:
        /*0138*/ 	.byte	0x04, 0x11
        /*013a*/ 	.short	(.L_106 - .L_105)
	.align		4
.L_105:
        /*013c*/ 	.word	index@(_ZN2at6native45_GLOBAL__N__efdd3984_12_NLLLoss2d_cu_e9278b4638nll_loss2d_forward_size_average_kernelIfEEvPT_PKS3_)
        /*0140*/ 	.word	0x00000000


	//----- nvinfo : EIATTR_REGCOUNT
	.align		4
.L_106:
        /*0144*/ 	.byte	0x04, 0x2f
        /*0146*/ 	.short	(.L_108 - .L_107)
	.align		4
.L_107:
        /*0148*/ 	.word	index@(_ZN2at6native45_GLOBAL__N__efdd3984_12_NLLLoss2d_cu_e9278b4625nll_loss2d_forward_kernelIfflEEvPT_S4_PKS3_PKlS6_iiil)
        /*014c*/ 	.word	0x00000020


	//----- nvinfo : EIATTR_FRAME_SIZE
	.align		4
.L_108:
        /*0150*/ 	.byte	0x04, 0x11
        /*0152*/ 	.short	(.L_110 - .L_109)
	.align		4
.L_109:
        /*0154*/ 	.word	index@(_ZN2at6native45_GLOBAL__N__efdd3984_12_NLLLoss2d_cu_e9278b4625nll_loss2d_forward_kernelIfflEEvPT_S4_PKS3_PKlS6_iiil)
        /*0158*/ 	.word	0x00000000


	//----- nvinfo : EIATTR_REGCOUNT
	.align		4
.L_110:
        /*015c*/ 	.byte	0x04, 0x2f
        /*015e*/ 	.short	(.L_112 - .L_111)
	.align		4
.L_111:
        /*0160*/ 	.word	index@(_ZN2at6native45_GLOBAL__N__efdd3984_12_NLLLoss2d_cu_e9278b4625nll_loss2d_forward_kernelIN3c104HalfEfiEEvPT_S6_PKS5_PKlS8_iiil)
        /*0164*/ 	.word	0x0000001a


	//----- nvinfo : EIATTR_FRAME_SIZE
	.align		4
.L_112:
        /*0168*/ 	.byte	0x04, 0x11
        /*016a*/ 	.short	(.L_114 - .L_113)
	.align		4
.L_113:
        /*016c*/ 	.word	index@(_ZN2at6native45_GLOBAL__N__efdd3984_12_NLLLoss2d_cu_e9278b4625nll_loss2d_forward_kernelIN3c104HalfEfiEEvPT_S6_PKS5_PKlS8_iiil)
        /*0170*/ 	.word	0x00000000


	//----- nvinfo : EIATTR_REGCOUNT
	.align		4
.L_114:
        /*0174*/ 	.byte	0x04, 0x2f
        /*0176*/ 	.short	(.L_116 - .L_115)
	.align		4
.L_115:
        /*0178*/ 	.word	index@(_ZN2at6native45_GLOBAL__N__efdd3984_12_NLLLoss2d_cu_e9278b4638nll_loss2d_forward_size_average_kernelIN3c104HalfEEEvPT_PKS5_)
        /*017c*/ 	.word	0x0000000a


	//----- nvinfo : EIATTR_FRAME_SIZE
	.align		4
.L_116:
        /*0180*/ 	.byte	0x04, 0x11
        /*0182*/ 	.short	(.L_118 - .L_117)
	.align		4
.L_117:
        /*0184*/ 	.word	index@(_ZN2at6native45_GLOBAL__N__efdd3984_12_NLLLoss2d_cu_e9278b4638nll_loss2d_forward_size_average_kernelIN3c104HalfEEEvPT_PKS5_)
        /*0188*/ 	.word	0x00000000


	//----- nvinfo : EIATTR_REGCOUNT
	.align		4
.L_118:
        /*018c*/ 	.byte	0x04, 0x2f
        /*018e*/ 	.short	(.L_120 - .L_119)
	.align		4
.L_119:
        /*0190*/ 	.word	index@(_ZN2at6native45_GLOBAL__N__efdd3984_12_NLLLoss2d_cu_e9278b4625nll_loss2d_forward_kernelIN3c104HalfEflEEvPT_S6_PKS5_PKlS8_iiil)
        /*0194*/ 	.word	0x00000020


	//----- nvinfo : EIATTR_FRAME_SIZE
	.align		4
.L_120:
        /*0198*/ 	.byte	0x04, 0x11
        /*019a*/ 	.short	(.L_122 - .L_121)
	.align		4
.L_121:
        /*019c*/ 	.word	index@(_ZN2at6native45_GLOBAL__N__efdd3984_12_NLLLoss2d_cu_e9278b4625nll_loss2d_forward_kernelIN3c104HalfEflEEvPT_S6_PKS5_PKlS8_iiil)
        /*01a0*/ 	.word	0x00000000


	//----- nvinfo : EIATTR_REGCOUNT
	.align		4
.L_122:
        /*01a4*/ 	.byte	0x04, 0x2f
        /*01a6*/ 	.short	(.L_124 - .L_123)
	.align		4
.L_123:
        /*01a8*/ 	.word	index@(_ZN2at6native45_GLOBAL__N__efdd3984_12_NLLLoss2d_cu_e9278b4625nll_loss2d_forward_kernelIN3c108BFloat16EfiEEvPT_S6_PKS5_PKlS8_iiil)
        /*01ac*/ 	.word	0x0000001a


	//----- nvinfo : EIATTR_FRAME_SIZE
	.align		4
.L_124:
        /*01b0*/ 	.byte	0x04, 0x11
        /*01b2*/ 	.short	(.L_126 - .L_125)
	.align		4
.L_125:
        /*01b4*/ 	.word	index@(_ZN2at6native45_GLOBAL__N__efdd3984_12_NLLLoss2d_cu_e9278b4625nll_loss2d_forward_kernelIN3c108BFloat16EfiEEvPT_S6_PKS5_PKlS8_iiil)
        /*01b8*/ 	.word	0x00000000


	//----- nvinfo : EIATTR_REGCOUNT
	.align		4
.L_126:
        /*01bc*/ 	.byte	0x04, 0x2f
        /*01be*/ 	.short	(.L_128 - .L_127)
	.align		4
.L_127:
        /*01c0*/ 	.word	index@(_ZN2at6native45_GLOBAL__N__efdd3984_12_NLLLoss2d_cu_e9278b4638nll_loss2d_forward_size_average_kernelIN3c108BFloat16EEEvPT_PKS5_)
        /*01c4*/ 	.word	0x0000000a


	//----- nvinfo : EIATTR_FRAME_SIZE
	.align		4
.L_128:
        /*01c8*/ 	.byte	0x04, 0x11
        /*01ca*/ 	.short	(.L_130 - .L_129)
	.align		4
.L_129:
        /*01cc*/ 	.word	index@(_ZN2at6native45_GLOBAL__N__efdd3984_12_NLLLoss2d_cu_e9278b4638nll_loss2d_forward_size_average_kernelIN3c108BFloat16EEEvPT_PKS5_)
        /*01d0*/ 	.word	0x00000000


	//----- nvinfo : EIATTR_REGCOUNT
	.align		4
.L_130:
        /*01d4*/ 	.byte	0x04, 0x2f
        /*01d6*/ 	.short	(.L_132 - .L_131)
	.align		4
.L_131:
        /*01d8*/ 	.word	index@(_ZN2at6native45_GLOBAL__N__efdd3984_12_NLLLoss2d_cu_e9278b4625nll_loss2d_forward_kernelIN3c108BFloat16EflEEvPT_S6_PKS5_PKlS8_iiil)
        /*01dc*/ 	.word	0x00000020


	//----- nvinfo : EIATTR_FRAME_SIZE
	.align		4
.L_132:
        /*01e0*/ 	.byte	0x04, 0x11
        /*01e2*/ 	.short	(.L_134 - .L_133)
	.align		4
.L_133:
        /*01e4*/ 	.word	index@(_ZN2at6native45_GLOBAL__N__efdd3984_12_NLLLoss2d_cu_e9278b4625nll_loss2d_forward_kernelIN3c108BFloat16EflEEvPT_S6_PKS5_PKlS8_iiil)
        /*01e8*/ 	.word	0x00000000


	//----- nvinfo : EIATTR_REGCOUNT
	.align		4
.L_134:
        /*01ec*/ 	.byte	0x04, 0x2f
        /*01ee*/ 	.short	(.L_136 - .L_135)
	.align		4
.L_135:
        /*01f0*/ 	.word	index@(_ZN2at6native45_GLOBAL__N__efdd3984_12_NLLLoss2d_cu_e9278b4636nll_loss2d_backward_no_reduce_kernelIdEEvlNS_27GenericPackedTensorAccessorIlLm3ENS_16DefaultPtrTraitsElEENS3_IT_Lm3ES4_lEENS3_IS6_Lm4ES4_lEEPKS6_l)
        /*01f4*/ 	.word	0x00000020


	//----- nvinfo : EIATTR_FRAME_SIZE
	.align		4
.L_136:
        /*01f8*/ 	.byte	0x04, 0x11
        /*01fa*/ 	.short	(.L_138 - .L_137)
	.align		4
.L_137:
        /*01fc*/ 	.word	index@($__internal_8_$__cuda_sm20_rem_s64)
        /*0200*/ 	.word	0x00000000


	//----- nvinfo : EIATTR_FRAME_SIZE
	.align		4
.L_138:
        /*0204*/ 	.byte	0x04, 0x11
        /*0206*/ 	.short	(.L_140 - .L_139)
	.align		4
.L_139:
        /*0208*/ 	.word	index@($__internal_7_$__cuda_sm20_div_s64)
        /*020c*/ 	.word	0x00000000


	//----- nvinfo : EIATTR_FRAME_SIZE
	.align		4
.L_140:
        /*0210*/ 	.byte	0x04, 0x11
        /*0212*/ 	.short	(.L_142 - .L_141)
	.align		4
.L_141:
        /*0214*/ 	.word	index@(_ZN2at6native45_GLOBAL__N__efdd3984_12_NLLLoss2d_cu_e9278b4636nll_loss2d_backward_no_reduce_kernelIdEEvlNS_27GenericPackedTensorAccessorIlLm3ENS_16DefaultPtrTraitsElEENS3_IT_Lm3ES4_lEENS3_IS6_Lm4ES4_lEEPKS6_l)
        /*0218*/ 	.word	0x00000000


	//----- nvinfo : EIATTR_REGCOUNT
	.align		4
.L_142:
        /*021c*/ 	.byte	0x04, 0x2f
        /*021e*/ 	.short	(.L_144 - .L_143)
	.align		4
.L_143:
        /*0220*/ 	.word	index@(_ZN2at6native45_GLOBAL__N__efdd3984_12_NLLLoss2d_cu_e9278b4636nll_loss2d_backward_no_reduce_kernelIfEEvlNS_27GenericPackedTensorAccessorIlLm3ENS_16DefaultPtrTraitsElEENS3_IT_Lm3ES4_lEENS3_IS6_Lm4ES4_lEEPKS6_l)
        /*0224*/ 	.word	0x00000020


	//----- nvinfo : EIATTR_FRAME_SIZE
	.align		4
.L_144:
        /*0228*/ 	.byte	0x04, 0x11
        /*022a*/ 	.short	(.L_146 - .L_145)
	.align		4
.L_145:
        /*022c*/ 	.word	index@($__internal_6_$__cuda_sm20_rem_s64)
        /*0230*/ 	.word	0x00000000


	//----- nvinfo : EIATTR_FRAME_SIZE
	.align		4
.L_146:
        /*0234*/ 	.byte	0x04, 0x11
        /*0236*/ 	.short	(.L_148 - .L_147)
	.align		4
.L_147:
        /*0238*/ 	.word	index@($__internal_5_$__cuda_sm20_div_s64)
        /*023c*/ 	.word	0x00000000


	//----- nvinfo : EIATTR_FRAME_SIZE
	.align		4
.L_148:
        /*0240*/ 	.byte	0x04, 0x11
        /*0242*/ 	.short	(.L_150 - .L_149)
	.align		4
.L_149:
        /*0244*/ 	.word	index@(_ZN2at6native45_GLOBAL__N__efdd3984_12_NLLLoss2d_cu_e9278b4636nll_loss2d_backward_no_reduce_kernelIfEEvlNS_27GenericPackedTensorAccessorIlLm3ENS_16DefaultPtrTraitsElEENS3_IT_Lm3ES4_lEENS3_IS6_Lm4ES4_lEEPKS6_l)
        /*0248*/ 	.word	0x00000000


	//----- nvinfo : EIATTR_REGCOUNT
	.align		4
.L_150:
        /*024c*/ 	.byte	0x04, 0x2f
        /*024e*/ 	.short	(.L_152 - .L_151)
	.align		4
.L_151:
        /*0250*/ 	.word	index@(_ZN2at6native45_GLOBAL__N__efdd3984_12_NLLLoss2d_cu_e9278b4636nll_loss2d_backward_no_reduce_kernelIN3c104HalfEEEvlNS_27GenericPackedTensorAccessorIlLm3ENS_16DefaultPtrTraitsElEENS5_IT_Lm3ES6_lEENS5_IS8_Lm4ES6_lEEPKS8_l)
        /*0254*/ 	.word	0x00000020


	//----- nvinfo : EIATTR_FRAME_SIZE
	.align		4
.L_152:
        /*0258*/ 	.byte	0x04, 0x11
        /*025a*/ 	.short	(.L_154 - .L_153)
	.align		4
.L_153:
        /*025c*/ 	.word	index@($__internal_4_$__cuda_sm20_rem_s64)
        /*0260*/ 	.word	0x00000000


	//----- nvinfo : EIATTR_FRAME_SIZE
	.align		4
.L_154:
        /*0264*/ 	.byte	0x04, 0x11
        /*0266*/ 	.short	(.L_156 - .L_155)
	.align		4
.L_155:
        /*0268*/ 	.word	index@($__internal_3_$__cuda_sm20_div_s64)
        /*026c*/ 	.word	0x00000000


	//----- nvinfo : EIATTR_FRAME_SIZE
	.align		4
.L_156:
        /*0270*/ 	.byte	0x04, 0x11
        /*0272*/ 	.short	(.L_158 - .L_157)
	.align		4
.L_157:
        /*0274*/ 	.word	index@(_ZN2at6native45_GLOBAL__N__efdd3984_12_NLLLoss2d_cu_e9278b4636nll_loss2d_backward_no_reduce_kernelIN3c104HalfEEEvlNS_27GenericPackedTensorAccessorIlLm3ENS_16DefaultPtrTraitsElEENS5_IT_Lm3ES6_lEENS5_IS8_Lm4ES6_lEEPKS8_l)
        /*0278*/ 	.word	0x00000000


	//----- nvinfo : EIATTR_REGCOUNT
	.align		4
.L_158:
        /*027c*/ 	.byte	0x04, 0x2f
        /*027e*/ 	.short	(.L_160 - .L_159)
	.align		4
.L_159:
        /*0280*/ 	.word	index@(_ZN2at6native45_GLOBAL__N__efdd3984_12_NLLLoss2d_cu_e9278b4636nll_loss2d_backward_no_reduce_kernelIN3c108BFloat16EEEvlNS_27GenericPackedTensorAccessorIlLm3ENS_16DefaultPtrTraitsElEENS5_IT_Lm3ES6_lEENS5_IS8_Lm4ES6_lEEPKS8_l)
        /*0284*/ 	.word	0x00000020


	//----- nvinfo : EIATTR_FRAME_SIZE
	.align		4
.L_160:
        /*0288*/ 	.byte	0x04, 0x11
        /*028a*/ 	.short	(.L_162 - .L_161)
	.align		4
.L_161:
        /*028c*/ 	.word	index@($__internal_2_$__cuda_sm20_rem_s64)
        /*0290*/ 	.word	0x00000000


	//----- nvinfo : EIATTR_FRAME_SIZE
	.align		4
.L_162:
        /*0294*/ 	.byte	0x04, 0x11
        /*0296*/ 	.short	(.L_164 - .L_163)
	.align		4
.L_163:
        /*0298*/ 	.word	index@($__internal_1_$__cuda_sm20_div_s64)
        /*029c*/ 	.word	0x00000000


	//----- nvinfo : EIATTR_FRAME_SIZE
	.align		4
.L_164:
        /*02a0*/ 	.byte	0x04, 0x11
        /*02a2*/ 	.short	(.L_166 - .L_165)
	.align		4
.L_165:
        /*02a4*/ 	.word	index@(_ZN2at6native45_GLOBAL__N__efdd3984_12_NLLLoss2d_cu_e9278b4636nll_loss2d_backward_no_reduce_kernelIN3c108BFloat16EEEvlNS_27GenericPackedTensorAccessorIlLm3ENS_16DefaultPtrTraitsElEENS5_IT_Lm3ES6_lEENS5_IS8_Lm4ES6_lEEPKS8_l)
        /*02a8*/ 	.word	0x00000000


	//----- nvinfo : EIATTR_REGCOUNT
	.align		4
.L_166:
        /*02ac*/ 	.byte	0x04, 0x2f
        /*02ae*/ 	.short	(.L_168 - .L_167)
	.align		4
.L_167:
        /*02b0*/ 	.word	index@(_ZN2at6native45_GLOBAL__N__efdd3984_12_NLLLoss2d_cu_e9278b4626nll_loss2d_backward_kernelIdEEvPT_PKS3_PKlS6_S6_biiil)
        /*02b4*/ 	.word	0x00000020


	//----- nvinfo : EIATTR_FRAME_SIZE
	.align		4
.L_168:
        /*02b8*/ 	.byte	0x04, 0x11
        /*02ba*/ 	.short	(.L_170 - .L_169)
	.align		4
.L_169:
        /*02bc*/ 	.word	index@($__internal_0_$__cuda_sm20_div_rn_f64_full)
        /*02c0*/ 	.word	0x00000000


	//----- nvinfo : EIATTR_FRAME_SIZE
	.align		4
.L_170:
        /*02c4*/ 	.byte	0x04, 0x11
        /*02c6*/ 	.short	(.L_172 - .L_171)
	.align		4
.L_171:
        /*02c8*/ 	.word	index@(_ZN2at6native45_GLOBAL__N__efdd3984_12_NLLLoss2d_cu_e9278b4626nll_loss2d_backward_kernelIdEEvPT_PKS3_PKlS6_S6_biiil)
        /*02cc*/ 	.word	0x00000000


	//----- nvinfo : EIATTR_REGCOUNT
	.align		4
.L_172:
        /*02d0*/ 	.byte	0x04, 0x2f
        /*02d2*/ 	.short	(.L_174 - .L_173)
	.align		4
.L_173:
        /*02d4*/ 	.word	index@(_ZN2at6native45_GLOBAL__N__efdd3984_12_NLLLoss2d_cu_e9278b4626nll_loss2d_backward_kernelIfEEvPT_PKS3_PKlS6_S6_biiil)
        /*02d8*/ 	.word	0x0000001e


	//----- nvinfo : EIATTR_FRAME_SIZE
	.align		4
.L_174:
        /*02dc*/ 	.byte	0x04, 0x11
        /*02de*/ 	.short	(.L_176 - .L_175)
	.align		4
.L_175:
        /*02e0*/ 	.word	index@(_ZN2at6native45_GLOBAL__N__efdd3984_12_NLLLoss2d_cu_e9278b4626nll_loss2d_backward_kernelIfEEvPT_PKS3_PKlS6_S6_biiil)
        /*02e4*/ 	.word	0x00000000


	//----- nvinfo : EIATTR_REGCOUNT
	.align		4
.L_176:
        /*02e8*/ 	.byte	0x04, 0x2f
        /*02ea*/ 	.short	(.L_178 - .L_177)
	.align		4
.L_177:
        /*02ec*/ 	.word	index@(_ZN2at6native45_GLOBAL__N__efdd3984_12_NLLLoss2d_cu_e9278b4626nll_loss2d_backward_kernelIN3c104HalfEEEvPT_PKS5_PKlS8_S8_biiil)
        /*02f0*/ 	.word	0x0000001e


	//----- nvinfo : EIATTR_FRAME_SIZE
	.align		4
.L_178:
        /*02f4*/ 	.byte	0x04, 0x11
        /*02f6*/ 	.short	(.L_180 - .L_179)
	.align		4
.L_179:
        /*02f8*/ 	.word	index@(_ZN2at6native45_GLOBAL__N__efdd3984_12_NLLLoss2d_cu_e9278b4626nll_loss2d_backward_kernelIN3c104HalfEEEvPT_PKS5_PKlS8_S8_biiil)
        /*02fc*/ 	.word	0x00000000


	//----- nvinfo : EIATTR_REGCOUNT
	.align		4
.L_180:
        /*0300*/ 	.byte	0x04, 0x2f
        /*0302*/ 	.short	(.L_182 - .L_181)
	.align		4
.L_181:
        /*0304*/ 	.word	index@(_ZN2at6native45_GLOBAL__N__efdd3984_12_NLLLoss2d_cu_e9278b4626nll_loss2d_backward_kernelIN3c108BFloat16EEEvPT_PKS5_PKlS8_S8_biiil)
        /*0308*/ 	.word	0x0000001e


	//----- nvinfo : EIATTR_FRAME_SIZE
	.align		4
.L_182:
        /*030c*/ 	.byte	0x04, 0x11
        /*030e*/ 	.short	(.L_184 - .L_183)
	.align		4
.L_183:
        /*0310*/ 	.word	index@(_ZN2at6native45_GLOBAL__N__efdd3984_12_NLLLoss2d_cu_e9278b4626nll_loss2d_backward_kernelIN3c108BFloat16EEEvPT_PKS5_PKlS8_S8_biiil)
        /*0314*/ 	.word	0x00000000


	//----- nvinfo : EIATTR_MIN_STACK_SIZE
	.align		4
.L_184:
        /*0318*/ 	.byte	0x04, 0x12
        /*031a*/ 	.short	(.L_186 - .L_185)
	.align		4
.L_185:
        /*031c*/ 	.word	index@(_ZN2at6native45_GLOBAL__N__efdd3984_12_NLLLoss2d_cu_e9278b4626nll_loss2d_backward_kernelIN3c108BFloat16EEEvPT_PKS5_PKlS8_S8_biiil)
        /*0320*/ 	.word	0x00000000


	//----- nvinfo : EIATTR_MIN_STACK_SIZE
	.align		4
.L_186:
        /*0324*/ 	.byte	0x04, 0x12
        /*0326*/ 	.short	(.L_188 - .L_187)
	.align		4
.L_187:
        /*0328*/ 	.word	index@(_ZN2at6native45_GLOBAL__N__efdd3984_12_NLLLoss2d_cu_e9278b4626nll_loss2d_backward_kernelIN3c104HalfEEEvPT_PKS5_PKlS8_S8_biiil)
        /*032c*/ 	.word	0x00000000


	//----- nvinfo : EIATTR_MIN_STACK_SIZE
	.align		4
.L_188:
        /*0330*/ 	.byte	0x04, 0x12
        /*0332*/ 	.short	(.L_190 - .L_189)
	.align		4
.L_189:
        /*0334*/ 	.word	index@(_ZN2at6native45_GLOBAL__N__efdd3984_12_NLLLoss2d_cu_e9278b4626nll_loss2d_backward_kernelIfEEvPT_PKS3_PKlS6_S6_biiil)
        /*0338*/ 	.word	0x00000000


	//----- nvinfo : EIATTR_MIN_STACK_SIZE
	.align		4
.L_190:
        /*033c*/ 	.byte	0x04, 0x12
        /*033e*/ 	.short	(.L_192 - .L_191)
	.align		4
.L_191:
        /*0340*/ 	.word	index@(_ZN2at6native45_GLOBAL__N__efdd3984_12_NLLLoss2d_cu_e9278b4626nll_loss2d_backward_kernelIdEEvPT_PKS3_PKlS6_S6_biiil)
        /*0344*/ 	.word	0x00000000


	//----- nvinfo : EIATTR_MIN_STACK_SIZE
	.align		4
.L_192:
        /*0348*/ 	.byte	0x04, 0x12
        /*034a*/ 	.short	(.L_194 - .L_193)
	.align		4
.L_193:
        /*034c*/ 	.word	index@(_ZN2at6native45_GLOBAL__N__efdd3984_12_NLLLoss2d_cu_e9278b4636nll_loss2d_backward_no_reduce_kernelIN3c108BFloat16EEEvlNS_27GenericPackedTensorAccessorIlLm3ENS_16DefaultPtrTraitsElEENS5_IT_Lm3ES6_lEENS5_IS8_Lm4ES6_lEEPKS8_l)
        /*0350*/ 	.word	0x00000000


	//----- nvinfo : EIATTR_MIN_STACK_SIZE
	.align		4
.L_194:
        /*0354*/ 	.byte	0x04, 0x12
        /*0356*/ 	.short	(.L_196 - .L_195)
	.align		4
.L_195:
        /*0358*/ 	.word	index@(_ZN2at6native45_GLOBAL__N__efdd3984_12_NLLLoss2d_cu_e9278b4636nll_loss2d_backward_no_reduce_kernelIN3c104HalfEEEvlNS_27GenericPackedTensorAccessorIlLm3ENS_16DefaultPtrTraitsElEENS5_IT_Lm3ES6_lEENS5_IS8_Lm4ES6_lEEPKS8_l)
        /*035c*/ 	.word	0x00000000


	//----- nvinfo : EIATTR_MIN_STACK_SIZE
	.align		4
.L_196:
        /*0360*/ 	.byte	0x04, 0x12
        /*0362*/ 	.short	(.L_198 - .L_197)
	.align		4
.L_197:
        /*0364*/ 	.word	index@(_ZN2at6native45_GLOBAL__N__efdd3984_12_NLLLoss2d_cu_e9278b4636nll_loss2d_backward_no_reduce_kernelIfEEvlNS_27GenericPackedTensorAccessorIlLm3ENS_16DefaultPtrTraitsElEENS3_IT_Lm3ES4_lEENS3_IS6_Lm4ES4_lEEPKS6_l)
        /*0368*/ 	.word	0x00000000


	//----- nvinfo : EIATTR_MIN_STACK_SIZE
	.align		4
.L_198:
        /*036c*/ 	.byte	0x04, 0x12
        /*036e*/ 	.short	(.L_200 - .L_199)
	.align		4
.L_199:
        /*0370*/ 	.word	index@(_ZN2at6native45_GLOBAL__N__efdd3984_12_NLLLoss2d_cu_e9278b4636nll_loss2d_backward_no_reduce_kernelIdEEvlNS_27GenericPackedTensorAccessorIlLm3ENS_16DefaultPtrTraitsElEENS3_IT_Lm3ES4_lEENS3_IS6_Lm4ES4_lEEPKS6_l)
        /*0374*/ 	.word	0x00000000


	//----- nvinfo : EIATTR_MIN_STACK_SIZE
	.align		4
.L_200:
        /*0378*/ 	.byte	0x04, 0x12
        /*037a*/ 	.short	(.L_202 - .L_201)
	.align		4
.L_201:
        /*037c*/ 	.word	index@(_ZN2at6native45_GLOBAL__N__efdd3984_12_NLLLoss2d_cu_e9278b4625nll_loss2d_forward_kernelIN3c108BFloat16EflEEvPT_S6_PKS5_PKlS8_iiil)
        /*0380*/ 	.word	0x00000000


	//----- nvinfo : EIATTR_MIN_STACK_SIZE
	.align		4
.L_202:
        /*0384*/ 	.byte	0x04, 0x12
        /*0386*/ 	.short	(.L_204 - .L_203)
	.align		4
.L_203:
        /*0388*/ 	.word	index@(_ZN2at6native45_GLOBAL__N__efdd3984_12_NLLLoss2d_cu_e9278b4638nll_loss2d_forward_size_average_kernelIN3c108BFloat16EEEvPT_PKS5_)
        /*038c*/ 	.word	0x00000000


	//----- nvinfo : EIATTR_MIN_STACK_SIZE
	.align		4
.L_204:
        /*0390*/ 	.byte	0x04, 0x12
        /*0392*/ 	.short	(.L_206 - .L_205)
	.align		4
.L_205:
        /*0394*/ 	.word	index@(_ZN2at6native45_GLOBAL__N__efdd3984_12_NLLLoss2d_cu_e9278b4625nll_loss2d_forward_kernelIN3c108BFloat16EfiEEvPT_S6_PKS5_PKlS8_iiil)
        /*0398*/ 	.word	0x00000000


	//----- nvinfo : EIATTR_MIN_STACK_SIZE
	.align		4
.L_206:
        /*039c*/ 	.byte	0x04, 0x12
        /*039e*/ 	.short	(.L_208 - .L_207)
	.align		4
.L_207:
        /*03a0*/ 	.word	index@(_ZN2at6native45_GLOBAL__N__efdd3984_12_NLLLoss2d_cu_e9278b4625nll_loss2d_forward_kernelIN3c104HalfEflEEvPT_S6_PKS5_PKlS8_iiil)
        /*03a4*/ 	.word	0x00000000


	//----- nvinfo : EIATTR_MIN_STACK_SIZE
	.align		4
.L_208:
        /*03a8*/ 	.byte	0x04, 0x12
        /*03aa*/ 	.short	(.L_210 - .L_209)
	.align		4
.L_209:
        /*03ac*/ 	.word	index@(_ZN2at6native45_GLOBAL__N__efdd3984_12_NLLLoss2d_cu_e9278b4638nll_loss2d_forward_size_average_kernelIN3c104HalfEEEvPT_PKS5_)
        /*03b0*/ 	.word	0x00000000


	//----- nvinfo : EIATTR_MIN_STACK_SIZE
	.align		4
.L_210:
        /*03b4*/ 	.byte	0x04, 0x12
        /*03b6*/ 	.short	(.L_212 - .L_211)
	.align		4
.L_211:
        /*03b8*/ 	.word	index@(_ZN2at6native45_GLOBAL__N__efdd3984_12_NLLLoss2d_cu_e9278b4625nll_loss2d_forward_kernelIN3c104HalfEfiEEvPT_S6_PKS5_PKlS8_iiil)
        /*03bc*/ 	.word	0x00000000


	//----- nvinfo : EIATTR_MIN_STACK_SIZE
	.align		4
.L_212:
        /*03c0*/ 	.byte	0x04, 0x12
        /*03c2*/ 	.short	(.L_214 - .L_213)
	.align		4
.L_213:
        /*03c4*/ 	.word	index@(_ZN2at6native45_GLOBAL__N__efdd3984_12_NLLLoss2d_cu_e9278b4625nll_loss2d_forward_kernelIfflEEvPT_S4_PKS3_PKlS6_iiil)
        /*03c8*/ 	.word	0x00000000


	//----- nvinfo : EIATTR_MIN_STACK_SIZE
	.align		4
.L_214:
        /*03cc*/ 	.byte	0x04, 0x12
        /*03ce*/ 	.short	(.L_216 - .L_215)
	.align		4
.L_215:
        /*03d0*/ 	.word	index@(_ZN2at6native45_GLOBAL__N__efdd3984_12_NLLLoss2d_cu_e9278b4638nll_loss2d_forward_size_average_kernelIfEEvPT_PKS3_)
        /*03d4*/ 	.word	0x00000000


	//----- nvinfo : EIATTR_MIN_STACK_SIZE
	.align		4
.L_216:
        /*03d8*/ 	.byte	0x04, 0x12
        /*03da*/ 	.short	(.L_218 - .L_217)
	.align		4
.L_217:
        /*03dc*/ 	.word	index@(_ZN2at6native45_GLOBAL__N__efdd3984_12_NLLLoss2d_cu_e9278b4625nll_loss2d_forward_kernelIffiEEvPT_S4_PKS3_PKlS6_iiil)
        /*03e0*/ 	.word	0x00000000


	//----- nvinfo : EIATTR_MIN_STACK_SIZE
	.align		4
.L_218:
        /*03e4*/ 	.byte	0x04, 0x12
        /*03e6*/ 	.short	(.L_220 - .L_219)
	.align		4
.L_219:
        /*03e8*/ 	.word	index@(_ZN2at6native45_GLOBAL__N__efdd3984_12_NLLLoss2d_cu_e9278b4625nll_loss2d_forward_kernelIddlEEvPT_S4_PKS3_PKlS6_iiil)
        /*03ec*/ 	.word	0x00000000


	//----- nvinfo : EIATTR_MIN_STACK_SIZE
	.align		4
.L_220:
        /*03f0*/ 	.byte	0x04, 0x12
        /*03f2*/ 	.short	(.L_222 - .L_221)
	.align		4
.L_221:
        /*03f4*/ 	.word	index@(_ZN2at6native45_GLOBAL__N__efdd3984_12_NLLLoss2d_cu_e9278b4638nll_loss2d_forward_size_average_kernelIdEEvPT_PKS3_)
        /*03f8*/ 	.word	0x00000000


	//----- nvinfo : EIATTR_MIN_STACK_SIZE
	.align		4
.L_222:
        /*03fc*/ 	.byte	0x04, 0x12
        /*03fe*/ 	.short	(.L_224 - .L_223)
	.align		4
.L_223:
        /*0400*/ 	.word	index@(_ZN2at6native45_GLOBAL__N__efdd3984_12_NLLLoss2d_cu_e9278b4625nll_loss2d_forward_kernelIddiEEvPT_S4_PKS3_PKlS6_iiil)
        /*0404*/ 	.word	0x00000000


	//----- nvinfo : EIATTR_MIN_STACK_SIZE
	.align		4
.L_224:
        /*0408*/ 	.byte	0x04, 0x12
        /*040a*/ 	.short	(.L_226 - .L_225)
	.align		4
.L_225:
        /*040c*/ 	.word	index@(_ZN2at6native45_GLOBAL__N__efdd3984_12_NLLLoss2d_cu_e9278b4635nll_loss2d_forward_no_reduce_kernelIN3c108BFloat16EEEvlNS_27GenericPackedTensorAccessorIT_Lm4ENS_16DefaultPtrTraitsElEENS5_IlLm3ES7_lEENS5_IS6_Lm3ES7_lEEPKS6_l)
        /*0410*/ 	.word	0x00000000


	//----- nvinfo : EIATTR_MIN_STACK_SIZE
	.align		4
.L_226:
        /*0414*/ 	.byte	0x04, 0x12
        /*0416*/ 	.short	(.L_228 - .L_227)
	.align		4
.L_227:
        /*0418*/ 	.word	index@(_ZN2at6native45_GLOBAL__N__efdd3984_12_NLLLoss2d_cu_e9278b4635nll_loss2d_forward_no_reduce_kernelIN3c104HalfEEEvlNS_27GenericPackedTensorAccessorIT_Lm4ENS_16DefaultPtrTraitsElEENS5_IlLm3ES7_lEENS5_IS6_Lm3ES7_lEEPKS6_l)
        /*041c*/ 	.word	0x00000000


	//----- nvinfo : EIATTR_MIN_STACK_SIZE
	.align		4
.L_228:
        /*0420*/ 	.byte	0x04, 0x12
        /*0422*/ 	.short	(.L_230 - .L_229)
	.align		4
.L_229:
        /*0424*/ 	.word	index@(_ZN2at6native45_GLOBAL__N__efdd3984_12_NLLLoss2d_cu_e9278b4635nll_loss2d_forward_no_reduce_kernelIfEEvlNS_27GenericPackedTensorAccessorIT_Lm4ENS_16DefaultPtrTraitsElEENS3_IlLm3ES5_lEENS3_IS4_Lm3ES5_lEEPKS4_l)
        /*0428*/ 	.word	0x00000000


	//----- nvinfo : EIATTR_MIN_STACK_SIZE
	.align		4
.L_230:
        /*042c*/ 	.byte	0x04, 0x12
        /*042e*/ 	.short	(.L_232 - .L_231)
	.align		4
.L_231:
        /*0430*/ 	.word	index@(_ZN2at6native45_GLOBAL__N__efdd3984_12_NLLLoss2d_cu_e9278b4635nll_loss2d_forward_no_reduce_kernelIdEEvlNS_27GenericPackedTensorAccessorIT_Lm4ENS_16DefaultPtrTraitsElEENS3_IlLm3ES5_lEENS3_IS4_Lm3ES5_lEEPKS4_l)
        /*0434*/ 	.word	0x00000000
.L_232:


//--------------------- .nv.compat                --------------------------
	.section	.nv.compat,"",@"SHT_CUDA_COMPAT_INFO"
	.align	4
        /*0000*/ 	.byte	0x02, 0x09, 0x00, 0x00, 0x02, 0x02, 0x01, 0x00, 0x02, 0x05, 0x05, 0x00, 0x03, 0x07, 0x01, 0x01
        /*0010*/ 	.byte	0x02, 0x03, 0x00, 0x00, 0x02, 0x06, 0x01, 0x00, 0x04, 0x0b, 0x08, 0x00, 0x00, 0x00, 0x00, 0x00
        /*0020*/ 	.byte	0x00, 0x00, 0x00, 0x00


//--------------------- .nv.info._ZN2at6native45_GLOBAL__N__efdd3984_12_NLLLoss2d_cu_e9278b4626nll_loss2d_backward_kernelIN3c108BFloat16EEEvPT_PKS5_PKlS8_S8_biiil --------------------------
	.section	.nv.info._ZN2at6native45_GLOBAL__N__efdd3984_12_NLLLoss2d_cu_e9278b4626nll_loss2d_backward_kernelIN3c108BFloat16EEEvPT_PKS5_PKlS8_S8_biiil,"",@"SHT_CUDA_INFO"
	.sectionflags	@""
	.align	4


	//----- nvinfo : EIATTR_CUDA_API_VERSION
	.align		4
        /*0000*/ 	.byte	0x04, 0x37
        /*0002*/ 	.short	(.L_234 - .L_233)
.L_233:
        /*0004*/ 	.word	0x00000082


	//----- nvinfo : EIATTR_KPARAM_INFO
	.align		4
.L_234:
        /*0008*/ 	.byte	0x04, 0x17
        /*000a*/ 	.short	(.L_236 - .L_235)
.L_235:
        /*000c*/ 	.word	0x00000000
        /*0010*/ 	.short	0x0009
        /*0012*/ 	.short	0x0038
        /*0014*/ 	.byte	0x00, 0xf0, 0x21, 0x00


	//----- nvinfo : EIATTR_KPARAM_INFO
	.align		4
.L_236:
        /*0018*/ 	.byte	0x04, 0x17
        /*001a*/ 	.short	(.L_238 - .L_237)
.L_237:
        /*001c*/ 	.word	0x00000000
        /*0020*/ 	.short	0x0008
        /*0022*/ 	.short	0x0034
        /*0024*/ 	.byte	0x00, 0xf0, 0x11, 0x00


	//----- nvinfo : EIATTR_KPARAM_INFO
	.align		4
.L_238:
        /*0028*/ 	.byte	0x04, 0x17
        /*002a*/ 	.short	(.L_240 - .L_239)
.L_239:
        /*002c*/ 	.word	0x00000000
        /*0030*/ 	.short	0x0007
        /*0032*/ 	.short	0x0030
        /*0034*/ 	.byte	0x00, 0xf0, 0x11, 0x00


	//----- nvinfo : EIATTR_KPARAM_INFO
	.align		4
.L_240:
        /*0038*/ 	.byte	0x04, 0x17
        /*003a*/ 	.short	(.L_242 - .L_241)
.L_241:
        /*003c*/ 	.word	0x00000000
        /*0040*/ 	.short	0x0006
        /*0042*/ 	.short	0x002c
        /*0044*/ 	.byte	0x00, 0xf0, 0x11, 0x00


	//----- nvinfo : EIATTR_KPARAM_INFO
	.align		4
.L_242:
        /*0048*/ 	.byte	0x04, 0x17
        /*004a*/ 	.short	(.L_244 - .L_243)
.L_243:
        /*004c*/ 	.word	0x00000000
        /*0050*/ 	.short	0x0005
        /*0052*/ 	.short	0x0028
        /*0054*/ 	.byte	0x00, 0xf0, 0x05, 0x00


	//----- nvinfo : EIATTR_KPARAM_INFO
	.align		4
.L_244:
        /*0058*/ 	.byte	0x04, 0x17
        /*005a*/ 	.short	(.L_246 - .L_245)
.L_245:
        /*005c*/ 	.word	0x00000000
        /*0060*/ 	.short	0x0004
        /*0062*/ 	.short	0x0020
        /*0064*/ 	.byte	0x00, 0xf0, 0x21, 0x00


	//----- nvinfo : EIATTR_KPARAM_INFO
	.align		4
.L_246:
        /*0068*/ 	.byte	0x04, 0x17
        /*006a*/ 	.short	(.L_248 - .L_247)
.L_247:
        /*006c*/ 	.word	0x00000000
        /*0070*/ 	.short	0x0003
        /*0072*/ 	.short	0x0018
        /*0074*/ 	.byte	0x00, 0xf0, 0x21, 0x00


	//----- nvinfo : EIATTR_KPARAM_INFO
	.align		4
.L_248:
        /*0078*/ 	.byte	0x04, 0x17
        /*007a*/ 	.short	(.L_250 - .L_249)
.L_249:
        /*007c*/ 	.word	0x00000000
        /*0080*/ 	.short	0x0002
        /*0082*/ 	.short	0x0010
        /*0084*/ 	.byte	0x00, 0xf0, 0x21, 0x00


	//----- nvinfo : EIATTR_KPARAM_INFO
	.align		4
.L_250:
        /*0088*/ 	.byte	0x04, 0x17
        /*008a*/ 	.short	(.L_252 - .L_251)
.L_251:
        /*008c*/ 	.word	0x00000000
        /*0090*/ 	.short	0x0001
        /*0092*/ 	.short	0x0008
        /*0094*/ 	.byte	0x00, 0xf0, 0x21, 0x00


	//----- nvinfo : EIATTR_KPARAM_INFO
	.align		4
.L_252:
        /*0098*/ 	.byte	0x04, 0x17
        /*009a*/ 	.short	(.L_254 - .L_253)
.L_253:
        /*009c*/ 	.word	0x00000000
        /*00a0*/ 	.short	0x0000
        /*00a2*/ 	.short	0x0000
        /*00a4*/ 	.byte	0x00, 0xf0, 0x21, 0x00


	//----- nvinfo : EIATTR_SPARSE_MMA_MASK
	.align		4
.L_254:
        /*00a8*/ 	.byte	0x03, 0x50
        /*00aa*/ 	.short	0x0000


	//----- nvinfo : EIATTR_MAXREG_COUNT
	.align		4
        /*00ac*/ 	.byte	0x03, 0x1b
        /*00ae*/ 	.short	0x0040


	//----- nvinfo : EIATTR_EXTERNS
	.align		4
        /*00b0*/ 	.byte	0x04, 0x0f
        /*00b2*/ 	.short	(.L_256 - .L_255)


	//   ....[0]....
	.align		4
.L_255:
        /*00b4*/ 	.word	index@(__assertfail)


	//----- nvinfo : EIATTR_MERCURY_ISA_VERSION
	.align		4
.L_256:
        /*00b8*/ 	.byte	0x03, 0x5f
        /*00ba*/ 	.short	0x0101


	//----- nvinfo : EIATTR_SYSCALL_OFFSETS
	.align		4
        /*00bc*/ 	.byte	0x04, 0x46
        /*00be*/ 	.short	(.L_258 - .L_257)


	//   ....[0]....
.L_257:
        /*00c0*/ 	.word	0x000005f0


	//   ....[1]....
        /*00c4*/ 	.word	0x00000790


	//   ....[2]....
        /*00c8*/ 	.word	0x00000b60


	//   ....[3]....
        /*00cc*/ 	.word	0x00000d00


	//----- nvinfo : EIATTR_EXIT_INSTR_OFFSETS
	.align		4
.L_258:
        /*00d0*/ 	.byte	0x04, 0x1c
        /*00d2*/ 	.short	(.L_260 - .L_259)


	//   ....[0]....
.L_259:
        /*00d4*/ 	.word	0x000002b0


	//   ....[1]....
        /*00d8*/ 	.word	0x000008c0


	//   ....[2]....
        /*00dc*/ 	.word	0x00000dd0


	//----- nvinfo : EIATTR_MAX_THREADS
	.align		4
.L_260:
        /*00e0*/ 	.byte	0x04, 0x05
        /*00e2*/ 	.short	(.L_262 - .L_261)
.L_261:
        /*00e4*/ 	.word	0x00000400
        /*00e8*/ 	.word	0x00000001
        /*00ec*/ 	.word	0x00000001


	//----- nvinfo : EIATTR_CRS_STACK_SIZE
	.align		4
.L_262:
        /*00f0*/ 	.byte	0x04, 0x1e
        /*00f2*/ 	.short	(.L_264 - .L_263)
.L_263:
        /*00f4*/ 	.word	0x00000000


	//----- nvinfo : EIATTR_CBANK_PARAM_SIZE
	.align		4
.L_264:
        /*00f8*/ 	.byte	0x03, 0x19
        /*00fa*/ 	.short	0x0040


	//----- nvinfo : EIATTR_PARAM_CBANK
	.align		4
        /*00fc*/ 	.byte	0x04, 0x0a
        /*00fe*/ 	.short	(.L_266 - .L_265)
	.align		4
.L_265:
        /*0100*/ 	.word	index@(.nv.constant0._ZN2at6native45_GLOBAL__N__efdd3984_12_NLLLoss2d_cu_e9278b4626nll_loss2d_backward_kernelIN3c108BFloat16EEEvPT_PKS5_PKlS8_S8_biiil)
        /*0104*/ 	.short	0x0210
        /*0106*/ 	.short	0x0040


	//----- nvinfo : EIATTR_SW_WAR
	.align		4
.L_266:
        /*0108*/ 	.byte	0x04, 0x36
        /*010a*/ 	.short	(.L_268 - .L_267)
.L_267:
        /*010c*/ 	.word	0x00000008
.L_268:


//--------------------- .nv.info._ZN2at6native45_GLOBAL__N__efdd3984_12_NLLLoss2d_cu_e9278b4626nll_loss2d_backward_kernelIN3c104HalfEEEvPT_PKS5_PKlS8_S8_biiil --------------------------
	.section	.nv.info._ZN2at6native45_GLOBAL__N__efdd3984_12_NLLLoss2d_cu_e9278b4626nll_loss2d_backward_kernelIN3c104HalfEEEvPT_PKS5_PKlS8_S8_biiil,"",@"SHT_CUDA_INFO"
	.sectionflags	@""
	.align	4


	//----- nvinfo : EIATTR_CUDA_API_VERSION
	.align		4
        /*0000*/ 	.byte	0x04, 0x37
        /*0002*/ 	.short	(.L_270 - .L_269)
.L_269:
        /*0004*/ 	.word	0x00000082


	//----- nvinfo : EIATTR_KPARAM_INFO
	.align		4
.L_270:
        /*0008*/ 	.byte	0x04, 0x17
        /*000a*/ 	.short	(.L_272 - .L_271)
.L_271:
        /*000c*/ 	.word	0x00000000
        /*0010*/ 	.short	0x0009
        /*0012*/ 	.short	0x0038
        /*0014*/ 	.byte	0x00, 0xf0, 0x21, 0x00


	//----- nvinfo : EIATTR_KPARAM_INFO
	.align		4
.L_272:
        /*0018*/ 	.byte	0x04, 0x17
        /*001a*/ 	.short	(.L_274 - .L_273)
.L_273:
        /*001c*/ 	.word	0x00000000
        /*0020*/ 	.short	0x0008
        /*0022*/ 	.short	0x0034
        /*0024*/ 	.byte	0x00, 0xf0, 0x11, 0x00


	//----- nvinfo : EIATTR_KPARAM_INFO
	.align		4
.L_274:
        /*0028*/ 	.byte	0x04, 0x17
        /*002a*/ 	.short	(.L_276 - .L_275)
.L_275:
        /*002c*/ 	.word	0x00000000
        /*0030*/ 	.short	0x0007
        /*0032*/ 	.short	0x0030
        /*0034*/ 	.byte	0x00, 0xf0, 0x11, 0x00


	//----- nvinfo : EIATTR_KPARAM_INFO
	.align		4
.L_276:
        /*0038*/ 	.byte	0x04, 0x17
        /*003a*/ 	.short	(.L_278 - .L_277)
.L_277:
        /*003c*/ 	.word	0x00000000
        /*0040*/ 	.short	0x0006
        /*0042*/ 	.short	0x002c
        /*0044*/ 	.byte	0x00, 0xf0, 0x11, 0x00


	//----- nvinfo : EIATTR_KPARAM_INFO
	.align		4
.L_278:
        /*0048*/ 	.byte	0x04, 0x17
        /*004a*/ 	.short	(.L_280 - .L_279)
.L_279:
        /*004c*/ 	.word	0x00000000
        /*0050*/ 	.short	0x0005
        /*0052*/ 	.short	0x0028
        /*0054*/ 	.byte	0x00, 0xf0, 0x05, 0x00


	//----- nvinfo : EIATTR_KPARAM_INFO
	.align		4
.L_280:
        /*0058*/ 	.byte	0x04, 0x17
        /*005a*/ 	.short	(.L_282 - .L_281)
.L_281:
        /*005c*/ 	.word	0x00000000
        /*0060*/ 	.short	0x0004
        /*0062*/ 	.short	0x0020
        /*0064*/ 	.byte	0x00, 0xf0, 0x21, 0x00


	//----- nvinfo : EIATTR_KPARAM_INFO
	.align		4
.L_282:
        /*0068*/ 	.byte	0x04, 0x17
        /*006a*/ 	.short	(.L_284 - .L_283)
.L_283:
        /*006c*/ 	.word	0x00000000
        /*0070*/ 	.short	0x0003
        /*0072*/ 	.short	0x0018
        /*0074*/ 	.byte	0x00, 0xf0, 0x21, 0x00


	//----- nvinfo : EIATTR_KPARAM_INFO
	.align		4
.L_284:
        /*0078*/ 	.byte	0x04, 0x17
        /*007a*/ 	.short	(.L_286 - .L_285)
.L_285:
        /*007c*/ 	.word	0x00000000
        /*0080*/ 	.short	0x0002
        /*0082*/ 	.short	0x0010
        /*0084*/ 	.byte	0x00, 0xf0, 0x21, 0x00


	//----- nvinfo : EIATTR_KPARAM_INFO
	.align		4
.L_286:
        /*0088*/ 	.byte	0x04, 0x17
        /*008a*/ 	.short	(.L_288 - .L_287)
.L_287:
        /*008c*/ 	.word	0x00000000
        /*0090*/ 	.short	0x0001
        /*0092*/ 	.short	0x0008
        /*0094*/ 	.byte	0x00, 0xf0, 0x21, 0x00


	//----- nvinfo : EIATTR_KPARAM_INFO
	.align		4
.L_288:
        /*0098*/ 	.byte	0x04, 0x17
        /*009a*/ 	.short	(.L_290 - .L_289)
.L_289:
        /*009c*/ 	.word	0x00000000
        /*00a0*/ 	.short	0x0000
        /*00a2*/ 	.short	0x0000
        /*00a4*/ 	.byte	0x00, 0xf0, 0x21, 0x00


	//----- nvinfo : EIATTR_SPARSE_MMA_MASK
	.align		4
.L_290:
        /*00a8*/ 	.byte	0x03, 0x50
        /*00aa*/ 	.short	0x0000


	//----- nvinfo : EIATTR_MAXREG_COUNT
	.align		4
        /*00ac*/ 	.byte	0x03, 0x1b
        /*00ae*/ 	.short	0x0040


	//----- nvinfo : EIATTR_EXTERNS
	.align		4
        /*00b0*/ 	.byte	0x04, 0x0f
        /*00b2*/ 	.short	(.L_292 - .L_291)


	//   ....[0]....
	.align		4
.L_291:
        /*00b4*/ 	.word	index@(__assertfail)


	//----- nvinfo : EIATTR_MERCURY_ISA_VERSION
	.align		4
.L_292:
        /*00b8*/ 	.byte	0x03, 0x5f
        /*00ba*/ 	.short	0x0101


	//----- nvinfo : EIATTR_SYSCALL_OFFSETS
	.align		4
        /*00bc*/ 	.byte	0x04, 0x46
        /*00be*/ 	.short	(.L_294 - .L_293)


	//   ....[0]....
.L_293:
        /*00c0*/ 	.word	0x000005e0


	//   ....[1]....
        /*00c4*/ 	.word	0x00000780


	//   ....[2]....
        /*00c8*/ 	.word	0x00000b50


	//   ....[3]....
        /*00cc*/ 	.word	0x00000cf0


	//----- nvinfo : EIATTR_EXIT_INSTR_OFFSETS
	.align		4
.L_294:
        /*00d0*/ 	.byte	0x04, 0x1c
        /*00d2*/ 	.short	(.L_296 - .L_295)


	//   ....[0]....
.L_295:
        /*00d4*/ 	.word	0x00000280


	//   ....[1]....
        /*00d8*/ 	.word	0x000008b0


	//   ....[2]....
        /*00dc*/ 	.word	0x00000dc0


	//----- nvinfo : EIATTR_MAX_THREADS
	.align		4
.L_296:
        /*00e0*/ 	.byte	0x04, 0x05
        /*00e2*/ 	.short	(.L_298 - .L_297)
.L_297:
        /*00e4*/ 	.word	0x00000400
        /*00e8*/ 	.word	0x00000001
        /*00ec*/ 	.word	0x00000001


	//----- nvinfo : EIATTR_CRS_STACK_SIZE
	.align		4
.L_298:
        /*00f0*/ 	.byte	0x04, 0x1e
        /*00f2*/ 	.short	(.L_300 - .L_299)
.L_299:
        /*00f4*/ 	.word	0x00000000


	//----- nvinfo : EIATTR_CBANK_PARAM_SIZE
	.align		4
.L_300:
        /*00f8*/ 	.byte	0x03, 0x19
        /*00fa*/ 	.short	0x0040


	//----- nvinfo : EIATTR_PARAM_CBANK
	.align		4
        /*00fc*/ 	.byte	0x04, 0x0a
        /*00fe*/ 	.short	(.L_302 - .L_301)
	.align		4
.L_301:
        /*0100*/ 	.word	index@(.nv.constant0._ZN2at6native45_GLOBAL__N__efdd3984_12_NLLLoss2d_cu_e9278b4626nll_loss2d_backward_kernelIN3c104HalfEEEvPT_PKS5_PKlS8_S8_biiil)
        /*0104*/ 	.short	0x0210
        /*0106*/ 	.short	0x0040


	//----- nvinfo : EIATTR_SW_WAR
	.align		4
.L_302:
        /*0108*/ 	.byte	0x04, 0x36
        /*010a*/ 	.short	(.L_304 - .L_303)
.L_303:
        /*010c*/ 	.word	0x00000008
.L_304:


//--------------------- .nv.info._ZN2at6native45_GLOBAL__N__efdd3984_12_NLLLoss2d_cu_e9278b4626nll_loss2d_backward_kernelIfEEvPT_PKS3_PKlS6_S6_biiil --------------------------
	.section	.nv.info._ZN2at6native45_GLOBAL__N__efdd3984_12_NLLLoss2d_cu_e9278b4626nll_loss2d_backward_kernelIfEEvPT_PKS3_PKlS6_S6_biiil,"",@"SHT_CUDA_INFO"
	.sectionflags	@""
	.align	4


	//----- nvinfo : EIATTR_CUDA_API_VERSION
	.align		4
        /*0000*/ 	.byte	0x04, 0x37
        /*0002*/ 	.short	(.L_306 - .L_305)
.L_305:
        /*0004*/ 	.word	0x00000082


	//----- nvinfo : EIATTR_KPARAM_INFO
	.align		4
.L_306:
        /*0008*/ 	.byte	0x04, 0x17
        /*000a*/ 	.short	(.L_308 - .L_307)
.L_307:
        /*000c*/ 	.word	0x00000000
        /*0010*/ 	.short	0x0009
        /*0012*/ 	.short	0x0038
        /*0014*/ 	.byte	0x00, 0xf0, 0x21, 0x00


	//----- nvinfo : EIATTR_KPARAM_INFO
	.align		4
.L_308:
        /*0018*/ 	.byte	0x04, 0x17
        /*001a*/ 	.short	(.L_310 - .L_309)
.L_309:
        /*001c*/ 	.word	0x00000000
        /*0020*/ 	.short	0x0008
        /*0022*/ 	.short	0x0034
        /*0024*/ 	.byte	0x00, 0xf0, 0x11, 0x00


	//----- nvinfo : EIATTR_KPARAM_INFO
	.align		4
.L_310:
        /*0028*/ 	.byte	0x04, 0x17
        /*002a*/ 	.short	(.L_312 - .L_311)
.L_311:
        /*002c*/ 	.word	0x00000000
        /*0030*/ 	.short	0x0007
        /*0032*/ 	.short	0x0030
        /*0034*/ 	.byte	0x00, 0xf0, 0x11, 0x00


	//----- nvinfo : EIATTR_KPARAM_INFO
	.align		4
.L_312:
        /*0038*/ 	.byte	0x04, 0x17
        /*003a*/ 	.short	(.L_314 - .L_313)
.L_313:
        /*003c*/ 	.word	0x00000000
        /*0040*/ 	.short	0x0006
        /*0042*/ 	.short	0x002c
        /*0044*/ 	.byte	0x00, 0xf0, 0x11, 0x00


	//----- nvinfo : EIATTR_KPARAM_INFO
	.align		4
.L_314:
        /*0048*/ 	.byte	0x04, 0x17
        /*004a*/ 	.short	(.L_316 - .L_315)
.L_315:
        /*004c*/ 	.word	0x00000000
        /*0050*/ 	.short	0x0005
        /*0052*/ 	.short	0x0028
        /*0054*/ 	.byte	0x00, 0xf0, 0x05, 0x00


	//----- nvinfo : EIATTR_KPARAM_INFO
	.align		4
.L_316:
        /*0058*/ 	.byte	0x04, 0x17
        /*005a*/ 	.short	(.L_318 - .L_317)
.L_317:
        /*005c*/ 	.word	0x00000000
        /*0060*/ 	.short	0x0004
        /*0062*/ 	.short	0x0020
        /*0064*/ 	.byte	0x00, 0xf0, 0x21, 0x00


	//----- nvinfo : EIATTR_KPARAM_INFO
	.align		4
.L_318:
        /*0068*/ 	.byte	0x04, 0x17
        /*006a*/ 	.short	(.L_320 - .L_319)
.L_319:
        /*006c*/ 	.word	0x00000000
        /*0070*/ 	.short	0x0003
        /*0072*/ 	.short	0x0018
        /*0074*/ 	.byte	0x00, 0xf0, 0x21, 0x00


	//----- nvinfo : EIATTR_KPARAM_INFO
	.align		4
.L_320:
        /*0078*/ 	.byte	0x04, 0x17
        /*007a*/ 	.short	(.L_322 - .L_321)
.L_321:
        /*007c*/ 	.word	0x00000000
        /*0080*/ 	.short	0x0002
        /*0082*/ 	.short	0x0010
        /*0084*/ 	.byte	0x00, 0xf0, 0x21, 0x00


	//----- nvinfo : EIATTR_KPARAM_INFO
	.align		4
.L_322:
        /*0088*/ 	.byte	0x04, 0x17
        /*008a*/ 	.short	(.L_324 - .L_323)
.L_323:
        /*008c*/ 	.word	0x00000000
        /*0090*/ 	.short	0x0001
        /*0092*/ 	.short	0x0008
        /*0094*/ 	.byte	0x00, 0xf0, 0x21, 0x00


	//----- nvinfo : EIATTR_KPARAM_INFO
	.align		4
.L_324:
        /*0098*/ 	.byte	0x04, 0x17
        /*009a*/ 	.short	(.L_326 - .L_325)
.L_325:
        /*009c*/ 	.word	0x00000000
        /*00a0*/ 	.short	0x0000
        /*00a2*/ 	.short	0x0000
        /*00a4*/ 	.byte	0x00, 0xf0, 0x21, 0x00


	//----- nvinfo : EIATTR_SPARSE_MMA_MASK
	.align		4
.L_326:
        /*00a8*/ 	.byte	0x03, 0x50
        /*00aa*/ 	.short	0x0000


	//----- nvinfo : EIATTR_MAXREG_COUNT
	.align		4
        /*00ac*/ 	.byte	0x03, 0x1b
        /*00ae*/ 	.short	0x0040


	//----- nvinfo : EIATTR_EXTERNS
	.align		4
        /*00b0*/ 	.byte	0x04, 0x0f
        /*00b2*/ 	.short	(.L_328 - .L_327)


	//   ....[0]....
	.align		4
.L_327:
        /*00b4*/ 	.word	index@(__assertfail)


	//----- nvinfo : EIATTR_MERCURY_ISA_VERSION
	.align		4
.L_328:
        /*00b8*/ 	.byte	0x03, 0x5f
        /*00ba*/ 	.short	0x0101


	//----- nvinfo : EIATTR_SYSCALL_OFFSETS
	.align		4
        /*00bc*/ 	.byte	0x04, 0x46
        /*00be*/ 	.short	(.L_330 - .L_329)


	//   ....[0]....
.L_329:
        /*00c0*/ 	.word	0x00000580


	//   ....[1]....
        /*00c4*/ 	.word	0x00000720


	//   ....[2]....
        /*00c8*/ 	.word	0x00000ad0


	//   ....[3]....
        /*00cc*/ 	.word	0x00000c70


	//----- nvinfo : EIATTR_EXIT_INSTR_OFFSETS
	.align		4
.L_330:
        /*00d0*/ 	.byte	0x04, 0x1c
        /*00d2*/ 	.short	(.L_332 - .L_331)


	//   ....[0]....
.L_331:
        /*00d4*/ 	.word	0x00000240


	//   ....[1]....
        /*00d8*/ 	.word	0x00000830


	//   ....[2]....
        /*00dc*/ 	.word	0x00000d40


	//----- nvinfo : EIATTR_MAX_THREADS
	.align		4
.L_332:
        /*00e0*/ 	.byte	0x04, 0x05
        /*00e2*/ 	.short	(.L_334 - .L_333)
.L_333:
        /*00e4*/ 	.word	0x00000400
        /*00e8*/ 	.word	0x00000001
        /*00ec*/ 	.word	0x00000001


	//----- nvinfo : EIATTR_CRS_STACK_SIZE
	.align		4
.L_334:
        /*00f0*/ 	.byte	0x04, 0x1e
        /*00f2*/ 	.short	(.L_336 - .L_335)
.L_335:
        /*00f4*/ 	.word	0x00000000


	//----- nvinfo : EIATTR_CBANK_PARAM_SIZE
	.align		4
.L_336:
        /*00f8*/ 	.byte	0x03, 0x19
        /*00fa*/ 	.short	0x0040


	//----- nvinfo : EIATTR_PARAM_CBANK
	.align		4
        /*00fc*/ 	.byte	0x04, 0x0a
        /*00fe*/ 	.short	(.L_338 - .L_337)
	.align		4
.L_337:
        /*0100*/ 	.word	index@(.nv.constant0._ZN2at6native45_GLOBAL__N__efdd3984_12_NLLLoss2d_cu_e9278b4626nll_loss2d_backward_kernelIfEEvPT_PKS3_PKlS6_S6_biiil)
        /*0104*/ 	.short	0x0210
        /*0106*/ 	.short	0x0040


	//----- nvinfo : EIATTR_SW_WAR
	.align		4
.L_338:
        /*0108*/ 	.byte	0x04, 0x36
        /*010a*/ 	.short	(.L_340 - .L_339)
.L_339:
        /*010c*/ 	.word	0x00000008
.L_340:


//--------------------- .nv.info._ZN2at6native45_GLOBAL__N__efdd3984_12_NLLLoss2d_cu_e9278b4626nll_loss2d_backward_kernelIdEEvPT_PKS3_PKlS6_S6_biiil --------------------------
	.section	.nv.info._ZN2at6native45_GLOBAL__N__efdd3984_12_NLLLoss2d_cu_e9278b4626nll_loss2d_backward_kernelIdEEvPT_PKS3_PKlS6_S6_biiil,"",@"SHT_CUDA_INFO"
	.sectionflags	@""
	.align	4


	//----- nvinfo : EIATTR_CUDA_API_VERSION
	.align		4
        /*0000*/ 	.byte	0x04, 0x37
        /*0002*/ 	.short	(.L_342 - .L_341)
.L_341:
        /*0004*/ 	.word	0x00000082


	//----- nvinfo : EIATTR_KPARAM_INFO
	.align		4
.L_342:
        /*0008*/ 	.byte	0x04, 0x17
        /*000a*/ 	.short	(.L_344 - .L_343)
.L_343:
        /*000c*/ 	.word	0x00000000
        /*0010*/ 	.short	0x0009
        /*0012*/ 	.short	0x0038
        /*0014*/ 	.byte	0x00, 0xf0, 0x21, 0x00


	//----- nvinfo : EIATTR_KPARAM_INFO
	.align		4
.L_344:
        /*0018*/ 	.byte	0x04, 0x17
        /*001a*/ 	.short	(.L_346 - .L_345)
.L_345:
        /*001c*/ 	.word	0x00000000
        /*0020*/ 	.short	0x0008
        /*0022*/ 	.short	0x0034
        /*0024*/ 	.byte	0x00, 0xf0, 0x11, 0x00


	//----- nvinfo : EIATTR_KPARAM_INFO
	.align		4
.L_346:
        /*0028*/ 	.byte	0x04, 0x17
        /*002a*/ 	.short	(.L_348 - .L_347)
.L_347:
        /*002c*/ 	.word	0x00000000
        /*0030*/ 	.short	0x0007
        /*0032*/ 	.short	0x0030
        /*0034*/ 	.byte	0x00, 0xf0, 0x11, 0x00


	//----- nvinfo : EIATTR_KPARAM_INFO
	.align		4
.L_348:
        /*0038*/ 	.byte	0x04, 0x17
        /*003a*/ 	.short	(.L_350 - .L_349)
.L_349:
        /*003c*/ 	.word	0x00000000
        /*0040*/ 	.short	0x0006
        /*0042*/ 	.short	0x002c
        /*0044*/ 	.byte	0x00, 0xf0, 0x11, 0x00


	//----- nvinfo : EIATTR_KPARAM_INFO
	.align		4
.L_350:
        /*0048*/ 	.byte	0x04, 0x17
        /*004a*/ 	.short	(.L_352 - .L_351)
.L_351:
        /*004c*/ 	.word	0x00000000
        /*0050*/ 	.short	0x0005
        /*0052*/ 	.short	0x0028
        /*0054*/ 	.byte	0x00, 0xf0, 0x05, 0x00


	//----- nvinfo : EIATTR_KPARAM_INFO
	.align		4
.L_352:
        /*0058*/ 	.byte	0x04, 0x17
        /*005a*/ 	.short	(.L_354 - .L_353)
.L_353:
        /*005c*/ 	.word	0x00000000
        /*0060*/ 	.short	0x0004
        /*0062*/ 	.short	0x0020
        /*0064*/ 	.byte	0x00, 0xf0, 0x21, 0x00


	//----- nvinfo : EIATTR_KPARAM_INFO
	.align		4
.L_354:
        /*0068*/ 	.byte	0x04, 0x17
        /*006a*/ 	.short	(.L_356 - .L_355)
.L_355:
        /*006c*/ 	.word	0x00000000
        /*0070*/ 	.short	0x0003
        /*0072*/ 	.short	0x0018
        /*0074*/ 	.byte	0x00, 0xf0, 0x21, 0x00


	//----- nvinfo : EIATTR_KPARAM_INFO
	.align		4
.L_356:
        /*0078*/ 	.byte	0x04, 0x17
        /*007a*/ 	.short	(.L_358 - .L_357)
.L_357:
        /*007c*/ 	.word	0x00000000
        /*0080*/ 	.short	0x0002
        /*0082*/ 	.short	0x0010
        /*0084*/ 	.byte	0x00, 0xf0, 0x21, 0x00


	//----- nvinfo : EIATTR_KPARAM_INFO
	.align		4
.L_358:
        /*0088*/ 	.byte	0x04, 0x17
        /*008a*/ 	.short	(.L_360 - .L_359)
.L_359:
        /*008c*/ 	.word	0x00000000
        /*0090*/ 	.short	0x0001
        /*0092*/ 	.short	0x0008
        /*0094*/ 	.byte	0x00, 0xf0, 0x21, 0x00


	//----- nvinfo : EIATTR_KPARAM_INFO
	.align		4
.L_360:
        /*0098*/ 	.byte	0x04, 0x17
        /*009a*/ 	.short	(.L_362 - .L_361)
.L_361:
        /*009c*/ 	.word	0x00000000
        /*00a0*/ 	.short	0x0000
        /*00a2*/ 	.short	0x0000
        /*00a4*/ 	.byte	0x00, 0xf0, 0x21, 0x00


	//----- nvinfo : EIATTR_SPARSE_MMA_MASK
	.align		4
.L_362:
        /*00a8*/ 	.byte	0x03, 0x50
        /*00aa*/ 	.short	0x0000


	//----- nvinfo : EIATTR_MAXREG_COUNT
	.align		4
        /*00ac*/ 	.byte	0x03, 0x1b
        /*00ae*/ 	.short	0x0040


	//----- nvinfo : EIATTR_EXTERNS
	.align		4
        /*00b0*/ 	.byte	0x04, 0x0f
        /*00b2*/ 	.short	(.L_364 - .L_363)


	//   ....[0]....
	.align		4
.L_363:
        /*00b4*/ 	.word	index@(__assertfail)


	//----- nvinfo : EIATTR_MERCURY_ISA_VERSION
	.align		4
.L_364:
        /*00b8*/ 	.byte	0x03, 0x5f
        /*00ba*/ 	.short	0x0101


	//----- nvinfo : EIATTR_SYSCALL_OFFSETS
	.align		4
        /*00bc*/ 	.byte	0x04, 0x46
        /*00be*/ 	.short	(.L_366 - .L_365)


	//   ....[0]....
.L_365:
        /*00c0*/ 	.word	0x000006a0


	//   ....[1]....
        /*00c4*/ 	.word	0x00000840


	//   ....[2]....
        /*00c8*/ 	.word	0x00000bf0


	//   ....[3]....
        /*00cc*/ 	.word	0x00000d90


	//----- nvinfo : EIATTR_EXIT_INSTR_OFFSETS
	.align		4
.L_366:
        /*00d0*/ 	.byte	0x04, 0x1c
        /*00d2*/ 	.short	(.L_368 - .L_367)


	//   ....[0]....
.L_367:
        /*00d4*/ 	.word	0x00000380


	//   ....[1]....
        /*00d8*/ 	.word	0x00000950


	//   ....[2]....
        /*00dc*/ 	.word	0x00000e70


	//----- nvinfo : EIATTR_MAX_THREADS
	.align		4
.L_368:
        /*00e0*/ 	.byte	0x04, 0x05
        /*00e2*/ 	.short	(.L_370 - .L_369)
.L_369:
        /*00e4*/ 	.word	0x00000400
        /*00e8*/ 	.word	0x00000001
        /*00ec*/ 	.word	0x00000001


	//----- nvinfo : EIATTR_CRS_STACK_SIZE
	.align		4
.L_370:
        /*00f0*/ 	.byte	0x04, 0x1e
        /*00f2*/ 	.short	(.L_372 - .L_371)
.L_371:
        /*00f4*/ 	.word	0x00000000


	//----- nvinfo : EIATTR_CBANK_PARAM_SIZE
	.align		4
.L_372:
        /*00f8*/ 	.byte	0x03, 0x19
        /*00fa*/ 	.short	0x0040


	//----- nvinfo : EIATTR_PARAM_CBANK
	.align		4
        /*00fc*/ 	.byte	0x04, 0x0a
        /*00fe*/ 	.short	(.L_374 - .L_373)
	.align		4
.L_373:
        /*0100*/ 	.word	index@(.nv.constant0._ZN2at6native45_GLOBAL__N__efdd3984_12_NLLLoss2d_cu_e9278b4626nll_loss2d_backward_kernelIdEEvPT_PKS3_PKlS6_S6_biiil)
        /*0104*/ 	.short	0x0210
        /*0106*/ 	.short	0x0040


	//----- nvinfo : EIATTR_SW_WAR
	.align		4
.L_374:
        /*0108*/ 	.byte	0x04, 0x36
        /*010a*/ 	.short	(.L_376 - .L_375)
.L_375:
        /*010c*/ 	.word	0x00000008
.L_376:


//--------------------- .nv.info._ZN2at6native45_GLOBAL__N__efdd3984_12_NLLLoss2d_cu_e9278b4636nll_loss2d_backward_no_reduce_kernelIN3c108BFloat16EEEvlNS_27GenericPackedTensorAccessorIlLm3ENS_16DefaultPtrTraitsElEENS5_IT_Lm3ES6_lEENS5_IS8_Lm4ES6_lEEPKS8_l --------------------------
	.section	.nv.info._ZN2at6native45_GLOBAL__N__efdd3984_12_NLLLoss2d_cu_e9278b4636nll_loss2d_backward_no_reduce_kernelIN3c108BFloat16EEEvlNS_27GenericPackedTensorAccessorIlLm3ENS_16DefaultPtrTraitsElEENS5_IT_Lm3ES6_lEENS5_IS8_Lm4ES6_lEEPKS8_l,"",@"SHT_CUDA_INFO"
	.sectionflags	@""
	.align	4


	//----- nvinfo : EIATTR_CUDA_API_VERSION
	.align		4
        /*0000*/ 	.byte	0x04, 0x37
        /*0002*/ 	.short	(.L_378 - .L_377)
.L_377:
        /*0004*/ 	.word	0x00000082


	//----- nvinfo : EIATTR_KPARAM_INFO
	.align		4
.L_378:
        /*0008*/ 	.byte	0x04, 0x17
        /*000a*/ 	.short	(.L_380 - .L_379)
.L_379:
        /*000c*/ 	.word	0x00000000
        /*0010*/ 	.short	0x0005
        /*0012*/ 	.short	0x00c8
        /*0014*/ 	.byte	0x00, 0xf0, 0x21, 0x00


	//----- nvinfo : EIATTR_KPARAM_INFO
	.align		4
.L_380:
        /*0018*/ 	.byte	0x04, 0x17
        /*001a*/ 	.short	(.L_382 - .L_381)
.L_381:
        /*001c*/ 	.word	0x00000000
        /*0020*/ 	.short	0x0004
        /*0022*/ 	.short	0x00c0
        /*0024*/ 	.byte	0x00, 0xf0, 0x21, 0x00


	//----- nvinfo : EIATTR_KPARAM_INFO
	.align		4
.L_382:
        /*0028*/ 	.byte	0x04, 0x17
        /*002a*/ 	.short	(.L_384 - .L_383)
.L_383:
        /*002c*/ 	.word	0x00000000
        /*0030*/ 	.short	0x0003
        /*0032*/ 	.short	0x0078
        /*0034*/ 	.byte	0x00, 0xf0, 0x21, 0x01


	//----- nvinfo : EIATTR_KPARAM_INFO
	.align		4
.L_384:
        /*0038*/ 	.byte	0x04, 0x17
        /*003a*/ 	.short	(.L_386 - .L_385)
.L_385:
        /*003c*/ 	.word	0x00000000
        /*0040*/ 	.short	0x0002
        /*0042*/ 	.short	0x0040
        /*0044*/ 	.byte	0x00, 0xf0, 0xe1, 0x00


	//----- nvinfo : EIATTR_KPARAM_INFO
	.align		4
.L_386:
        /*0048*/ 	.byte	0x04, 0x17
        /*004a*/ 	.short	(.L_388 - .L_387)
.L_387:
        /*004c*/ 	.word	0x00000000
        /*0050*/ 	.short	0x0001
        /*0052*/ 	.short	0x0008
        /*0054*/ 	.byte	0x00, 0xf0, 0xe1, 0x00


	//----- nvinfo : EIATTR_KPARAM_INFO
	.align		4
.L_388:
        /*0058*/ 	.byte	0x04, 0x17
        /*005a*/ 	.short	(.L_390 - .L_389)
.L_389:
        /*005c*/ 	.word	0x00000000
        /*0060*/ 	.short	0x0000
        /*0062*/ 	.short	0x0000
        /*0064*/ 	.byte	0x00, 0xf0, 0x21, 0x00


	//----- nvinfo : EIATTR_SPARSE_MMA_MASK
	.align		4
.L_390:
        /*0068*/ 	.byte	0x03, 0x50
        /*006a*/ 	.short	0x0000


	//----- nvinfo : EIATTR_MAXREG_COUNT
	.align		4
        /*006c*/ 	.byte	0x03, 0x1b
        /*006e*/ 	.short	0x0040


	//----- nvinfo : EIATTR_EXTERNS
	.align		4
        /*0070*/ 	.byte	0x04, 0x0f
        /*0072*/ 	.short	(.L_392 - .L_391)


	//   ....[0]....
	.align		4
.L_391:
        /*0074*/ 	.word	index@(__assertfail)


	//----- nvinfo : EIATTR_MERCURY_ISA_VERSION
	.align		4
.L_392:
        /*0078*/ 	.byte	0x03, 0x5f
        /*007a*/ 	.short	0x0101


	//----- nvinfo : EIATTR_SYSCALL_OFFSETS
	.align		4
        /*007c*/ 	.byte	0x04, 0x46
        /*007e*/ 	.short	(.L_394 - .L_393)


	//   ....[0]....
.L_393:
        /*0080*/ 	.word	0x00000dc0


	//   ....[1]....
        /*0084*/ 	.word	0x00001da0


	//----- nvinfo : EIATTR_EXIT_INSTR_OFFSETS
	.align		4
.L_394:
        /*0088*/ 	.byte	0x04, 0x1c
        /*008a*/ 	.short	(.L_396 - .L_395)


	//   ....[0]....
.L_395:
        /*008c*/ 	.word	0x00000090


	//   ....[1]....
        /*0090*/ 	.word	0x000011d0


	//   ....[2]....
        /*0094*/ 	.word	0x00002130


	//----- nvinfo : EIATTR_MAX_THREADS
	.align		4
.L_396:
        /*0098*/ 	.byte	0x04, 0x05
        /*009a*/ 	.short	(.L_398 - .L_397)
.L_397:
        /*009c*/ 	.word	0x00000400
        /*00a0*/ 	.word	0x00000001
        /*00a4*/ 	.word	0x00000001


	//----- nvinfo : EIATTR_CRS_STACK_SIZE
	.align		4
.L_398:
        /*00a8*/ 	.byte	0x04, 0x1e
        /*00aa*/ 	.short	(.L_400 - .L_399)
.L_399:
        /*00ac*/ 	.word	0x00000000


	//----- nvinfo : EIATTR_CBANK_PARAM_SIZE
	.align		4
.L_400:
        /*00b0*/ 	.byte	0x03, 0x19
        /*00b2*/ 	.short	0x00d0


	//----- nvinfo : EIATTR_PARAM_CBANK
	.align		4
        /*00b4*/ 	.byte	0x04, 0x0a
        /*00b6*/ 	.short	(.L_402 - .L_401)
	.align		4
.L_401:
        /*00b8*/ 	.word	index@(.nv.constant0._ZN2at6native45_GLOBAL__N__efdd3984_12_NLLLoss2d_cu_e9278b4636nll_loss2d_backward_no_reduce_kernelIN3c108BFloat16EEEvlNS_27GenericPackedTensorAccessorIlLm3ENS_16DefaultPtrTraitsElEENS5_IT_Lm3ES6_lEENS5_IS8_Lm4ES6_lEEPKS8_l)
        /*00bc*/ 	.short	0x0210
        /*00be*/ 	.short	0x00d0


	//----- nvinfo : EIATTR_SW_WAR
	.align		4
.L_402:
        /*00c0*/ 	.byte	0x04, 0x36
        /*00c2*/ 	.short	(.L_404 - .L_403)
.L_403:
        /*00c4*/ 	.word	0x00000008
.L_404:


//--------------------- .nv.info._ZN2at6native45_GLOBAL__N__efdd3984_12_NLLLoss2d_cu_e9278b4636nll_loss2d_backward_no_reduce_kernelIN3c104HalfEEEvlNS_27GenericPackedTensorAccessorIlLm3ENS_16DefaultPtrTraitsElEENS5_IT_Lm3ES6_lEENS5_IS8_Lm4ES6_lEEPKS8_l --------------------------
	.section	.nv.info._ZN2at6native45_GLOBAL__N__efdd3984_12_NLLLoss2d_cu_e9278b4636nll_loss2d_backward_no_reduce_kernelIN3c104HalfEEEvlNS_27GenericPackedTensorAccessorIlLm3ENS_16DefaultPtrTraitsElEENS5_IT_Lm3ES6_lEENS5_IS8_Lm4ES6_lEEPKS8_l,"",@"SHT_CUDA_INFO"
	.sectionflags	@""
	.align	4


	//----- nvinfo : EIATTR_CUDA_API_VERSION
	.align		4
        /*0000*/ 	.byte	0x04, 0x37
        /*0002*/ 	.short	(.L_406 - .L_405)
.L_405:
        /*0004*/ 	.word	0x00000082


	//----- nvinfo : EIATTR_KPARAM_INFO
	.align		4
.L_406:
        /*0008*/ 	.byte	0x04, 0x17
        /*000a*/ 	.short	(.L_408 - .L_407)
.L_407:
        /*000c*/ 	.word	0x00000000
        /*0010*/ 	.short	0x0005
        /*0012*/ 	.short	0x00c8
        /*0014*/ 	.byte	0x00, 0xf0, 0x21, 0x00


	//----- nvinfo : EIATTR_KPARAM_INFO
	.align		4
.L_408:
        /*0018*/ 	.byte	0x04, 0x17
        /*001a*/ 	.short	(.L_410 - .L_409)
.L_409:
        /*001c*/ 	.word	0x00000000
        /*0020*/ 	.short	0x0004
        /*0022*/ 	.short	0x00c0
        /*0024*/ 	.byte	0x00, 0xf0, 0x21, 0x00


	//----- nvinfo : EIATTR_KPARAM_INFO
	.align		4
.L_410:
        /*0028*/ 	.byte	0x04, 0x17
        /*002a*/ 	.short	(.L_412 - .L_411)
.L_411:
        /*002c*/ 	.word	0x00000000
        /*0030*/ 	.short	0x0003
        /*0032*/ 	.short	0x0078
        /*0034*/ 	.byte	0x00, 0xf0, 0x21, 0x01


	//----- nvinfo : EIATTR_KPARAM_INFO
	.align		4
.L_412:
        /*0038*/ 	.byte	0x04, 0x17
        /*003a*/ 	.short	(.L_414 - .L_413)
.L_413:
        /*003c*/ 	.word	0x00000000
        /*0040*/ 	.short	0x0002
        /*0042*/ 	.short	0x0040
        /*0044*/ 	.byte	0x00, 0xf0, 0xe1, 0x00


	//----- nvinfo : EIATTR_KPARAM_INFO
	.align		4
.L_414:
        /*0048*/ 	.byte	0x04, 0x17
        /*004a*/ 	.short	(.L_416 - .L_415)
.L_415:
        /*004c*/ 	.word	0x00000000
        /*0050*/ 	.short	0x0001
        /*0052*/ 	.short	0x0008
        /*0054*/ 	.byte	0x00, 0xf0, 0xe1, 0x00


	//----- nvinfo : EIATTR_KPARAM_INFO
	.align		4
.L_416:
        /*0058*/ 	.byte	0x04, 0x17
        /*005a*/ 	.short	(.L_418 - .L_417)
.L_417:
        /*005c*/ 	.word	0x00000000
        /*0060*/ 	.short	0x0000
        /*0062*/ 	.short	0x0000
        /*0064*/ 	.byte	0x00, 0xf0, 0x21, 0x00


	//----- nvinfo : EIATTR_SPARSE_MMA_MASK
	.align		4
.L_418:
        /*0068*/ 	.byte	0x03, 0x50
        /*006a*/ 	.short	0x0000


	//----- nvinfo : EIATTR_MAXREG_COUNT
	.align		4
        /*006c*/ 	.byte	0x03, 0x1b
        /*006e*/ 	.short	0x0040


	//----- nvinfo : EIATTR_EXTERNS
	.align		4
        /*0070*/ 	.byte	0x04, 0x0f
        /*0072*/ 	.short	(.L_420 - .L_419)


	//   ....[0]....
	.align		4
.L_419:
        /*0074*/ 	.word	index@(__assertfail)


	//----- nvinfo : EIATTR_MERCURY_ISA_VERSION
	.align		4
.L_420:
        /*0078*/ 	.byte	0x03, 0x5f
        /*007a*/ 	.short	0x0101


	//----- nvinfo : EIATTR_SYSCALL_OFFSETS
	.align		4
        /*007c*/ 	.byte	0x04, 0x46
        /*007e*/ 	.short	(.L_422 - .L_421)


	//   ....[0]....
.L_421:
        /*0080*/ 	.word	0x00000dc0


	//   ....[1]....
        /*0084*/ 	.word	0x00001d70


	//----- nvinfo : EIATTR_EXIT_INSTR_OFFSETS
	.align		4
.L_422:
        /*0088*/ 	.byte	0x04, 0x1c
        /*008a*/ 	.short	(.L_424 - .L_423)


	//   ....[0]....
.L_423:
        /*008c*/ 	.word	0x00000090


	//   ....[1]....
        /*0090*/ 	.word	0x000011a0


	//   ....[2]....
        /*0094*/ 	.word	0x00002100


	//----- nvinfo : EIATTR_MAX_THREADS
	.align		4
.L_424:
        /*0098*/ 	.byte	0x04, 0x05
        /*009a*/ 	.short	(.L_426 - .L_425)
.L_425:
        /*009c*/ 	.word	0x00000400
        /*00a0*/ 	.word	0x00000001
        /*00a4*/ 	.word	0x00000001


	//----- nvinfo : EIATTR_CRS_STACK_SIZE
	.align		4
.L_426:
        /*00a8*/ 	.byte	0x04, 0x1e
        /*00aa*/ 	.short	(.L_428 - .L_427)
.L_427:
        /*00ac*/ 	.word	0x00000000


	//----- nvinfo : EIATTR_CBANK_PARAM_SIZE
	.align		4
.L_428:
        /*00b0*/ 	.byte	0x03, 0x19
        /*00b2*/ 	.short	0x00d0


	//----- nvinfo : EIATTR_PARAM_CBANK
	.align		4
        /*00b4*/ 	.byte	0x04, 0x0a
        /*00b6*/ 	.short	(.L_430 - .L_429)
	.align		4
.L_429:
        /*00b8*/ 	.word	index@(.nv.constant0._ZN2at6native45_GLOBAL__N__efdd3984_12_NLLLoss2d_cu_e9278b4636nll_loss2d_backward_no_reduce_kernelIN3c104HalfEEEvlNS_27GenericPackedTensorAccessorIlLm3ENS_16DefaultPtrTraitsElEENS5_IT_Lm3ES6_lEENS5_IS8_Lm4ES6_lEEPKS8_l)
        /*00bc*/ 	.short	0x0210
        /*00be*/ 	.short	0x00d0


	//----- nvinfo : EIATTR_SW_WAR
	.align		4
.L_430:
        /*00c0*/ 	.byte	0x04, 0x36
        /*00c2*/ 	.short	(.L_432 - .L_431)
.L_431:
        /*00c4*/ 	.word	0x00000008
.L_432:


//--------------------- .nv.info._ZN2at6native45_GLOBAL__N__efdd3984_12_NLLLoss2d_cu_e9278b4636nll_loss2d_backward_no_reduce_kernelIfEEvlNS_27GenericPackedTensorAccessorIlLm3ENS_16DefaultPtrTraitsElEENS3_IT_Lm3ES4_lEENS3_IS6_Lm4ES4_lEEPKS6_l --------------------------
	.section	.nv.info._ZN2at6native45_GLOBAL__N__efdd3984_12_NLLLoss2d_cu_e9278b4636nll_loss2d_backward_no_reduce_kernelIfEEvlNS_27GenericPackedTensorAccessorIlLm3ENS_16DefaultPtrTraitsElEENS3_IT_Lm3ES4_lEENS3_IS6_Lm4ES4_lEEPKS6_l,"",@"SHT_CUDA_INFO"
	.sectionflags	@""
	.align	4


	//----- nvinfo : EIATTR_CUDA_API_VERSION
	.align		4
        /*0000*/ 	.byte	0x04, 0x37
        /*0002*/ 	.short	(.L_434 - .L_433)
.L_433:
        /*0004*/ 	.word	0x00000082


	//----- nvinfo : EIATTR_KPARAM_INFO
	.align		4
.L_434:
        /*0008*/ 	.byte	0x04, 0x17
        /*000a*/ 	.short	(.L_436 - .L_435)
.L_435:
        /*000c*/ 	.word	0x00000000
        /*0010*/ 	.short	0x0005
        /*0012*/ 	.short	0x00c8
        /*0014*/ 	.byte	0x00, 0xf0, 0x21, 0x00


	//----- nvinfo : EIATTR_KPARAM_INFO
	.align		4
.L_436:
        /*0018*/ 	.byte	0x04, 0x17
        /*001a*/ 	.short	(.L_438 - .L_437)
.L_437:
        /*001c*/ 	.word	0x00000000
        /*0020*/ 	.short	0x0004
        /*0022*/ 	.short	0x00c0
        /*0024*/ 	.byte	0x00, 0xf0, 0x21, 0x00


	//----- nvinfo : EIATTR_KPARAM_INFO
	.align		4
.L_438:
        /*0028*/ 	.byte	0x04, 0x17
        /*002a*/ 	.short	(.L_440 - .L_439)
.L_439:
        /*002c*/ 	.word	0x00000000
        /*0030*/ 	.short	0x0003
        /*0032*/ 	.short	0x0078
        /*0034*/ 	.byte	0x00, 0xf0, 0x21, 0x01


	//----- nvinfo : EIATTR_KPARAM_INFO
	.align		4
.L_440:
        /*0038*/ 	.byte	0x04, 0x17
        /*003a*/ 	.short	(.L_442 - .L_441)
.L_441:
        /*003c*/ 	.word	0x00000000
        /*0040*/ 	.short	0x0002
        /*0042*/ 	.short	0x0040
        /*0044*/ 	.byte	0x00, 0xf0, 0xe1, 0x00


	//----- nvinfo : EIATTR_KPARAM_INFO
	.align		4
.L_442:
        /*0048*/ 	.byte	0x04, 0x17
        /*004a*/ 	.short	(.L_444 - .L_443)
.L_443:
        /*004c*/ 	.word	0x00000000
        /*0050*/ 	.short	0x0001
        /*0052*/ 	.short	0x0008
        /*0054*/ 	.byte	0x00, 0xf0, 0xe1, 0x00


	//----- nvinfo : EIATTR_KPARAM_INFO
	.align		4
.L_444:
        /*0058*/ 	.byte	0x04, 0x17
        /*005a*/ 	.short	(.L_446 - .L_445)
.L_445:
        /*005c*/ 	.word	0x00000000
        /*0060*/ 	.short	0x0000
        /*0062*/ 	.short	0x0000
        /*0064*/ 	.byte	0x00, 0xf0, 0x21, 0x00


	//----- nvinfo : EIATTR_SPARSE_MMA_MASK
	.align		4
.L_446:
        /*0068*/ 	.byte	0x03, 0x50
        /*006a*/ 	.short	0x0000


	//----- nvinfo : EIATTR_MAXREG_COUNT
	.align		4
        /*006c*/ 	.byte	0x03, 0x1b
        /*006e*/ 	.short	0x0040


	//----- nvinfo : EIATTR_EXTERNS
	.align		4
        /*0070*/ 	.byte	0x04, 0x0f
        /*0072*/ 	.short	(.L_448 - .L_447)


	//   ....[0]....
	.align		4
.L_447:
        /*0074*/ 	.word	index@(__assertfail)


	//----- nvinfo : EIATTR_MERCURY_ISA_VERSION
	.align		4
.L_448:
        /*0078*/ 	.byte	0x03, 0x5f
        /*007a*/ 	.short	0x0101


	//----- nvinfo : EIATTR_SYSCALL_OFFSETS
	.align		4
        /*007c*/ 	.byte	0x04, 0x46
        /*007e*/ 	.short	(.L_450 - .L_449)


	//   ....[0]....
.L_449:
        /*0080*/ 	.word	0x00000dc0


	//   ....[1]....
        /*0084*/ 	.word	0x00001d40


	//----- nvinfo : EIATTR_EXIT_INSTR_OFFSETS
	.align		4
.L_450:
        /*0088*/ 	.byte	0x04, 0x1c
        /*008a*/ 	.short	(.L_452 - .L_451)


	//   ....[0]....
.L_451:
        /*008c*/ 	.word	0x00000090


	//   ....[1]....
        /*0090*/ 	.word	0x00001170


	//   ....[2]....
        /*0094*/ 	.word	0x000020b0


	//----- nvinfo : EIATTR_MAX_THREADS
	.align		4
.L_452:
        /*0098*/ 	.byte	0x04, 0x05
        /*009a*/ 	.short	(.L_454 - .L_453)
.L_453:
        /*009c*/ 	.word	0x00000400
        /*00a0*/ 	.word	0x00000001
        /*00a4*/ 	.word	0x00000001


	//----- nvinfo : EIATTR_CRS_STACK_SIZE
	.align		4
.L_454:
        /*00a8*/ 	.byte	0x04, 0x1e
        /*00aa*/ 	.short	(.L_456 - .L_455)
.L_455:
        /*00ac*/ 	.word	0x00000000


	//----- nvinfo : EIATTR_CBANK_PARAM_SIZE
	.align		4
.L_456:
        /*00b0*/ 	.byte	0x03, 0x19
        /*00b2*/ 	.short	0x00d0


	//----- nvinfo : EIATTR_PARAM_CBANK
	.align		4
        /*00b4*/ 	.byte	0x04, 0x0a
        /*00b6*/ 	.short	(.L_458 - .L_457)
	.align		4
.L_457:
        /*00b8*/ 	.word	index@(.nv.constant0._ZN2at6native45_GLOBAL__N__efdd3984_12_NLLLoss2d_cu_e9278b4636nll_loss2d_backward_no_reduce_kernelIfEEvlNS_27GenericPackedTensorAccessorIlLm3ENS_16DefaultPtrTraitsElEENS3_IT_Lm3ES4_lEENS3_IS6_Lm4ES4_lEEPKS6_l)
        /*00bc*/ 	.short	0x0210
        /*00be*/ 	.short	0x00d0


	//----- nvinfo : EIATTR_SW_WAR
	.align		4
.L_458:
        /*00c0*/ 	.byte	0x04, 0x36
        /*00c2*/ 	.short	(.L_460 - .L_459)
.L_459:
        /*00c4*/ 	.word	0x00000008
.L_460:


//--------------------- .nv.info._ZN2at6native45_GLOBAL__N__efdd3984_12_NLLLoss2d_cu_e9278b4636nll_loss2d_backward_no_reduce_kernelIdEEvlNS_27GenericPackedTensorAccessorIlLm3ENS_16DefaultPtrTraitsElEENS3_IT_Lm3ES4_lEENS3_IS6_Lm4ES4_lEEPKS6_l --------------------------
	.section	.nv.info._ZN2at6native45_GLOBAL__N__efdd3984_12_NLLLoss2d_cu_e9278b4636nll_loss2d_backward_no_reduce_kernelIdEEvlNS_27GenericPackedTensorAccessorIlLm3ENS_16DefaultPtrTraitsElEENS3_IT_Lm3ES4_lEENS3_IS6_Lm4ES4_lEEPKS6_l,"",@"SHT_CUDA_INFO"
	.sectionflags	@""
	.align	4


	//----- nvinfo : EIATTR_CUDA_API_VERSION
	.align		4
        /*0000*/ 	.byte	0x04, 0x37
        /*0002*/ 	.short	(.L_462 - .L_461)
.L_461:
        /*0004*/ 	.word	0x00000082


	//----- nvinfo : EIATTR_KPARAM_INFO
	.align		4
.L_462:
        /*0008*/ 	.byte	0x04, 0x17
        /*000a*/ 	.short	(.L_464 - .L_463)
.L_463:
        /*000c*/ 	.word	0x00000000
        /*0010*/ 	.short	0x0005
        /*0012*/ 	.short	0x00c8
        /*0014*/ 	.byte	0x00, 0xf0, 0x21, 0x00


	//----- nvinfo : EIATTR_KPARAM_INFO
	.align		4
.L_464:
        /*0018*/ 	.byte	0x04, 0x17
        /*001a*/ 	.short	(.L_466 - .L_465)
.L_465:
        /*001c*/ 	.word	0x00000000
        /*0020*/ 	.short	0x0004
        /*0022*/ 	.short	0x00c0
        /*0024*/ 	.byte	0x00, 0xf0, 0x21, 0x00


	//----- nvinfo : EIATTR_KPARAM_INFO
	.align		4
.L_466:
        /*0028*/ 	.byte	0x04, 0x17
        /*002a*/ 	.short	(.L_468 - .L_467)
.L_467:
        /*002c*/ 	.word	0x00000000
        /*0030*/ 	.short	0x0003
        /*0032*/ 	.short	0x0078
        /*0034*/ 	.byte	0x00, 0xf0, 0x21, 0x01


	//----- nvinfo : EIATTR_KPARAM_INFO
	.align		4
.L_468:
        /*0038*/ 	.byte	0x04, 0x17
        /*003a*/ 	.short	(.L_470 - .L_469)
.L_469:
        /*003c*/ 	.word	0x00000000
        /*0040*/ 	.short	0x0002
        /*0042*/ 	.short	0x0040
        /*0044*/ 	.byte	0x00, 0xf0, 0xe1, 0x00


	//----- nvinfo : EIATTR_KPARAM_INFO
	.align		4
.L_470:
        /*0048*/ 	.byte	0x04, 0x17
        /*004a*/ 	.short	(.L_472 - .L_471)
.L_471:
        /*004c*/ 	.word	0x00000000
        /*0050*/ 	.short	0x0001
        /*0052*/ 	.short	0x0008
        /*0054*/ 	.byte	0x00, 0xf0, 0xe1, 0x00


	//----- nvinfo : EIATTR_KPARAM_INFO
	.align		4
.L_472:
        /*0058*/ 	.byte	0x04, 0x17
        /*005a*/ 	.short	(.L_474 - .L_473)
.L_473:
        /*005c*/ 	.word	0x00000000
        /*0060*/ 	.short	0x0000
        /*0062*/ 	.short	0x0000
        /*0064*/ 	.byte	0x00, 0xf0, 0x21, 0x00


	//----- nvinfo : EIATTR_SPARSE_MMA_MASK
	.align		4
.L_474:
        /*0068*/ 	.byte	0x03, 0x50
        /*006a*/ 	.short	0x0000


	//----- nvinfo : EIATTR_MAXREG_COUNT
	.align		4
        /*006c*/ 	.byte	0x03, 0x1b
        /*006e*/ 	.short	0x0040


	//----- nvinfo : EIATTR_EXTERNS
	.align		4
        /*0070*/ 	.byte	0x04, 0x0f
        /*0072*/ 	.short	(.L_476 - .L_475)


	//   ....[0]....
	.align		4
.L_475:
        /*0074*/ 	.word	index@(__assertfail)


	//----- nvinfo : EIATTR_MERCURY_ISA_VERSION
	.align		4
.L_476:
        /*0078*/ 	.byte	0x03, 0x5f
        /*007a*/ 	.short	0x0101


	//----- nvinfo : EIATTR_SYSCALL_OFFSETS
	.align		4
        /*007c*/ 	.byte	0x04, 0x46
        /*007e*/ 	.short	(.L_478 - .L_477)


	//   ....[0]....
.L_477:
        /*0080*/ 	.word	0x00000dc0


	//   ....[1]....
        /*0084*/ 	.word	0x00001d50


	//----- nvinfo : EIATTR_EXIT_INSTR_OFFSETS
	.align		4
.L_478:
        /*0088*/ 	.byte	0x04, 0x1c
        /*008a*/ 	.short	(.L_480 - .L_479)


	//   ....[0]....
.L_479:
        /*008c*/ 	.word	0x00000090


	//   ....[1]....
        /*0090*/ 	.word	0x00001180


	//   ....[2]....
        /*0094*/ 	.word	0x000020c0


	//----- nvinfo : EIATTR_MAX_THREADS
	.align		4
.L_480:
        /*0098*/ 	.byte	0x04, 0x05
        /*009a*/ 	.short	(.L_482 - .L_481)
.L_481:
        /*009c*/ 	.word	0x00000400
        /*00a0*/ 	.word	0x00000001
        /*00a4*/ 	.word	0x00000001


	//----- nvinfo : EIATTR_CRS_STACK_SIZE
	.align		4
.L_482:
        /*00a8*/ 	.byte	0x04, 0x1e
        /*00aa*/ 	.short	(.L_484 - .L_483)
.L_483:
        /*00ac*/ 	.word	0x00000000


	//----- nvinfo : EIATTR_CBANK_PARAM_SIZE
	.align		4
.L_484:
        /*00b0*/ 	.byte	0x03, 0x19
        /*00b2*/ 	.short	0x00d0


	//----- nvinfo : EIATTR_PARAM_CBANK
	.align		4
        /*00b4*/ 	.byte	0x04, 0x0a
        /*00b6*/ 	.short	(.L_486 - .L_485)
	.align		4
.L_485:
        /*00b8*/ 	.word	index@(.nv.constant0._ZN2at6native45_GLOBAL__N__efdd3984_12_NLLLoss2d_cu_e9278b4636nll_loss2d_backward_no_reduce_kernelIdEEvlNS_27GenericPackedTensorAccessorIlLm3ENS_16DefaultPtrTraitsElEENS3_IT_Lm3ES4_lEENS3_IS6_Lm4ES4_lEEPKS6_l)
        /*00bc*/ 	.short	0x0210
        /*00be*/ 	.short	0x00d0


	//----- nvinfo : EIATTR_SW_WAR
	.align		4
.L_486:
        /*00c0*/ 	.byte	0x04, 0x36
        /*00c2*/ 	.short	(.L_488 - .L_487)
.L_487:
        /*00c4*/ 	.word	0x00000008
.L_488:


//--------------------- .nv.info._ZN2at6native45_GLOBAL__N__efdd3984_12_NLLLoss2d_cu_e9278b4625nll_loss2d_forward_kernelIN3c108BFloat16EflEEvPT_S6_PKS5_PKlS8_iiil --------------------------
	.section	.nv.info._ZN2at6native45_GLOBAL__N__efdd3984_12_NLLLoss2d_cu_e9278b4625nll_loss2d_forward_kernelIN3c108BFloat16EflEEvPT_S6_PKS5_PKlS8_iiil,"",@"SHT_CUDA_INFO"
	.sectionflags	@""
	.align	4


	//----- nvinfo : EIATTR_CUDA_API_VERSION
	.align		4
        /*0000*/ 	.byte	0x04, 0x37
        /*0002*/ 	.short	(.L_490 - .L_489)
.L_489:
        /*0004*/ 	.word	0x00000082


	//----- nvinfo : EIATTR_KPARAM_INFO
	.align		4
.L_490:
        /*0008*/ 	.byte	0x04, 0x17
        /*000a*/ 	.short	(.L_492 - .L_491)
.L_491:
        /*000c*/ 	.word	0x00000000
        /*0010*/ 	.short	0x0008
        /*0012*/ 	.short	0x0038
        /*0014*/ 	.byte	0x00, 0xf0, 0x21, 0x00


	//----- nvinfo : EIATTR_KPARAM_INFO
	.align		4
.L_492:
        /*0018*/ 	.byte	0x04, 0x17
        /*001a*/ 	.short	(.L_494 - .L_493)
.L_493:
        /*001c*/ 	.word	0x00000000
        /*0020*/ 	.short	0x0007
        /*0022*/ 	.short	0x0030
        /*0024*/ 	.byte	0x00, 0xf0, 0x11, 0x00


	//----- nvinfo : EIATTR_KPARAM_INFO
	.align		4
.L_494:
        /*0028*/ 	.byte	0x04, 0x17
        /*002a*/ 	.short	(.L_496 - .L_495)
.L_495:
        /*002c*/ 	.word	0x00000000
        /*0030*/ 	.short	0x0006
        /*0032*/ 	.short	0x002c
        /*0034*/ 	.byte	0x00, 0xf0, 0x11, 0x00


	//----- nvinfo : EIATTR_KPARAM_INFO
	.align		4
.L_496:
        /*0038*/ 	.byte	0x04, 0x17
        /*003a*/ 	.short	(.L_498 - .L_497)
.L_497:
        /*003c*/ 	.word	0x00000000
        /*0040*/ 	.short	0x0005
        /*0042*/ 	.short	0x0028
        /*0044*/ 	.byte	0x00, 0xf0, 0x11, 0x00


	//----- nvinfo : EIATTR_KPARAM_INFO
	.align		4
.L_498:
        /*0048*/ 	.byte	0x04, 0x17
        /*004a*/ 	.short	(.L_500 - .L_499)
.L_499:
        /*004c*/ 	.word	0x00000000
        /*0050*/ 	.short	0x0004
        /*0052*/ 	.short	0x0020
        /*0054*/ 	.byte	0x00, 0xf0, 0x21, 0x00


	//----- nvinfo : EIATTR_KPARAM_INFO
	.align		4
.L_500:
        /*0058*/ 	.byte	0x04, 0x17
        /*005a*/ 	.short	(.L_502 - .L_501)
.L_501:
        /*005c*/ 	.word	0x00000000
        /*0060*/ 	.short	0x0003
        /*0062*/ 	.short	0x0018
        /*0064*/ 	.byte	0x00, 0xf0, 0x21, 0x00


	//----- nvinfo : EIATTR_KPARAM_INFO
	.align		4
.L_502:
        /*0068*/ 	.byte	0x04, 0x17
        /*006a*/ 	.short	(.L_504 - .L_503)
.L_503:
        /*006c*/ 	.word	0x00000000
        /*0070*/ 	.short	0x0002
        /*0072*/ 	.short	0x0010
        /*0074*/ 	.byte	0x00, 0xf0, 0x21, 0x00


	//----- nvinfo : EIATTR_KPARAM_INFO
	.align		4
.L_504:
        /*0078*/ 	.byte	0x04, 0x17
        /*007a*/ 	.short	(.L_506 - .L_505)
.L_505:
        /*007c*/ 	.word	0x00000000
        /*0080*/ 	.short	0x0001
        /*0082*/ 	.short	0x0008
        /*0084*/ 	.byte	0x00, 0xf0, 0x21, 0x00


	//----- nvinfo : EIATTR_KPARAM_INFO
	.align		4
.L_506:
        /*0088*/ 	.byte	0x04, 0x17
        /*008a*/ 	.short	(.L_508 - .L_507)
.L_507:
        /*008c*/ 	.word	0x00000000
        /*0090*/ 	.short	0x0000
        /*0092*/ 	.short	0x0000
        /*0094*/ 	.byte	0x00, 0xf0, 0x21, 0x00


	//----- nvinfo : EIATTR_SPARSE_MMA_MASK
	.align		4
.L_508:
        /*0098*/ 	.byte	0x03, 0x50
        /*009a*/ 	.short	0x0000


	//----- nvinfo : EIATTR_MAXREG_COUNT
	.align		4
        /*009c*/ 	.byte	0x03, 0x1b
        /*009e*/ 	.short	0x0040


	//----- nvinfo : EIATTR_NUM_BARRIERS
	.align		4
        /*00a0*/ 	.byte	0x02, 0x4c
        /*00a2*/ 	.byte	0x01
	.zero		1


	//----- nvinfo : EIATTR_EXTERNS
	.align		4
        /*00a4*/ 	.byte	0x04, 0x0f
        /*00a6*/ 	.short	(.L_510 - .L_509)


	//   ....[0]....
	.align		4
.L_509:
        /*00a8*/ 	.word	index@(__assertfail)


	//----- nvinfo : EIATTR_MERCURY_ISA_VERSION
	.align		4
.L_510:
        /*00ac*/ 	.byte	0x03, 0x5f
        /*00ae*/ 	.short	0x0101


	//----- nvinfo : EIATTR_COOP_GROUP_MASK_REGIDS
	.align		4
        /*00b0*/ 	.byte	0x04, 0x29
        /*00b2*/ 	.short	(.L_512 - .L_511)


	//   ....[0]....
.L_511:
        /*00b4*/ 	.word	0xffffffff


	//   ....[1]....
        /*00b8*/ 	.word	0xffffffff


	//   ....[2]....
        /*00bc*/ 	.word	0xffffffff


	//   ....[3]....
        /*00c0*/ 	.word	0xffffffff


	//   ....[4]....
        /*00c4*/ 	.word	0xffffffff


	//   ....[5]....
        /*00c8*/ 	.word	0xffffffff


	//   ....[6]....
        /*00cc*/ 	.word	0xffffffff


	//   ....[7]....
        /*00d0*/ 	.word	0xffffffff


	//   ....[8]....
        /*00d4*/ 	.word	0xffffffff


	//   ....[9]....
        /*00d8*/ 	.word	0xffffffff


	//   ....[10]....
        /*00dc*/ 	.word	0xffffffff


	//   ....[11]....
        /*00e0*/ 	.word	0xffffffff


	//   ....[12]....
        /*00e4*/ 	.word	0xffffffff


	//   ....[13]....
        /*00e8*/ 	.word	0xffffffff


	//   ....[14]....
        /*00ec*/ 	.word	0xffffffff


	//   ....[15]....
        /*00f0*/ 	.word	0xffffffff


	//   ....[16]....
        /*00f4*/ 	.word	0xffffffff


	//   ....[17]....
        /*00f8*/ 	.word	0xffffffff


	//   ....[18]....
        /*00fc*/ 	.word	0xffffffff


	//   ....[19]....
        /*0100*/ 	.word	0xffffffff


	//   ....[20]....
        /*0104*/ 	.word	0x0500000f


	//   ....[21]....
        /*0108*/ 	.word	0x0500000f


	//   ....[22]....
        /*010c*/ 	.word	0x0500000f


	//   ....[23]....
        /*0110*/ 	.word	0x0500000f


	//   ....[24]....
        /*0114*/ 	.word	0x0500000f


	//   ....[25]....
        /*0118*/ 	.word	0x0500000f


	//   ....[26]....
        /*011c*/ 	.word	0x0500000f


	//   ....[27]....
        /*0120*/ 	.word	0x0500000f


	//   ....[28]....
        /*0124*/ 	.word	0x0500000f


	//   ....[29]....
        /*0128*/ 	.word	0x0500000f


	//   ....[30]....
        /*012c*/ 	.word	0x0500000f


	//   ....[31]....
        /*0130*/ 	.word	0x0500000f


	//   ....[32]....
        /*0134*/ 	.word	0x0500000f


	//   ....[33]....
        /*0138*/ 	.word	0x0500000f


	//   ....[34]....
        /*013c*/ 	.word	0x0500000f


	//   ....[35]....
        /*0140*/ 	.word	0x0500000f


	//   ....[36]....
        /*0144*/ 	.word	0x0500000f


	//   ....[37]....
        /*0148*/ 	.word	0x0500000f


	//   ....[38]....
        /*014c*/ 	.word	0x0500000f


	//   ....[39]....
        /*0150*/ 	.word	0x0500000f


	//----- nvinfo : EIATTR_COOP_GROUP_INSTR_OFFSETS
	.align		4
.L_512:
        /*0154*/ 	.byte	0x04, 0x28
        /*0156*/ 	.short	(.L_514 - .L_513)


	//   ....[0]....
.L_513:
        /*0158*/ 	.word	0x00000e40


	//   ....[1]....
        /*015c*/ 	.word	0x00000e60


	//   ....[2]....
        /*0160*/ 	.word	0x00000e80


	//   ....[3]....
        /*0164*/ 	.word	0x00000ea0


	//   ....[4]....
        /*0168*/ 	.word	0x00000ec0


	//   ....[5]....
        /*016c*/ 	.word	0x000010a0


	//   ....[6]....
        /*0170*/ 	.word	0x000010c0


	//   ....[7]....
        /*0174*/ 	.word	0x000010e0


	//   ....[8]....
        /*0178*/ 	.word	0x00001100


	//   ....[9]....
        /*017c*/ 	.word	0x00001120


	//   ....[10]....
        /*0180*/ 	.word	0x00001170


	//   ....[11]....
        /*0184*/ 	.word	0x00001190


	//   ....[12]....
        /*0188*/ 	.word	0x000011b0


	//   ....[13]....
        /*018c*/ 	.word	0x000011d0


	//   ....[14]....
        /*0190*/ 	.word	0x000011f0


	//   ....[15]....
        /*0194*/ 	.word	0x00001360


	//   ....[16]....
        /*0198*/ 	.word	0x00001380


	//   ....[17]....
        /*019c*/ 	.word	0x000013a0


	//   ....[18]....
        /*01a0*/ 	.word	0x000013c0


	//   ....[19]....
        /*01a4*/ 	.word	0x000013e0


	//   ....[20]....
        /*01a8*/ 	.word	0x000016a0


	//   ....[21]....
        /*01ac*/ 	.word	0x00001700


	//   ....[22]....
        /*01b0*/ 	.word	0x00001760


	//   ....[23]....
        /*01b4*/ 	.word	0x000017c0


	//   ....[24]....
        /*01b8*/ 	.word	0x00001820


	//   ....[25]....
        /*01bc*/ 	.word	0x000018a0


	//   ....[26]....
        /*01c0*/ 	.word	0x00001900


	//   ....[27]....
        /*01c4*/ 	.word	0x00001960


	//   ....[28]....
        /*01c8*/ 	.word	0x000019c0


	//   ....[29]....
        /*01cc*/ 	.word	0x00001a20


	//   ....[30]....
        /*01d0*/ 	.word	0x00001ab0


	//   ....[31]....
        /*01d4*/ 	.word	0x00001b30


	//   ....[32]....
        /*01d8*/ 	.word	0x00001b90


	//   ....[33]....
        /*01dc*/ 	.word	0x00001bf0


	//   ....[34]....
        /*01e0*/ 	.word	0x00001c50


	//   ....[35]....
        /*01e4*/ 	.word	0x00001cc0


	//   ....[36]....
        /*01e8*/ 	.word	0x00001d20


	//   ....[37]....
        /*01ec*/ 	.word	0x00001d80


	//   ....[38]....
        /*01f0*/ 	.word	0x00001de0


	//   ....[39]....
        /*01f4*/ 	.word	0x00001e40


	//----- nvinfo : EIATTR_SYSCALL_OFFSETS
	.align		4
.L_514:
        /*01f8*/ 	.byte	0x04, 0x46
        /*01fa*/ 	.short	(.L_516 - .L_515)


	//   ....[0]....
.L_515:
        /*01fc*/ 	.word	0x00000560


	//   ....[1]....
        /*0200*/ 	.word	0x00000780


	//   ....[2]....
        /*0204*/ 	.word	0x00000b10


	//   ....[3]....
        /*0208*/ 	.word	0x00000cf0


	//----- nvinfo : EIATTR_ATOM16_EMUL_INSTR_REG_MAP
	.align		4
.L_516:
        /*020c*/ 	.byte	0x04, 0x2e
        /*020e*/ 	.short	(.L_518 - .L_517)


	//   ....[0]....
.L_517:
        /*0210*/ 	.word	0x000014a0
        /*0214*/ 	.short	0x0006
        /*0216*/ 	.short	0x0000


	//   ....[1]....
        /*0218*/ 	.word	0x000014f0
        /*021c*/ 	.short	0x0006
        /*021e*/ 	.short	0x0000


	//   ....[2]....
        /*0220*/ 	.word	0x000015a0
        /*0224*/ 	.short	0x0006
        /*0226*/ 	.short	0x0000


	//   ....[3]....
        /*0228*/ 	.word	0x000015f0
        /*022c*/ 	.short	0x0006
        /*022e*/ 	.short	0x0000


	//----- nvinfo : EIATTR_EXIT_INSTR_OFFSETS
	.align		4
.L_518:
        /*0230*/ 	.byte	0x04, 0x1c
        /*0232*/ 	.short	(.L_520 - .L_519)


	//   ....[0]....
.L_519:
        /*0234*/ 	.word	0x00001420


	//   ....[1]....
        /*0238*/ 	.word	0x00001640


	//----- nvinfo : EIATTR_MAX_THREADS
	.align		4
.L_520:
        /*023c*/ 	.byte	0x04, 0x05
        /*023e*/ 	.short	(.L_522 - .L_521)
.L_521:
        /*0240*/ 	.word	0x00000400
        /*0244*/ 	.word	0x00000001
        /*0248*/ 	.word	0x00000001


	//----- nvinfo : EIATTR_CRS_STACK_SIZE
	.align		4
.L_522:
        /*024c*/ 	.byte	0x04, 0x1e
        /*024e*/ 	.short	(.L_524 - .L_523)
.L_523:
        /*0250*/ 	.word	0x00000000


	//----- nvinfo : EIATTR_CBANK_PARAM_SIZE
	.align		4
.L_524:
        /*0254*/ 	.byte	0x03, 0x19
        /*0256*/ 	.short	0x0040


	//----- nvinfo : EIATTR_PARAM_CBANK
	.align		4
        /*0258*/ 	.byte	0x04, 0x0a
        /*025a*/ 	.short	(.L_526 - .L_525)
	.align		4
.L_525:
        /*025c*/ 	.word	index@(.nv.constant0._ZN2at6native45_GLOBAL__N__efdd3984_12_NLLLoss2d_cu_e9278b4625nll_loss2d_forward_kernelIN3c108BFloat16EflEEvPT_S6_PKS5_PKlS8_iiil)
        /*0260*/ 	.short	0x0210
        /*0262*/ 	.short	0x0040


	//----- nvinfo : EIATTR_SW_WAR
	.align		4
.L_526:
        /*0264*/ 	.byte	0x04, 0x36
        /*0266*/ 	.short	(.L_528 - .L_527)
.L_527:
        /*0268*/ 	.word	0x00000008
.L_528:


//--------------------- .nv.info._ZN2at6native45_GLOBAL__N__efdd3984_12_NLLLoss2d_cu_e9278b4638nll_loss2d_forward_size_average_kernelIN3c108BFloat16EEEvPT_PKS5_ --------------------------
	.section	.nv.info._ZN2at6native45_GLOBAL__N__efdd3984_12_NLLLoss2d_cu_e9278b4638nll_loss2d_forward_size_average_kernelIN3c108BFloat16EEEvPT_PKS5_,"",@"SHT_CUDA_INFO"
	.sectionflags	@""
	.align	4


	//----- nvinfo : EIATTR_CUDA_API_VERSION
	.align		4
        /*0000*/ 	.byte	0x04, 0x37
        /*0002*/ 	.short	(.L_530 - .L_529)
.L_529:
        /*0004*/ 	.word	0x00000082


	//----- nvinfo : EIATTR_KPARAM_INFO
	.align		4
.L_530:
        /*0008*/ 	.byte	0x04, 0x17
        /*000a*/ 	.short	(.L_532 - .L_531)
.L_531:
        /*000c*/ 	.word	0x00000000
        /*0010*/ 	.short	0x0001
        /*0012*/ 	.short	0x0008
        /*0014*/ 	.byte	0x00, 0xf0, 0x21, 0x00


	//----- nvinfo : EIATTR_KPARAM_INFO
	.align		4
.L_532:
        /*0018*/ 	.byte	0x04, 0x17
        /*001a*/ 	.short	(.L_534 - .L_533)
.L_533:
        /*001c*/ 	.word	0x00000000
        /*0020*/ 	.short	0x0000
        /*0022*/ 	.short	0x0000
        /*0024*/ 	.byte	0x00, 0xf0, 0x21, 0x00


	//----- nvinfo : EIATTR_SPARSE_MMA_MASK
	.align		4
.L_534:
        /*0028*/ 	.byte	0x03, 0x50
        /*002a*/ 	.short	0x0000


	//----- nvinfo : EIATTR_MAXREG_COUNT
	.align		4
        /*002c*/ 	.byte	0x03, 0x1b
        /*002e*/ 	.short	0x0040


	//----- nvinfo : EIATTR_MERCURY_ISA_VERSION
	.align		4
        /*0030*/ 	.byte	0x03, 0x5f
        /*0032*/ 	.short	0x0101


	//----- nvinfo : EIATTR_EXIT_INSTR_OFFSETS
	.align		4
        /*0034*/ 	.byte	0x04, 0x1c
        /*0036*/ 	.short	(.L_536 - .L_535)


	//   ....[0]....
.L_535:
        /*0038*/ 	.word	0x000000c0


	//----- nvinfo : EIATTR_MAX_THREADS
	.align		4
.L_536:
        /*003c*/ 	.byte	0x04, 0x05
        /*003e*/ 	.short	(.L_538 - .L_537)
.L_537:
        /*0040*/ 	.word	0x00000400
        /*0044*/ 	.word	0x00000001
        /*0048*/ 	.word	0x00000001


	//----- nvinfo : EIATTR_CBANK_PARAM_SIZE
	.align		4
.L_538:
        /*004c*/ 	.byte	0x03, 0x19
        /*004e*/ 	.short	0x0010


	//----- nvinfo : EIATTR_PARAM_CBANK
	.align		4
        /*0050*/ 	.byte	0x04, 0x0a
        /*0052*/ 	.short	(.L_540 - .L_539)
	.align		4
.L_539:
        /*0054*/ 	.word	index@(.nv.constant0._ZN2at6native45_GLOBAL__N__efdd3984_12_NLLLoss2d_cu_e9278b4638nll_loss2d_forward_size_average_kernelIN3c108BFloat16EEEvPT_PKS5_)
        /*0058*/ 	.short	0x0210
        /*005a*/ 	.short	0x0010


	//----- nvinfo : EIATTR_SW_WAR
	.align		4
.L_540:
        /*005c*/ 	.byte	0x04, 0x36
        /*005e*/ 	.short	(.L_542 - .L_541)
.L_541:
        /*0060*/ 	.word	0x00000008
.L_542:


//--------------------- .nv.info._ZN2at6native45_GLOBAL__N__efdd3984_12_NLLLoss2d_cu_e9278b4625nll_loss2d_forward_kernelIN3c108BFloat16EfiEEvPT_S6_PKS5_PKlS8_iiil --------------------------
	.section	.nv.info._ZN2at6native45_GLOBAL__N__efdd3984_12_NLLLoss2d_cu_e9278b4625nll_loss2d_forward_kernelIN3c108BFloat16EfiEEvPT_S6_PKS5_PKlS8_iiil,"",@"SHT_CUDA_INFO"
	.sectionflags	@""
	.align	4


	//----- nvinfo : EIATTR_CUDA_API_VERSION
	.align		4
        /*0000*/ 	.byte	0x04, 0x37
        /*0002*/ 	.short	(.L_544 - .L_543)
.L_543:
        /*0004*/ 	.word	0x00000082


	//----- nvinfo : EIATTR_KPARAM_INFO
	.align		4
.L_544:
        /*0008*/ 	.byte	0x04, 0x17
        /*000a*/ 	.short	(.L_546 - .L_545)
.L_545:
        /*000c*/ 	.word	0x00000000
        /*0010*/ 	.short	0x0008
        /*0012*/ 	.short	0x0038
        /*0014*/ 	.byte	0x00, 0xf0, 0x21, 0x00


	//----- nvinfo : EIATTR_KPARAM_INFO
	.align		4
.L_546:
        /*0018*/ 	.byte	0x04, 0x17
        /*001a*/ 	.short	(.L_548 - .L_547)
.L_547:
        /*001c*/ 	.word	0x00000000
        /*0020*/ 	.short	0x0007
        /*0022*/ 	.short	0x0030
        /*0024*/ 	.byte	0x00, 0xf0, 0x11, 0x00


	//----- nvinfo : EIATTR_KPARAM_INFO
	.align		4
.L_548:
        /*0028*/ 	.byte	0x04, 0x17
        /*002a*/ 	.short	(.L_550 - .L_549)
.L_549:
        /*002c*/ 	.word	0x00000000
        /*0030*/ 	.short	0x0006
        /*0032*/ 	.short	0x002c
        /*0034*/ 	.byte	0x00, 0xf0, 0x11, 0x00


	//----- nvinfo : EIATTR_KPARAM_INFO
	.align		4
.L_550:
        /*0038*/ 	.byte	0x04, 0x17
        /*003a*/ 	.short	(.L_552 - .L_551)
.L_551:
        /*003c*/ 	.word	0x00000000
        /*0040*/ 	.short	0x0005
        /*0042*/ 	.short	0x0028
        /*0044*/ 	.byte	0x00, 0xf0, 0x11, 0x00


	//----- nvinfo : EIATTR_KPARAM_INFO
	.align		4
.L_552:
        /*0048*/ 	.byte	0x04, 0x17
        /*004a*/ 	.short	(.L_554 - .L_553)
.L_553:
        /*004c*/ 	.word	0x00000000
        /*0050*/ 	.short	0x0004
        /*0052*/ 	.short	0x0020
        /*0054*/ 	.byte	0x00, 0xf0, 0x21, 0x00


	//----- nvinfo : EIATTR_KPARAM_INFO
	.align		4
.L_554:
        /*0058*/ 	.byte	0x04, 0x17
        /*005a*/ 	.short	(.L_556 - .L_555)
.L_555:
        /*005c*/ 	.word	0x00000000
        /*0060*/ 	.short	0x0003
        /*0062*/ 	.short	0x0018
        /*0064*/ 	.byte	0x00, 0xf0, 0x21, 0x00


	//----- nvinfo : EIATTR_KPARAM_INFO
	.align		4
.L_556:
        /*0068*/ 	.byte	0x04, 0x17
        /*006a*/ 	.short	(.L_558 - .L_557)
.L_557:
        /*006c*/ 	.word	0x00000000
        /*0070*/ 	.short	0x0002
        /*0072*/ 	.short	0x0010
        /*0074*/ 	.byte	0x00, 0xf0, 0x21, 0x00


	//----- nvinfo : EIATTR_KPARAM_INFO
	.align		4
.L_558:
        /*0078*/ 	.byte	0x04, 0x17
        /*007a*/ 	.short	(.L_560 - .L_559)
.L_559:
        /*007c*/ 	.word	0x00000000
        /*0080*/ 	.short	0x0001
        /*0082*/ 	.short	0x0008
        /*0084*/ 	.byte	0x00, 0xf0, 0x21, 0x00


	//----- nvinfo : EIATTR_KPARAM_INFO
	.align		4
.L_560:
        /*0088*/ 	.byte	0x04, 0x17
        /*008a*/ 	.short	(.L_562 - .L_561)
.L_561:
        /*008c*/ 	.word	0x00000000
        /*0090*/ 	.short	0x0000
        /*0092*/ 	.short	0x0000
        /*0094*/ 	.byte	0x00, 0xf0, 0x21, 0x00


	//----- nvinfo : EIATTR_SPARSE_MMA_MASK
	.align		4
.L_562:
        /*0098*/ 	.byte	0x03, 0x50
        /*009a*/ 	.short	0x0000


	//----- nvinfo : EIATTR_MAXREG_COUNT
	.align		4
        /*009c*/ 	.byte	0x03, 0x1b
        /*009e*/ 	.short	0x0040


	//----- nvinfo : EIATTR_NUM_BARRIERS
	.align		4
        /*00a0*/ 	.byte	0x02, 0x4c
        /*00a2*/ 	.byte	0x01
	.zero		1


	//----- nvinfo : EIATTR_EXTERNS
	.align		4
        /*00a4*/ 	.byte	0x04, 0x0f
        /*00a6*/ 	.short	(.L_564 - .L_563)


	//   ....[0]....
	.align		4
.L_563:
        /*00a8*/ 	.word	index@(__assertfail)


	//----- nvinfo : EIATTR_MERCURY_ISA_VERSION
	.align		4
.L_564:
        /*00ac*/ 	.byte	0x03, 0x5f
        /*00ae*/ 	.short	0x0101


	//----- nvinfo : EIATTR_COOP_GROUP_MASK_REGIDS
	.align		4
        /*00b0*/ 	.byte	0x04, 0x29
        /*00b2*/ 	.short	(.L_566 - .L_565)


	//   ....[0]....
.L_565:
        /*00b4*/ 	.word	0xffffffff


	//   ....[1]....
        /*00b8*/ 	.word	0xffffffff


	//   ....[2]....
        /*00bc*/ 	.word	0xffffffff


	//   ....[3]....
        /*00c0*/ 	.word	0xffffffff


	//   ....[4]....
        /*00c4*/ 	.word	0xffffffff


	//   ....[5]....
        /*00c8*/ 	.word	0xffffffff


	//   ....[6]....
        /*00cc*/ 	.word	0xffffffff


	//   ....[7]....
        /*00d0*/ 	.word	0xffffffff


	//   ....[8]....
        /*00d4*/ 	.word	0xffffffff


	//   ....[9]....
        /*00d8*/ 	.word	0xffffffff


	//   ....[10]....
        /*00dc*/ 	.word	0xffffffff


	//   ....[11]....
        /*00e0*/ 	.word	0xffffffff


	//   ....[12]....
        /*00e4*/ 	.word	0xffffffff


	//   ....[13]....
        /*00e8*/ 	.word	0xffffffff


	//   ....[14]....
        /*00ec*/ 	.word	0xffffffff


	//   ....[15]....
        /*00f0*/ 	.word	0xffffffff


	//   ....[16]....
        /*00f4*/ 	.word	0xffffffff


	//   ....[17]....
        /*00f8*/ 	.word	0xffffffff


	//   ....[18]....
        /*00fc*/ 	.word	0xffffffff


	//   ....[19]....
        /*0100*/ 	.word	0xffffffff


	//   ....[20]....
        /*0104*/ 	.word	0x0500000f


	//   ....[21]....
        /*0108*/ 	.word	0x0500000f


	//   ....[22]....
        /*010c*/ 	.word	0x0500000f


	//   ....[23]....
        /*0110*/ 	.word	0x0500000f


	//   ....[24]....
        /*0114*/ 	.word	0x0500000f


	//   ....[25]....
        /*0118*/ 	.word	0x0500000f


	//   ....[26]....
        /*011c*/ 	.word	0x0500000f


	//   ....[27]....
        /*0120*/ 	.word	0x0500000f


	//   ....[28]....
        /*0124*/ 	.word	0x0500000f


	//   ....[29]....
        /*0128*/ 	.word	0x0500000f


	//   ....[30]....
        /*012c*/ 	.word	0x0500000f


	//   ....[31]....
        /*0130*/ 	.word	0x0500000f


	//   ....[32]....
        /*0134*/ 	.word	0x0500000f


	//   ....[33]....
        /*0138*/ 	.word	0x0500000f


	//   ....[34]....
        /*013c*/ 	.word	0x0500000f


	//   ....[35]....
        /*0140*/ 	.word	0x0500000f


	//   ....[36]....
        /*0144*/ 	.word	0x0500000f


	//   ....[37]....
        /*0148*/ 	.word	0x0500000f


	//   ....[38]....
        /*014c*/ 	.word	0x0500000f


	//   ....[39]....
        /*0150*/ 	.word	0x0500000f


	//----- nvinfo : EIATTR_COOP_GROUP_INSTR_OFFSETS
	.align		4
.L_566:
        /*0154*/ 	.byte	0x04, 0x28
        /*0156*/ 	.short	(.L_568 - .L_567)


	//   ....[0]....
.L_567:
        /*0158*/ 	.word	0x00000c10


	//   ....[1]....
        /*015c*/ 	.word	0x00000c30


	//   ....[2]....
        /*0160*/ 	.word	0x00000c50


	//   ....[3]....
        /*0164*/ 	.word	0x00000c70


	//   ....[4]....
        /*0168*/ 	.word	0x00000c90


	//   ....[5]....
        /*016c*/ 	.word	0x00000e70


	//   ....[6]....
        /*0170*/ 	.word	0x00000e90


	//   ....[7]....
        /*0174*/ 	.word	0x00000eb0


	//   ....[8]....
        /*0178*/ 	.word	0x00000ed0


	//   ....[9]....
        /*017c*/ 	.word	0x00000ef0


	//   ....[10]....
        /*0180*/ 	.word	0x00000f40


	//   ....[11]....
        /*0184*/ 	.word	0x00000f60


	//   ....[12]....
        /*0188*/ 	.word	0x00000f80


	//   ....[13]....
        /*018c*/ 	.word	0x00000fa0


	//   ....[14]....
        /*0190*/ 	.word	0x00000fc0


	//   ....[15]....
        /*0194*/ 	.word	0x00001130


	//   ....[16]....
        /*0198*/ 	.word	0x00001150


	//   ....[17]....
        /*019c*/ 	.word	0x00001170


	//   ....[18]....
        /*01a0*/ 	.word	0x00001190


	//   ....[19]....
        /*01a4*/ 	.word	0x000011b0


	//   ....[20]....
        /*01a8*/ 	.word	0x00001470


	//   ....[21]....
        /*01ac*/ 	.word	0x000014d0


	//   ....[22]....
        /*01b0*/ 	.word	0x00001530


	//   ....[23]....
        /*01b4*/ 	.word	0x00001590


	//   ....[24]....
        /*01b8*/ 	.word	0x000015f0


	//   ....[25]....
        /*01bc*/ 	.word	0x00001670


	//   ....[26]....
        /*01c0*/ 	.word	0x000016d0


	//   ....[27]....
        /*01c4*/ 	.word	0x00001730


	//   ....[28]....
        /*01c8*/ 	.word	0x00001790


	//   ....[29]....
        /*01cc*/ 	.word	0x000017f0


	//   ....[30]....
        /*01d0*/ 	.word	0x00001880


	//   ....[31]....
        /*01d4*/ 	.word	0x00001900


	//   ....[32]....
        /*01d8*/ 	.word	0x00001960


	//   ....[33]....
        /*01dc*/ 	.word	0x000019c0


	//   ....[34]....
        /*01e0*/ 	.word	0x00001a20


	//   ....[35]....
        /*01e4*/ 	.word	0x00001a90


	//   ....[36]....
        /*01e8*/ 	.word	0x00001af0


	//   ....[37]....
        /*01ec*/ 	.word	0x00001b50


	//   ....[38]....
        /*01f0*/ 	.word	0x00001bb0


	//   ....[39]....
        /*01f4*/ 	.word	0x00001c10


	//----- nvinfo : EIATTR_SYSCALL_OFFSETS
	.align		4
.L_568:
        /*01f8*/ 	.byte	0x04, 0x46
        /*01fa*/ 	.short	(.L_570 - .L_569)


	//   ....[0]....
.L_569:
        /*01fc*/ 	.word	0x000004d0


	//   ....[1]....
        /*0200*/ 	.word	0x00000660


	//   ....[2]....
        /*0204*/ 	.word	0x00000970


	//   ....[3]....
        /*0208*/ 	.word	0x00000ad0


	//----- nvinfo : EIATTR_ATOM16_EMUL_INSTR_REG_MAP
	.align		4
.L_570:
        /*020c*/ 	.byte	0x04, 0x2e
        /*020e*/ 	.short	(.L_572 - .L_571)


	//   ....[0]....
.L_571:
        /*0210*/ 	.word	0x00001270
        /*0214*/ 	.short	0x0006
        /*0216*/ 	.short	0x0000


	//   ....[1]....
        /*0218*/ 	.word	0x000012c0
        /*021c*/ 	.short	0x0006
        /*021e*/ 	.short	0x0000


	//   ....[2]....
        /*0220*/ 	.word	0x00001370
        /*0224*/ 	.short	0x0006
        /*0226*/ 	.short	0x0000


	//   ....[3]....
        /*0228*/ 	.word	0x000013c0
        /*022c*/ 	.short	0x0006
        /*022e*/ 	.short	0x0000


	//----- nvinfo : EIATTR_EXIT_INSTR_OFFSETS
	.align		4
.L_572:
        /*0230*/ 	.byte	0x04, 0x1c
        /*0232*/ 	.short	(.L_574 - .L_573)


	//   ....[0]....
.L_573:
        /*0234*/ 	.word	0x000011f0


	//   ....[1]....
        /*0238*/ 	.word	0x00001410


	//----- nvinfo : EIATTR_MAX_THREADS
	.align		4
.L_574:
        /*023c*/ 	.byte	0x04, 0x05
        /*023e*/ 	.short	(.L_576 - .L_575)
.L_575:
        /*0240*/ 	.word	0x00000400
        /*0244*/ 	.word	0x00000001
        /*0248*/ 	.word	0x00000001


	//----- nvinfo : EIATTR_CRS_STACK_SIZE
	.align		4
.L_576:
        /*024c*/ 	.byte	0x04, 0x1e
        /*024e*/ 	.short	(.L_578 - .L_577)
.L_577:
        /*0250*/ 	.word	0x00000000


	//----- nvinfo : EIATTR_CBANK_PARAM_SIZE
	.align		4
.L_578:
        /*0254*/ 	.byte	0x03, 0x19
        /*0256*/ 	.short	0x0040


	//----- nvinfo : EIATTR_PARAM_CBANK
	.align		4
        /*0258*/ 	.byte	0x04, 0x0a
        /*025a*/ 	.short	(.L_580 - .L_579)
	.align		4
.L_579:
        /*025c*/ 	.word	index@(.nv.constant0._ZN2at6native45_GLOBAL__N__efdd3984_12_NLLLoss2d_cu_e9278b4625nll_loss2d_forward_kernelIN3c108BFloat16EfiEEvPT_S6_PKS5_PKlS8_iiil)
        /*0260*/ 	.short	0x0210
        /*0262*/ 	.short	0x0040


	//----- nvinfo : EIATTR_SW_WAR
	.align		4
.L_580:
        /*0264*/ 	.byte	0x04, 0x36
        /*0266*/ 	.short	(.L_582 - .L_581)
.L_581:
        /*0268*/ 	.word	0x00000008
.L_582:


//--------------------- .nv.info._ZN2at6native45_GLOBAL__N__efdd3984_12_NLLLoss2d_cu_e9278b4625nll_loss2d_forward_kernelIN3c104HalfEflEEvPT_S6_PKS5_PKlS8_iiil --------------------------
	.section	.nv.info._ZN2at6native45_GLOBAL__N__efdd3984_12_NLLLoss2d_cu_e9278b4625nll_loss2d_forward_kernelIN3c104HalfEflEEvPT_S6_PKS5_PKlS8_iiil,"",@"SHT_CUDA_INFO"
	.sectionflags	@""
	.align	4


	//----- nvinfo : EIATTR_CUDA_API_VERSION
	.align		4
        /*0000*/ 	.byte	0x04, 0x37
        /*0002*/ 	.short	(.L_584 - .L_583)
.L_583:
        /*0004*/ 	.word	0x00000082


	//----- nvinfo : EIATTR_KPARAM_INFO
	.align		4
.L_584:
        /*0008*/ 	.byte	0x04, 0x17
        /*000a*/ 	.short	(.L_586 - .L_585)
.L_585:
        /*000c*/ 	.word	0x00000000
        /*0010*/ 	.short	0x0008
        /*0012*/ 	.short	0x0038
        /*0014*/ 	.byte	0x00, 0xf0, 0x21, 0x00


	//----- nvinfo : EIATTR_KPARAM_INFO
	.align		4
.L_586:
        /*0018*/ 	.byte	0x04, 0x17
        /*001a*/ 	.short	(.L_588 - .L_587)
.L_587:
        /*001c*/ 	.word	0x00000000
        /*0020*/ 	.short	0x0007
        /*0022*/ 	.short	0x0030
        /*0024*/ 	.byte	0x00, 0xf0, 0x11, 0x00


	//----- nvinfo : EIATTR_KPARAM_INFO
	.align		4
.L_588:
        /*0028*/ 	.byte	0x04, 0x17
        /*002a*/ 	.short	(.L_590 - .L_589)
.L_589:
        /*002c*/ 	.word	0x00000000
        /*0030*/ 	.short	0x0006
        /*0032*/ 	.short	0x002c
        /*0034*/ 	.byte	0x00, 0xf0, 0x11, 0x00


	//----- nvinfo : EIATTR_KPARAM_INFO
	.align		4
.L_590:
        /*0038*/ 	.byte	0x04, 0x17
        /*003a*/ 	.short	(.L_592 - .L_591)
.L_591:
        /*003c*/ 	.word	0x00000000
        /*0040*/ 	.short	0x0005
        /*0042*/ 	.short	0x0028
        /*0044*/ 	.byte	0x00, 0xf0, 0x11, 0x00


	//----- nvinfo : EIATTR_KPARAM_INFO
	.align		4
.L_592:
        /*0048*/ 	.byte	0x04, 0x17
        /*004a*/ 	.short	(.L_594 - .L_593)
.L_593:
        /*004c*/ 	.word	0x00000000
        /*0050*/ 	.short	0x0004
        /*0052*/ 	.short	0x0020
        /*0054*/ 	.byte	0x00, 0xf0, 0x21, 0x00


	//----- nvinfo : EIATTR_KPARAM_INFO
	.align		4
.L_594:
        /*0058*/ 	.byte	0x04, 0x17
        /*005a*/ 	.short	(.L_596 - .L_595)
.L_595:
        /*005c*/ 	.word	0x00000000
        /*0060*/ 	.short	0x0003
        /*0062*/ 	.short	0x0018
        /*0064*/ 	.byte	0x00, 0xf0, 0x21, 0x00


	//----- nvinfo : EIATTR_KPARAM_INFO
	.align		4
.L_596:
        /*0068*/ 	.byte	0x04, 0x17
        /*006a*/ 	.short	(.L_598 - .L_597)
.L_597:
        /*006c*/ 	.word	0x00000000
        /*0070*/ 	.short	0x0002
        /*0072*/ 	.short	0x0010
        /*0074*/ 	.byte	0x00, 0xf0, 0x21, 0x00


	//----- nvinfo : EIATTR_KPARAM_INFO
	.align		4
.L_598:
        /*0078*/ 	.byte	0x04, 0x17
        /*007a*/ 	.short	(.L_600 - .L_599)
.L_599:
        /*007c*/ 	.word	0x00000000
        /*0080*/ 	.short	0x0001
        /*0082*/ 	.short	0x0008
        /*0084*/ 	.byte	0x00, 0xf0, 0x21, 0x00


	//----- nvinfo : EIATTR_KPARAM_INFO
	.align		4
.L_600:
        /*0088*/ 	.byte	0x04, 0x17
        /*008a*/ 	.short	(.L_602 - .L_601)
.L_601:
        /*008c*/ 	.word	0x00000000
        /*0090*/ 	.short	0x0000
        /*0092*/ 	.short	0x0000
        /*0094*/ 	.byte	0x00, 0xf0, 0x21, 0x00


	//----- nvinfo : EIATTR_SPARSE_MMA_MASK
	.align		4
.L_602:
        /*0098*/ 	.byte	0x03, 0x50
        /*009a*/ 	.short	0x0000


	//----- nvinfo : EIATTR_MAXREG_COUNT
	.align		4
        /*009c*/ 	.byte	0x03, 0x1b
        /*009e*/ 	.short	0x0040


	//----- nvinfo : EIATTR_NUM_BARRIERS
	.align		4
        /*00a0*/ 	.byte	0x02, 0x4c
        /*00a2*/ 	.byte	0x01
	.zero		1


	//----- nvinfo : EIATTR_EXTERNS
	.align		4
        /*00a4*/ 	.byte	0x04, 0x0f
        /*00a6*/ 	.short	(.L_604 - .L_603)


	//   ....[0]....
	.align		4
.L_603:
        /*00a8*/ 	.word	index@(__assertfail)


	//----- nvinfo : EIATTR_MERCURY_ISA_VERSION
	.align		4
.L_604:
        /*00ac*/ 	.byte	0x03, 0x5f
        /*00ae*/ 	.short	0x0101


	//----- nvinfo : EIATTR_COOP_GROUP_MASK_REGIDS
	.align		4
        /*00b0*/ 	.byte	0x04, 0x29
        /*00b2*/ 	.short	(.L_606 - .L_605)


	//   ....[0]....
.L_605:
        /*00b4*/ 	.word	0xffffffff


	//   ....[1]....
        /*00b8*/ 	.word	0xffffffff


	//   ....[2]....
        /*00bc*/ 	.word	0xffffffff


	//   ....[3]....
        /*00c0*/ 	.word	0xffffffff


	//   ....[4]....
        /*00c4*/ 	.word	0xffffffff


	//   ....[5]....
        /*00c8*/ 	.word	0xffffffff


	//   ....[6]....
        /*00cc*/ 	.word	0xffffffff


	//   ....[7]....
        /*00d0*/ 	.word	0xffffffff


	//   ....[8]....
        /*00d4*/ 	.word	0xffffffff


	//   ....[9]....
        /*00d8*/ 	.word	0xffffffff


	//   ....[10]....
        /*00dc*/ 	.word	0xffffffff


	//   ....[11]....
        /*00e0*/ 	.word	0xffffffff


	//   ....[12]....
        /*00e4*/ 	.word	0xffffffff


	//   ....[13]....
        /*00e8*/ 	.word	0xffffffff


	//   ....[14]....
        /*00ec*/ 	.word	0xffffffff


	//   ....[15]....
        /*00f0*/ 	.word	0xffffffff


	//   ....[16]....
        /*00f4*/ 	.word	0xffffffff


	//   ....[17]....
        /*00f8*/ 	.word	0xffffffff


	//   ....[18]....
        /*00fc*/ 	.word	0xffffffff


	//   ....[19]....
        /*0100*/ 	.word	0xffffffff


	//   ....[20]....
        /*0104*/ 	.word	0x0500000f


	//   ....[21]....
        /*0108*/ 	.word	0x0500000f


	//   ....[22]....
        /*010c*/ 	.word	0x0500000f


	//   ....[23]....
        /*0110*/ 	.word	0x0500000f


	//   ....[24]....
        /*0114*/ 	.word	0x0500000f


	//   ....[25]....
        /*0118*/ 	.word	0x0500000f


	//   ....[26]....
        /*011c*/ 	.word	0x0500000f


	//   ....[27]....
        /*0120*/ 	.word	0x0500000f


	//   ....[28]....
        /*0124*/ 	.word	0x0500000f


	//   ....[29]....
        /*0128*/ 	.word	0x0500000f


	//   ....[30]....
        /*012c*/ 	.word	0x0500000f


	//   ....[31]....
        /*0130*/ 	.word	0x0500000f


	//   ....[32]....
        /*0134*/ 	.word	0x0500000f


	//   ....[33]....
        /*0138*/ 	.word	0x0500000f


	//   ....[34]....
        /*013c*/ 	.word	0x0500000f


	//   ....[35]....
        /*0140*/ 	.word	0x0500000f


	//   ....[36]....
        /*0144*/ 	.word	0x0500000f


	//   ....[37]....
        /*0148*/ 	.word	0x0500000f


	//   ....[38]....
        /*014c*/ 	.word	0x0500000f


	//   ....[39]....
        /*0150*/ 	.word	0x0500000f


	//----- nvinfo : EIATTR_COOP_GROUP_INSTR_OFFSETS
	.align		4
.L_606:
        /*0154*/ 	.byte	0x04, 0x28
        /*0156*/ 	.short	(.L_608 - .L_607)


	//   ....[0]....
.L_607:
        /*0158*/ 	.word	0x00000e40


	//   ....[1]....
        /*015c*/ 	.word	0x00000e60


	//   ....[2]....
        /*0160*/ 	.word	0x00000e80


	//   ....[3]....
        /*0164*/ 	.word	0x00000ea0


	//   ....[4]....
        /*0168*/ 	.word	0x00000ec0


	//   ....[5]....
        /*016c*/ 	.word	0x000010a0


	//   ....[6]....
        /*0170*/ 	.word	0x000010c0


	//   ....[7]....
        /*0174*/ 	.word	0x000010e0


	//   ....[8]....
        /*0178*/ 	.word	0x00001100


	//   ....[9]....
        /*017c*/ 	.word	0x00001120


	//   ....[10]....
        /*0180*/ 	.word	0x00001170


	//   ....[11]....
        /*0184*/ 	.word	0x00001190


	//   ....[12]....
        /*0188*/ 	.word	0x000011b0


	//   ....[13]....
        /*018c*/ 	.word	0x000011d0


	//   ....[14]....
        /*0190*/ 	.word	0x000011f0


	//   ....[15]....
        /*0194*/ 	.word	0x00001360


	//   ....[16]....
        /*0198*/ 	.word	0x00001380


	//   ....[17]....
        /*019c*/ 	.word	0x000013a0


	//   ....[18]....
        /*01a0*/ 	.word	0x000013c0


	//   ....[19]....
        /*01a4*/ 	.word	0x000013e0


	//   ....[20]....
        /*01a8*/ 	.word	0x000016a0


	//   ....[21]....
        /*01ac*/ 	.word	0x00001700


	//   ....[22]....
        /*01b0*/ 	.word	0x00001760


	//   ....[23]....
        /*01b4*/ 	.word	0x000017c0


	//   ....[24]....
        /*01b8*/ 	.word	0x00001820


	//   ....[25]....
        /*01bc*/ 	.word	0x000018a0


	//   ....[26]....
        /*01c0*/ 	.word	0x00001900


	//   ....[27]....
        /*01c4*/ 	.word	0x00001960


	//   ....[28]....
        /*01c8*/ 	.word	0x000019c0


	//   ....[29]....
        /*01cc*/ 	.word	0x00001a20


	//   ....[30]....
        /*01d0*/ 	.word	0x00001ab0


	//   ....[31]....
        /*01d4*/ 	.word	0x00001b30


	//   ....[32]....
        /*01d8*/ 	.word	0x00001b90


	//   ....[33]....
        /*01dc*/ 	.word	0x00001bf0


	//   ....[34]....
        /*01e0*/ 	.word	0x00001c50


	//   ....[35]....
        /*01e4*/ 	.word	0x00001cc0


	//   ....[36]....
        /*01e8*/ 	.word	0x00001d20


	//   ....[37]....
        /*01ec*/ 	.word	0x00001d80


	//   ....[38]....
        /*01f0*/ 	.word	0x00001de0


	//   ....[39]....
        /*01f4*/ 	.word	0x00001e40


	//----- nvinfo : EIATTR_SYSCALL_OFFSETS
	.align		4
.L_608:
        /*01f8*/ 	.byte	0x04, 0x46
        /*01fa*/ 	.short	(.L_610 - .L_609)


	//   ....[0]....
.L_609:
        /*01fc*/ 	.word	0x00000560


	//   ....[1]....
        /*0200*/ 	.word	0x00000780


	//   ....[2]....
        /*0204*/ 	.word	0x00000b10


	//   ....[3]....
        /*0208*/ 	.word	0x00000cf0


	//----- nvinfo : EIATTR_ATOM16_EMUL_INSTR_REG_MAP
	.align		4
.L_610:
        /*020c*/ 	.byte	0x04, 0x2e
        /*020e*/ 	.short	(.L_612 - .L_611)


	//   ....[0]....
.L_611:
        /*0210*/ 	.word	0x000014a0
        /*0214*/ 	.short	0x0006
        /*0216*/ 	.short	0x0000


	//   ....[1]....
        /*0218*/ 	.word	0x000014f0
        /*021c*/ 	.short	0x0006
        /*021e*/ 	.short	0x0000


	//   ....[2]....
        /*0220*/ 	.word	0x000015a0
        /*0224*/ 	.short	0x0006
        /*0226*/ 	.short	0x0000


	//   ....[3]....
        /*0228*/ 	.word	0x000015f0
        /*022c*/ 	.short	0x0006
        /*022e*/ 	.short	0x0000


	//----- nvinfo : EIATTR_EXIT_INSTR_OFFSETS
	.align		4
.L_612:
        /*0230*/ 	.byte	0x04, 0x1c
        /*0232*/ 	.short	(.L_614 - .L_613)


	//   ....[0]....
.L_613:
        /*0234*/ 	.word	0x00001420


	//   ....[1]....
        /*0238*/ 	.word	0x00001640


	//----- nvinfo : EIATTR_MAX_THREADS
	.align		4
.L_614:
        /*023c*/ 	.byte	0x04, 0x05
        /*023e*/ 	.short	(.L_616 - .L_615)
.L_615:
        /*0240*/ 	.word	0x00000400
        /*0244*/ 	.word	0x00000001
        /*0248*/ 	.word	0x00000001


	//----- nvinfo : EIATTR_CRS_STACK_SIZE
	.align		4
.L_616:
        /*024c*/ 	.byte	0x04, 0x1e
        /*024e*/ 	.short	(.L_618 - .L_617)
.L_617:
        /*0250*/ 	.word	0x00000000


	//----- nvinfo : EIATTR_CBANK_PARAM_SIZE
	.align		4
.L_618:
        /*0254*/ 	.byte	0x03, 0x19
        /*0256*/ 	.short	0x0040


	//----- nvinfo : EIATTR_PARAM_CBANK
	.align		4
        /*0258*/ 	.byte	0x04, 0x0a
        /*025a*/ 	.short	(.L_620 - .L_619)
	.align		4
.L_619:
        /*025c*/ 	.word	index@(.nv.constant0._ZN2at6native45_GLOBAL__N__efdd3984_12_NLLLoss2d_cu_e9278b4625nll_loss2d_forward_kernelIN3c104HalfEflEEvPT_S6_PKS5_PKlS8_iiil)
        /*0260*/ 	.short	0x0210
        /*0262*/ 	.short	0x0040


	//----- nvinfo : EIATTR_SW_WAR
	.align		4
.L_620:
        /*0264*/ 	.byte	0x04, 0x36
        /*0266*/ 	.short	(.L_622 - .L_621)
.L_621:
        /*0268*/ 	.word	0x00000008
.L_622:


//--------------------- .nv.info._ZN2at6native45_GLOBAL__N__efdd3984_12_NLLLoss2d_cu_e9278b4638nll_loss2d_forward_size_average_kernelIN3c104HalfEEEvPT_PKS5_ --------------------------
	.section	.nv.info._ZN2at6native45_GLOBAL__N__efdd3984_12_NLLLoss2d_cu_e9278b4638nll_loss2d_forward_size_average_kernelIN3c104HalfEEEvPT_PKS5_,"",@"SHT_CUDA_INFO"
	.sectionflags	@""
	.align	4


	//----- nvinfo : EIATTR_CUDA_API_VERSION
	.align		4
        /*0000*/ 	.byte	0x04, 0x37
        /*0002*/ 	.short	(.L_624 - .L_623)
.L_623:
        /*0004*/ 	.word	0x00000082


	//----- nvinfo : EIATTR_KPARAM_INFO
	.align		4
.L_624:
        /*0008*/ 	.byte	0x04, 0x17
        /*000a*/ 	.short	(.L_626 - .L_625)
.L_625:
        /*000c*/ 	.word	0x00000000
        /*0010*/ 	.short	0x0001
        /*0012*/ 	.short	0x0008
        /*0014*/ 	.byte	0x00, 0xf0, 0x21, 0x00


	//----- nvinfo : EIATTR_KPARAM_INFO
	.align		4
.L_626:
        /*0018*/ 	.byte	0x04, 0x17
        /*001a*/ 	.short	(.L_628 - .L_627)
.L_627:
        /*001c*/ 	.word	0x00000000
        /*0020*/ 	.short	0x0000
        /*0022*/ 	.short	0x0000
        /*0024*/ 	.byte	0x00, 0xf0, 0x21, 0x00


	//----- nvinfo : EIATTR_SPARSE_MMA_MASK
	.align		4
.L_628:
        /*0028*/ 	.byte	0x03, 0x50
        /*002a*/ 	.short	0x0000


	//----- nvinfo : EIATTR_MAXREG_COUNT
	.align		4
        /*002c*/ 	.byte	0x03, 0x1b
        /*002e*/ 	.short	0x0040


	//----- nvinfo : EIATTR_MERCURY_ISA_VERSION
	.align		4
        /*0030*/ 	.byte	0x03, 0x5f
        /*0032*/ 	.short	0x0101


	//----- nvinfo : EIATTR_EXIT_INSTR_OFFSETS
	.align		4
        /*0034*/ 	.byte	0x04, 0x1c
        /*0036*/ 	.short	(.L_630 - .L_629)


	//   ....[0]....
.L_629:
        /*0038*/ 	.word	0x000000c0


	//----- nvinfo : EIATTR_MAX_THREADS
	.align		4
.L_630:
        /*003c*/ 	.byte	0x04, 0x05
        /*003e*/ 	.short	(.L_632 - .L_631)
.L_631:
        /*0040*/ 	.word	0x00000400
        /*0044*/ 	.word	0x00000001
        /*0048*/ 	.word	0x00000001


	//----- nvinfo : EIATTR_CBANK_PARAM_SIZE
	.align		4
.L_632:
        /*004c*/ 	.byte	0x03, 0x19
        /*004e*/ 	.short	0x0010


	//----- nvinfo : EIATTR_PARAM_CBANK
	.align		4
        /*0050*/ 	.byte	0x04, 0x0a
        /*0052*/ 	.short	(.L_634 - .L_633)
	.align		4
.L_633:
        /*0054*/ 	.word	index@(.nv.constant0._ZN2at6native45_GLOBAL__N__efdd3984_12_NLLLoss2d_cu_e9278b4638nll_loss2d_forward_size_average_kernelIN3c104HalfEEEvPT_PKS5_)
        /*0058*/ 	.short	0x0210
        /*005a*/ 	.short	0x0010


	//----- nvinfo : EIATTR_SW_WAR
	.align		4
.L_634:
        /*005c*/ 	.byte	0x04, 0x36
        /*005e*/ 	.short	(.L_636 - .L_635)
.L_635:
        /*0060*/ 	.word	0x00000008
.L_636:


//--------------------- .nv.info._ZN2at6native45_GLOBAL__N__efdd3984_12_NLLLoss2d_cu_e9278b4625nll_loss2d_forward_kernelIN3c104HalfEfiEEvPT_S6_PKS5_PKlS8_iiil --------------------------
	.section	.nv.info._ZN2at6native45_GLOBAL__N__efdd3984_12_NLLLoss2d_cu_e9278b4625nll_loss2d_forward_kernelIN3c104HalfEfiEEvPT_S6_PKS5_PKlS8_iiil,"",@"SHT_CUDA_INFO"
	.sectionflags	@""
	.align	4


	//----- nvinfo : EIATTR_CUDA_API_VERSION
	.align		4
        /*0000*/ 	.byte	0x04, 0x37
        /*0002*/ 	.short	(.L_638 - .L_637)
.L_637:
        /*0004*/ 	.word	0x00000082


	//----- nvinfo : EIATTR_KPARAM_INFO
	.align		4
.L_638:
        /*0008*/ 	.byte	0x04, 0x17
        /*000a*/ 	.short	(.L_640 - .L_639)
.L_639:
        /*000c*/ 	.word	0x00000000
        /*0010*/ 	.short	0x0008
        /*0012*/ 	.short	0x0038
        /*0014*/ 	.byte	0x00, 0xf0, 0x21, 0x00


	//----- nvinfo : EIATTR_KPARAM_INFO
	.align		4
.L_640:
        /*0018*/ 	.byte	0x04, 0x17
        /*001a*/ 	.short	(.L_642 - .L_641)
.L_641:
        /*001c*/ 	.word	0x00000000
        /*0020*/ 	.short	0x0007
        /*0022*/ 	.short	0x0030
        /*0024*/ 	.byte	0x00, 0xf0, 0x11, 0x00


	//----- nvinfo : EIATTR_KPARAM_INFO
	.align		4
.L_642:
        /*0028*/ 	.byte	0x04, 0x17
        /*002a*/ 	.short	(.L_644 - .L_643)
.L_643:
        /*002c*/ 	.word	0x00000000
        /*0030*/ 	.short	0x0006
        /*0032*/ 	.short	0x002c
        /*0034*/ 	.byte	0x00, 0xf0, 0x11, 0x00


	//----- nvinfo : EIATTR_KPARAM_INFO
	.align		4
.L_644:
        /*0038*/ 	.byte	0x04, 0x17
        /*003a*/ 	.short	(.L_646 - .L_645)
.L_645:
        /*003c*/ 	.word	0x00000000
        /*0040*/ 	.short	0x0005
        /*0042*/ 	.short	0x0028
        /*0044*/ 	.byte	0x00, 0xf0, 0x11, 0x00


	//----- nvinfo : EIATTR_KPARAM_INFO
	.align		4
.L_646:
        /*0048*/ 	.byte	0x04, 0x17
        /*004a*/ 	.short	(.L_648 - .L_647)
.L_647:
        /*004c*/ 	.word	0x00000000
        /*0050*/ 	.short	0x0004
        /*0052*/ 	.short	0x0020
        /*0054*/ 	.byte	0x00, 0xf0, 0x21, 0x00


	//----- nvinfo : EIATTR_KPARAM_INFO
	.align		4
.L_648:
        /*0058*/ 	.byte	0x04, 0x17
        /*005a*/ 	.short	(.L_650 - .L_649)
.L_649:
        /*005c*/ 	.word	0x00000000
        /*0060*/ 	.short	0x0003
        /*0062*/ 	.short	0x0018
        /*0064*/ 	.byte	0x00, 0xf0, 0x21, 0x00


	//----- nvinfo : EIATTR_KPARAM_INFO
	.align		4
.L_650:
        /*0068*/ 	.byte	0x04, 0x17
        /*006a*/ 	.short	(.L_652 - .L_651)
.L_651:
        /*006c*/ 	.word	0x00000000
        /*0070*/ 	.short	0x0002
        /*0072*/ 	.short	0x0010
        /*0074*/ 	.byte	0x00, 0xf0, 0x21, 0x00


	//----- nvinfo : EIATTR_KPARAM_INFO
	.align		4
.L_652:
        /*0078*/ 	.byte	0x04, 0x17
        /*007a*/ 	.short	(.L_654 - .L_653)
.L_653:
        /*007c*/ 	.word	0x00000000
        /*0080*/ 	.short	0x0001
        /*0082*/ 	.short	0x0008
        /*0084*/ 	.byte	0x00, 0xf0, 0x21, 0x00


	//----- nvinfo : EIATTR_KPARAM_INFO
	.align		4
.L_654:
        /*0088*/ 	.byte	0x04, 0x17
        /*008a*/ 	.short	(.L_656 - .L_655)
.L_655:
        /*008c*/ 	.word	0x00000000
        /*0090*/ 	.short	0x0000
        /*0092*/ 	.short	0x0000
        /*0094*/ 	.byte	0x00, 0xf0, 0x21, 0x00


	//----- nvinfo : EIATTR_SPARSE_MMA_MASK
	.align		4
.L_656:
        /*0098*/ 	.byte	0x03, 0x50
        /*009a*/ 	.short	0x0000


	//----- nvinfo : EIATTR_MAXREG_COUNT
	.align		4
        /*009c*/ 	.byte	0x03, 0x1b
        /*009e*/ 	.short	0x0040


	//----- nvinfo : EIATTR_NUM_BARRIERS
	.align		4
        /*00a0*/ 	.byte	0x02, 0x4c
        /*00a2*/ 	.byte	0x01
	.zero		1


	//----- nvinfo : EIATTR_EXTERNS
	.align		4
        /*00a4*/ 	.byte	0x04, 0x0f
        /*00a6*/ 	.short	(.L_658 - .L_657)


	//   ....[0]....
	.align		4
.L_657:
        /*00a8*/ 	.word	index@(__assertfail)


	//----- nvinfo : EIATTR_MERCURY_ISA_VERSION
	.align		4
.L_658:
        /*00ac*/ 	.byte	0x03, 0x5f
        /*00ae*/ 	.short	0x0101


	//----- nvinfo : EIATTR_COOP_GROUP_MASK_REGIDS
	.align		4
        /*00b0*/ 	.byte	0x04, 0x29
        /*00b2*/ 	.short	(.L_660 - .L_659)


	//   ....[0]....
.L_659:
        /*00b4*/ 	.word	0xffffffff


	//   ....[1]....
        /*00b8*/ 	.word	0xffffffff


	//   ....[2]....
        /*00bc*/ 	.word	0xffffffff


	//   ....[3]....
        /*00c0*/ 	.word	0xffffffff


	//   ....[4]....
        /*00c4*/ 	.word	0xffffffff


	//   ....[5]....
        /*00c8*/ 	.word	0xffffffff


	//   ....[6]....
        /*00cc*/ 	.word	0xffffffff


	//   ....[7]....
        /*00d0*/ 	.word	0xffffffff


	//   ....[8]....
        /*00d4*/ 	.word	0xffffffff


	//   ....[9]....
        /*00d8*/ 	.word	0xffffffff


	//   ....[10]....
        /*00dc*/ 	.word	0xffffffff


	//   ....[11]....
        /*00e0*/ 	.word	0xffffffff


	//   ....[12]....
        /*00e4*/ 	.word	0xffffffff


	//   ....[13]....
        /*00e8*/ 	.word	0xffffffff


	//   ....[14]....
        /*00ec*/ 	.word	0xffffffff


	//   ....[15]....
        /*00f0*/ 	.word	0xffffffff


	//   ....[16]....
        /*00f4*/ 	.word	0xffffffff


	//   ....[17]....
        /*00f8*/ 	.word	0xffffffff


	//   ....[18]....
        /*00fc*/ 	.word	0xffffffff


	//   ....[19]....
        /*0100*/ 	.word	0xffffffff


	//   ....[20]....
        /*0104*/ 	.word	0x0500000f


	//   ....[21]....
        /*0108*/ 	.word	0x0500000f


	//   ....[22]....
        /*010c*/ 	.word	0x0500000f


	//   ....[23]....
        /*0110*/ 	.word	0x0500000f


	//   ....[24]....
        /*0114*/ 	.word	0x0500000f


	//   ....[25]....
        /*0118*/ 	.word	0x0500000f


	//   ....[26]....
        /*011c*/ 	.word	0x0500000f


	//   ....[27]....
        /*0120*/ 	.word	0x0500000f


	//   ....[28]....
        /*0124*/ 	.word	0x0500000f


	//   ....[29]....
        /*0128*/ 	.word	0x0500000f


	//   ....[30]....
        /*012c*/ 	.word	0x0500000f


	//   ....[31]....
        /*0130*/ 	.word	0x0500000f


	//   ....[32]....
        /*0134*/ 	.word	0x0500000f


	//   ....[33]....
        /*0138*/ 	.word	0x0500000f


	//   ....[34]....
        /*013c*/ 	.word	0x0500000f


	//   ....[35]....
        /*0140*/ 	.word	0x0500000f


	//   ....[36]....
        /*0144*/ 	.word	0x0500000f


	//   ....[37]....
        /*0148*/ 	.word	0x0500000f


	//   ....[38]....
        /*014c*/ 	.word	0x0500000f


	//   ....[39]....
        /*0150*/ 	.word	0x0500000f


	//----- nvinfo : EIATTR_COOP_GROUP_INSTR_OFFSETS
	.align		4
.L_660:
        /*0154*/ 	.byte	0x04, 0x28
        /*0156*/ 	.short	(.L_662 - .L_661)


	//   ....[0]....
.L_661:
        /*0158*/ 	.word	0x00000c10


	//   ....[1]....
        /*015c*/ 	.word	0x00000c30


	//   ....[2]....
        /*0160*/ 	.word	0x00000c50


	//   ....[3]....
        /*0164*/ 	.word	0x00000c70


	//   ....[4]....
        /*0168*/ 	.word	0x00000c90


	//   ....[5]....
        /*016c*/ 	.word	0x00000e70


	//   ....[6]....
        /*0170*/ 	.word	0x00000e90


	//   ....[7]....
        /*0174*/ 	.word	0x00000eb0


	//   ....[8]....
        /*0178*/ 	.word	0x00000ed0


	//   ....[9]....
        /*017c*/ 	.word	0x00000ef0


	//   ....[10]....
        /*0180*/ 	.word	0x00000f40


	//   ....[11]....
        /*0184*/ 	.word	0x00000f60


	//   ....[12]....
        /*0188*/ 	.word	0x00000f80


	//   ....[13]....
        /*018c*/ 	.word	0x00000fa0


	//   ....[14]....
        /*0190*/ 	.word	0x00000fc0


	//   ....[15]....
        /*0194*/ 	.word	0x00001130


	//   ....[16]....
        /*0198*/ 	.word	0x00001150


	//   ....[17]....
        /*019c*/ 	.word	0x00001170


	//   ....[18]....
        /*01a0*/ 	.word	0x00001190


	//   ....[19]....
        /*01a4*/ 	.word	0x000011b0


	//   ....[20]....
        /*01a8*/ 	.word	0x00001470


	//   ....[21]....
        /*01ac*/ 	.word	0x000014d0


	//   ....[22]....
        /*01b0*/ 	.word	0x00001530


	//   ....[23]....
        /*01b4*/ 	.word	0x00001590


	//   ....[24]....
        /*01b8*/ 	.word	0x000015f0


	//   ....[25]....
        /*01bc*/ 	.word	0x00001670


	//   ....[26]....
        /*01c0*/ 	.word	0x000016d0


	//   ....[27]....
        /*01c4*/ 	.word	0x00001730


	//   ....[28]....
        /*01c8*/ 	.word	0x00001790


	//   ....[29]....
        /*01cc*/ 	.word	0x000017f0


	//   ....[30]....
        /*01d0*/ 	.word	0x00001880


	//   ....[31]....
        /*01d4*/ 	.word	0x00001900


	//   ....[32]....
        /*01d8*/ 	.word	0x00001960


	//   ....[33]....
        /*01dc*/ 	.word	0x000019c0


	//   ....[34]....
        /*01e0*/ 	.word	0x00001a20


	//   ....[35]....
        /*01e4*/ 	.word	0x00001a90


	//   ....[36]....
        /*01e8*/ 	.word	0x00001af0


	//   ....[37]....
        /*01ec*/ 	.word	0x00001b50


	//   ....[38]....
        /*01f0*/ 	.word	0x00001bb0


	//   ....[39]....
        /*01f4*/ 	.word	0x00001c10


	//----- nvinfo : EIATTR_SYSCALL_OFFSETS
	.align		4
.L_662:
        /*01f8*/ 	.byte	0x04, 0x46
        /*01fa*/ 	.short	(.L_664 - .L_663)


	//   ....[0]....
.L_663:
        /*01fc*/ 	.word	0x000004d0


	//   ....[1]....
        /*0200*/ 	.word	0x00000660


	//   ....[2]....
        /*0204*/ 	.word	0x00000970


	//   ....[3]....
        /*0208*/ 	.word	0x00000ad0


	//----- nvinfo : EIATTR_ATOM16_EMUL_INSTR_REG_MAP
	.align		4
.L_664:
        /*020c*/ 	.byte	0x04, 0x2e
        /*020e*/ 	.short	(.L_666 - .L_665)


	//   ....[0]....
.L_665:
        /*0210*/ 	.word	0x00001270
        /*0214*/ 	.short	0x0006
        /*0216*/ 	.short	0x0000


	//   ....[1]....
        /*0218*/ 	.word	0x000012c0
        /*021c*/ 	.short	0x0006
        /*021e*/ 	.short	0x0000


	//   ....[2]....
        /*0220*/ 	.word	0x00001370
        /*0224*/ 	.short	0x0006
        /*0226*/ 	.short	0x0000


	//   ....[3]....
        /*0228*/ 	.word	0x000013c0
        /*022c*/ 	.short	0x0006
        /*022e*/ 	.short	0x0000


	//----- nvinfo : EIATTR_EXIT_INSTR_OFFSETS
	.align		4
.L_666:
        /*0230*/ 	.byte	0x04, 0x1c
        /*0232*/ 	.short	(.L_668 - .L_667)


	//   ....[0]....
.L_667:
        /*0234*/ 	.word	0x000011f0


	//   ....[1]....
        /*0238*/ 	.word	0x00001410


	//----- nvinfo : EIATTR_MAX_THREADS
	.align		4
.L_668:
        /*023c*/ 	.byte	0x04, 0x05
        /*023e*/ 	.short	(.L_670 - .L_669)
.L_669:
        /*0240*/ 	.word	0x00000400
        /*0244*/ 	.word	0x00000001
        /*0248*/ 	.word	0x00000001


	//----- nvinfo : EIATTR_CRS_STACK_SIZE
	.align		4
.L_670:
        /*024c*/ 	.byte	0x04, 0x1e
        /*024e*/ 	.short	(.L_672 - .L_671)
.L_671:
        /*0250*/ 	.word	0x00000000


	//----- nvinfo : EIATTR_CBANK_PARAM_SIZE
	.align		4
.L_672:
        /*0254*/ 	.byte	0x03, 0x19
        /*0256*/ 	.short	0x0040


	//----- nvinfo : EIATTR_PARAM_CBANK
	.align		4
        /*0258*/ 	.byte	0x04, 0x0a
        /*025a*/ 	.short	(.L_674 - .L_673)
	.align		4
.L_673:
        /*025c*/ 	.word	index@(.nv.constant0._ZN2at6native45_GLOBAL__N__efdd3984_12_NLLLoss2d_cu_e9278b4625nll_loss2d_forward_kernelIN3c104HalfEfiEEvPT_S6_PKS5_PKlS8_iiil)
        /*0260*/ 	.short	0x0210
        /*0262*/ 	.short	0x0040


	//----- nvinfo : EIATTR_SW_WAR
	.align		4
.L_674:
        /*0264*/ 	.byte	0x04, 0x36
        /*0266*/ 	.short	(.L_676 - .L_675)
.L_675:
        /*0268*/ 	.word	0x00000008
.L_676:


//--------------------- .nv.info._ZN2at6native45_GLOBAL__N__efdd3984_12_NLLLoss2d_cu_e9278b4625nll_loss2d_forward_kernelIfflEEvPT_S4_PKS3_PKlS6_iiil --------------------------
	.section	.nv.info._ZN2at6native45_GLOBAL__N__efdd3984_12_NLLLoss2d_cu_e9278b4625nll_loss2d_forward_kernelIfflEEvPT_S4_PKS3_PKlS6_iiil,"",@"SHT_CUDA_INFO"
	.sectionflags	@""
	.align	4


	//----- nvinfo : EIATTR_CUDA_API_VERSION
	.align		4
        /*0000*/ 	.byte	0x04, 0x37
        /*0002*/ 	.short	(.L_678 - .L_677)
.L_677:
        /*0004*/ 	.word	0x00000082


	//----- nvinfo : EIATTR_KPARAM_INFO
	.align		4
.L_678:
        /*0008*/ 	.byte	0x04, 0x17
        /*000a*/ 	.short	(.L_680 - .L_679)
.L_679:
        /*000c*/ 	.word	0x00000000
        /*0010*/ 	.short	0x0008
        /*0012*/ 	.short	0x0038
        /*0014*/ 	.byte	0x00, 0xf0, 0x21, 0x00


	//----- nvinfo : EIATTR_KPARAM_INFO
	.align		4
.L_680:
        /*0018*/ 	.byte	0x04, 0x17
        /*001a*/ 	.short	(.L_682 - .L_681)
.L_681:
        /*001c*/ 	.word	0x00000000
        /*0020*/ 	.short	0x0007
        /*0022*/ 	.short	0x0030
        /*0024*/ 	.byte	0x00, 0xf0, 0x11, 0x00


	//----- nvinfo : EIATTR_KPARAM_INFO
	.align		4
.L_682:
        /*0028*/ 	.byte	0x04, 0x17
        /*002a*/ 	.short	(.L_684 - .L_683)
.L_683:
        /*002c*/ 	.word	0x00000000
        /*0030*/ 	.short	0x0006
        /*0032*/ 	.short	0x002c
        /*0034*/ 	.byte	0x00, 0xf0, 0x11, 0x00


	//----- nvinfo : EIATTR_KPARAM_INFO
	.align		4
.L_684:
        /*0038*/ 	.byte	0x04, 0x17
        /*003a*/ 	.short	(.L_686 - .L_685)
.L_685:
        /*003c*/ 	.word	0x00000000
        /*0040*/ 	.short	0x0005
        /*0042*/ 	.short	0x0028
        /*0044*/ 	.byte	0x00, 0xf0, 0x11, 0x00


	//----- nvinfo : EIATTR_KPARAM_INFO
	.align		4
.L_686:
        /*0048*/ 	.byte	0x04, 0x17
        /*004a*/ 	.short	(.L_688 - .L_687)
.L_687:
        /*004c*/ 	.word	0x00000000
        /*0050*/ 	.short	0x0004
        /*0052*/ 	.short	0x0020
        /*0054*/ 	.byte	0x00, 0xf0, 0x21, 0x00


	//----- nvinfo : EIATTR_KPARAM_INFO
	.align		4
.L_688:
        /*0058*/ 	.byte	0x04, 0x17
        /*005a*/ 	.short	(.L_690 - .L_689)
.L_689:
        /*005c*/ 	.word	0x00000000
        /*0060*/ 	.short	0x0003
        /*0062*/ 	.short	0x0018
        /*0064*/ 	.byte	0x00, 0xf0, 0x21, 0x00


	//----- nvinfo : EIATTR_KPARAM_INFO
	.align		4
.L_690:
        /*0068*/ 	.byte	0x04, 0x17
        /*006a*/ 	.short	(.L_692 - .L_691)
.L_691:
        /*006c*/ 	.word	0x00000000
        /*0070*/ 	.short	0x0002
        /*0072*/ 	.short	0x0010
        /*0074*/ 	.byte	0x00, 0xf0, 0x21, 0x00


	//----- nvinfo : EIATTR_KPARAM_INFO
	.align		4
.L_692:
        /*0078*/ 	.byte	0x04, 0x17
        /*007a*/ 	.short	(.L_694 - .L_693)
.L_693:
        /*007c*/ 	.word	0x00000000
        /*0080*/ 	.short	0x0001
        /*0082*/ 	.short	0x0008
        /*0084*/ 	.byte	0x00, 0xf0, 0x21, 0x00


	//----- nvinfo : EIATTR_KPARAM_INFO
	.align		4
.L_694:
        /*0088*/ 	.byte	0x04, 0x17
        /*008a*/ 	.short	(.L_696 - .L_695)
.L_695:
        /*008c*/ 	.word	0x00000000
        /*0090*/ 	.short	0x0000
        /*0092*/ 	.short	0x0000
        /*0094*/ 	.byte	0x00, 0xf0, 0x21, 0x00


	//----- nvinfo : EIATTR_SPARSE_MMA_MASK
	.align		4
.L_696:
        /*0098*/ 	.byte	0x03, 0x50
        /*009a*/ 	.short	0x0000


	//----- nvinfo : EIATTR_MAXREG_COUNT
	.align		4
        /*009c*/ 	.byte	0x03, 0x1b
        /*009e*/ 	.short	0x0040


	//----- nvinfo : EIATTR_NUM_BARRIERS
	.align		4
        /*00a0*/ 	.byte	0x02, 0x4c
        /*00a2*/ 	.byte	0x01
	.zero		1


	//----- nvinfo : EIATTR_EXTERNS
	.align		4
        /*00a4*/ 	.byte	0x04, 0x0f
        /*00a6*/ 	.short	(.L_698 - .L_697)


	//   ....[0]....
	.align		4
.L_697:
        /*00a8*/ 	.word	index@(__assertfail)


	//----- nvinfo : EIATTR_MERCURY_ISA_VERSION
	.align		4
.L_698:
        /*00ac*/ 	.byte	0x03, 0x5f
        /*00ae*/ 	.short	0x0101


	//----- nvinfo : EIATTR_COOP_GROUP_MASK_REGIDS
	.align		4
        /*00b0*/ 	.byte	0x04, 0x29
        /*00b2*/ 	.short	(.L_700 - .L_699)


	//   ....[0]....
.L_699:
        /*00b4*/ 	.word	0xffffffff


	//   ....[1]....
        /*00b8*/ 	.word	0xffffffff


	//   ....[2]....
        /*00bc*/ 	.word	0xffffffff


	//   ....[3]....
        /*00c0*/ 	.word	0xffffffff


	//   ....[4]....
        /*00c4*/ 	.word	0xffffffff


	//   ....[5]....
        /*00c8*/ 	.word	0xffffffff


	//   ....[6]....
        /*00cc*/ 	.word	0xffffffff


	//   ....[7]....
        /*00d0*/ 	.word	0xffffffff


	//   ....[8]....
        /*00d4*/ 	.word	0xffffffff


	//   ....[9]....
        /*00d8*/ 	.word	0xffffffff


	//   ....[10]....
        /*00dc*/ 	.word	0xffffffff


	//   ....[11]....
        /*00e0*/ 	.word	0xffffffff


	//   ....[12]....
        /*00e4*/ 	.word	0xffffffff


	//   ....[13]....
        /*00e8*/ 	.word	0xffffffff


	//   ....[14]....
        /*00ec*/ 	.word	0xffffffff


	//   ....[15]....
        /*00f0*/ 	.word	0xffffffff


	//   ....[16]....
        /*00f4*/ 	.word	0xffffffff


	//   ....[17]....
        /*00f8*/ 	.word	0xffffffff


	//   ....[18]....
        /*00fc*/ 	.word	0xffffffff


	//   ....[19]....
        /*0100*/ 	.word	0xffffffff


	//   ....[20]....
        /*0104*/ 	.word	0x0500000f


	//   ....[21]....
        /*0108*/ 	.word	0x0500000f


	//   ....[22]....
        /*010c*/ 	.word	0x0500000f


	//   ....[23]....
        /*0110*/ 	.word	0x0500000f


	//   ....[24]....
        /*0114*/ 	.word	0x0500000f


	//   ....[25]....
        /*0118*/ 	.word	0x0500000f


	//   ....[26]....
        /*011c*/ 	.word	0x0500000f


	//   ....[27]....
        /*0120*/ 	.word	0x0500000f


	//   ....[28]....
        /*0124*/ 	.word	0x0500000f


	//   ....[29]....
        /*0128*/ 	.word	0x0500000f


	//   ....[30]....
        /*012c*/ 	.word	0x0500000f


	//   ....[31]....
        /*0130*/ 	.word	0x0500000f


	//   ....[32]....
        /*0134*/ 	.word	0x0500000f


	//   ....[33]....
        /*0138*/ 	.word	0x0500000f


	//   ....[34]....
        /*013c*/ 	.word	0x0500000f


	//   ....[35]....
        /*0140*/ 	.word	0x0500000f


	//   ....[36]....
        /*0144*/ 	.word	0x0500000f


	//   ....[37]....
        /*0148*/ 	.word	0x0500000f


	//   ....[38]....
        /*014c*/ 	.word	0x0500000f


	//   ....[39]....
        /*0150*/ 	.word	0x0500000f


	//----- nvinfo : EIATTR_COOP_GROUP_INSTR_OFFSETS
	.align		4
.L_700:
        /*0154*/ 	.byte	0x04, 0x28
        /*0156*/ 	.short	(.L_702 - .L_701)


	//   ....[0]....
.L_701:
        /*0158*/ 	.word	0x00000db0


	//   ....[1]....
        /*015c*/ 	.word	0x00000dd0


	//   ....[2]....
        /*0160*/ 	.word	0x00000df0


	//   ....[3]....
        /*0164*/ 	.word	0x00000e10


	//   ....[4]....
        /*0168*/ 	.word	0x00000e30


	//   ....[5]....
        /*016c*/ 	.word	0x00001010


	//   ....[6]....
        /*0170*/ 	.word	0x00001030


	//   ....[7]....
        /*0174*/ 	.word	0x00001050


	//   ....[8]....
        /*0178*/ 	.word	0x00001070


	//   ....[9]....
        /*017c*/ 	.word	0x00001090


	//   ....[10]....
        /*0180*/ 	.word	0x000010e0


	//   ....[11]....
        /*0184*/ 	.word	0x00001100


	//   ....[12]....
        /*0188*/ 	.word	0x00001120


	//   ....[13]....
        /*018c*/ 	.word	0x00001140


	//   ....[14]....
        /*0190*/ 	.word	0x00001160


	//   ....[15]....
        /*0194*/ 	.word	0x000012d0


	//   ....[16]....
        /*0198*/ 	.word	0x000012f0


	//   ....[17]....
        /*019c*/ 	.word	0x00001310


	//   ....[18]....
        /*01a0*/ 	.word	0x00001330


	//   ....[19]....
        /*01a4*/ 	.word	0x00001350


	//   ....[20]....
        /*01a8*/ 	.word	0x00001440


	//   ....[21]....
        /*01ac*/ 	.word	0x000014a0


	//   ....[22]....
        /*01b0*/ 	.word	0x00001500


	//   ....[23]....
        /*01b4*/ 	.word	0x00001560


	//   ....[24]....
        /*01b8*/ 	.word	0x000015c0


	//   ....[25]....
        /*01bc*/ 	.word	0x00001640


	//   ....[26]....
        /*01c0*/ 	.word	0x000016a0


	//   ....[27]....
        /*01c4*/ 	.word	0x00001700


	//   ....[28]....
        /*01c8*/ 	.word	0x00001760


	//   ....[29]....
        /*01cc*/ 	.word	0x000017c0


	//   ....[30]....
        /*01d0*/ 	.word	0x00001850


	//   ....[31]....
        /*01d4*/ 	.word	0x000018d0


	//   ....[32]....
        /*01d8*/ 	.word	0x00001930


	//   ....[33]....
        /*01dc*/ 	.word	0x00001990


	//   ....[34]....
        /*01e0*/ 	.word	0x000019f0


	//   ....[35]....
        /*01e4*/ 	.word	0x00001a60


	//   ....[36]....
        /*01e8*/ 	.word	0x00001ac0


	//   ....[37]....
        /*01ec*/ 	.word	0x00001b20


	//   ....[38]....
        /*01f0*/ 	.word	0x00001b80


	//   ....[39]....
        /*01f4*/ 	.word	0x00001be0


	//----- nvinfo : EIATTR_SYSCALL_OFFSETS
	.align		4
.L_702:
        /*01f8*/ 	.byte	0x04, 0x46
        /*01fa*/ 	.short	(.L_704 - .L_703)


	//   ....[0]....
.L_703:
        /*01fc*/ 	.word	0x00000570


	//   ....[1]....
        /*0200*/ 	.word	0x00000780


	//   ....[2]....
        /*0204*/ 	.word	0x00000ac0


	//   ....[3]....
        /*0208*/ 	.word	0x00000ca0


	//----- nvinfo : EIATTR_EXIT_INSTR_OFFSETS
	.align		4
.L_704:
        /*020c*/ 	.byte	0x04, 0x1c
        /*020e*/ 	.short	(.L_706 - .L_705)


	//   ....[0]....
.L_705:
        /*0210*/ 	.word	0x00001390


	//   ....[1]....
        /*0214*/ 	.word	0x000013e0


	//----- nvinfo : EIATTR_MAX_THREADS
	.align		4
.L_706:
        /*0218*/ 	.byte	0x04, 0x05
        /*021a*/ 	.short	(.L_708 - .L_707)
.L_707:
        /*021c*/ 	.word	0x00000400
        /*0220*/ 	.word	0x00000001
        /*0224*/ 	.word	0x00000001


	//----- nvinfo : EIATTR_CRS_STACK_SIZE
	.align		4
.L_708:
        /*0228*/ 	.byte	0x04, 0x1e
        /*022a*/ 	.short	(.L_710 - .L_709)
.L_709:
        /*022c*/ 	.word	0x00000000


	//----- nvinfo : EIATTR_CBANK_PARAM_SIZE
	.align		4
.L_710:
        /*0230*/ 	.byte	0x03, 0x19
        /*0232*/ 	.short	0x0040


	//----- nvinfo : EIATTR_PARAM_CBANK
	.align		4
        /*0234*/ 	.byte	0x04, 0x0a
        /*0236*/ 	.short	(.L_712 - .L_711)
	.align		4
.L_711:
        /*0238*/ 	.word	index@(.nv.constant0._ZN2at6native45_GLOBAL__N__efdd3984_12_NLLLoss2d_cu_e9278b4625nll_loss2d_forward_kernelIfflEEvPT_S4_PKS3_PKlS6_iiil)
        /*023c*/ 	.short	0x0210
        /*023e*/ 	.short	0x0040


	//----- nvinfo : EIATTR_SW_WAR
	.align		4
.L_712:
        /*0240*/ 	.byte	0x04, 0x36
        /*0242*/ 	.short	(.L_714 - .L_713)
.L_713:
        /*0244*/ 	.word	0x00000008
.L_714:


//--------------------- .nv.info._ZN2at6native45_GLOBAL__N__efdd3984_12_NLLLoss2d_cu_e9278b4638nll_loss2d_forward_size_average_kernelIfEEvPT_PKS3_ --------------------------
	.section	.nv.info._ZN2at6native45_GLOBAL__N__efdd3984_12_NLLLoss2d_cu_e9278b4638nll_loss2d_forward_size_average_kernelIfEEvPT_PKS3_,"",@"SHT_CUDA_INFO"
	.sectionflags	@""
	.align	4


	//----- nvinfo : EIATTR_CUDA_API_VERSION
	.align		4
        /*0000*/ 	.byte	0x04, 0x37
        /*0002*/ 	.short	(.L_716 - .L_715)
.L_715:
        /*0004*/ 	.word	0x00000082


	//----- nvinfo : EIATTR_KPARAM_INFO
	.align		4
.L_716:
        /*0008*/ 	.byte	0x04, 0x17
        /*000a*/ 	.short	(.L_718 - .L_717)
.L_717:
        /*000c*/ 	.word	0x00000000
        /*0010*/ 	.short	0x0001
        /*0012*/ 	.short	0x0008
        /*0014*/ 	.byte	0x00, 0xf0, 0x21, 0x00


	//----- nvinfo : EIATTR_KPARAM_INFO
	.align		4
.L_718:
        /*0018*/ 	.byte	0x04, 0x17
        /*001a*/ 	.short	(.L_720 - .L_719)
.L_719:
        /*001c*/ 	.word	0x00000000
        /*0020*/ 	.short	0x0000
        /*0022*/ 	.short	0x0000
        /*0024*/ 	.byte	0x00, 0xf0, 0x21, 0x00


	//----- nvinfo : EIATTR_SPARSE_MMA_MASK
	.align		4
.L_720:
        /*0028*/ 	.byte	0x03, 0x50
        /*002a*/ 	.short	0x0000


	//----- nvinfo : EIATTR_MAXREG_COUNT
	.align		4
        /*002c*/ 	.byte	0x03, 0x1b
        /*002e*/ 	.short	0x0040


	//----- nvinfo : EIATTR_MERCURY_ISA_VERSION
	.align		4
        /*0030*/ 	.byte	0x03, 0x5f
        /*0032*/ 	.short	0x0101


	//----- nvinfo : EIATTR_EXIT_INSTR_OFFSETS
	.align		4
        /*0034*/ 	.byte	0x04, 0x1c
        /*0036*/ 	.short	(.L_722 - .L_721)


	//   ....[0]....
.L_721:
        /*0038*/ 	.word	0x00000090


	//----- nvinfo : EIATTR_MAX_THREADS
	.align		4
.L_722:
        /*003c*/ 	.byte	0x04, 0x05
        /*003e*/ 	.short	(.L_724 - .L_723)
.L_723:
        /*0040*/ 	.word	0x00000400
        /*0044*/ 	.word	0x00000001
        /*0048*/ 	.word	0x00000001


	//----- nvinfo : EIATTR_CBANK_PARAM_SIZE
	.align		4
.L_724:
        /*004c*/ 	.byte	0x03, 0x19
        /*004e*/ 	.short	0x0010


	//----- nvinfo : EIATTR_PARAM_CBANK
	.align		4
        /*0050*/ 	.byte	0x04, 0x0a
        /*0052*/ 	.short	(.L_726 - .L_725)
	.align		4
.L_725:
        /*0054*/ 	.word	index@(.nv.constant0._ZN2at6native45_GLOBAL__N__efdd3984_12_NLLLoss2d_cu_e9278b4638nll_loss2d_forward_size_average_kernelIfEEvPT_PKS3_)
        /*0058*/ 	.short	0x0210
        /*005a*/ 	.short	0x0010


	//----- nvinfo : EIATTR_SW_WAR
	.align		4
.L_726:
        /*005c*/ 	.byte	0x04, 0x36
        /*005e*/ 	.short	(.L_728 - .L_727)
.L_727:
        /*0060*/ 	.word	0x00000008
.L_728:


//--------------------- .nv.info._ZN2at6native45_GLOBAL__N__efdd3984_12_NLLLoss2d_cu_e9278b4625nll_loss2d_forward_kernelIffiEEvPT_S4_PKS3_PKlS6_iiil --------------------------
	.section	.nv.info._ZN2at6native45_GLOBAL__N__efdd3984_12_NLLLoss2d_cu_e9278b4625nll_loss2d_forward_kernelIffiEEvPT_S4_PKS3_PKlS6_iiil,"",@"SHT_CUDA_INFO"
	.sectionflags	@""
	.align	4


	//----- nvinfo : EIATTR_CUDA_API_VERSION
	.align		4
        /*0000*/ 	.byte	0x04, 0x37
        /*0002*/ 	.short	(.L_730 - .L_729)
.L_729:
        /*0004*/ 	.word	0x00000082


	//----- nvinfo : EIATTR_KPARAM_INFO
	.align		4
.L_730:
        /*0008*/ 	.byte	0x04, 0x17
        /*000a*/ 	.short	(.L_732 - .L_731)
.L_731:
        /*000c*/ 	.word	0x00000000
        /*0010*/ 	.short	0x0008
        /*0012*/ 	.short	0x0038
        /*0014*/ 	.byte	0x00, 0xf0, 0x21, 0x00


	//----- nvinfo : EIATTR_KPARAM_INFO
	.align		4
.L_732:
        /*0018*/ 	.byte	0x04, 0x17
        /*001a*/ 	.short	(.L_734 - .L_733)
.L_733:
        /*001c*/ 	.word	0x00000000
        /*0020*/ 	.short	0x0007
        /*0022*/ 	.short	0x0030
        /*0024*/ 	.byte	0x00, 0xf0, 0x11, 0x00


	//----- nvinfo : EIATTR_KPARAM_INFO
	.align		4
.L_734:
        /*0028*/ 	.byte	0x04, 0x17
        /*002a*/ 	.short	(.L_736 - .L_735)
.L_735:
        /*002c*/ 	.word	0x00000000
        /*0030*/ 	.short	0x0006
        /*0032*/ 	.short	0x002c
        /*0034*/ 	.byte	0x00, 0xf0, 0x11, 0x00


	//----- nvinfo : EIATTR_KPARAM_INFO
	.align		4
.L_736:
        /*0038*/ 	.byte	0x04, 0x17
        /*003a*/ 	.short	(.L_738 - .L_737)
.L_737:
        /*003c*/ 	.word	0x00000000
        /*0040*/ 	.short	0x0005
        /*0042*/ 	.short	0x0028
        /*0044*/ 	.byte	0x00, 0xf0, 0x11, 0x00


	//----- nvinfo : EIATTR_KPARAM_INFO
	.align		4
.L_738:
        /*0048*/ 	.byte	0x04, 0x17
        /*004a*/ 	.short	(.L_740 - .L_739)
.L_739:
        /*004c*/ 	.word	0x00000000
        /*0050*/ 	.short	0x0004
        /*0052*/ 	.short	0x0020
        /*0054*/ 	.byte	0x00, 0xf0, 0x21, 0x00


	//----- nvinfo : EIATTR_KPARAM_INFO
	.align		4
.L_740:
        /*0058*/ 	.byte	0x04, 0x17
        /*005a*/ 	.short	(.L_742 - .L_741)
.L_741:
        /*005c*/ 	.word	0x00000000
        /*0060*/ 	.short	0x0003
        /*0062*/ 	.short	0x0018
        /*0064*/ 	.byte	0x00, 0xf0, 0x21, 0x00


	//----- nvinfo : EIATTR_KPARAM_INFO
	.align		4
.L_742:
        /*0068*/ 	.byte	0x04, 0x17
        /*006a*/ 	.short	(.L_744 - .L_743)
.L_743:
        /*006c*/ 	.word	0x00000000
        /*0070*/ 	.short	0x0002
        /*0072*/ 	.short	0x0010
        /*0074*/ 	.byte	0x00, 0xf0, 0x21, 0x00


	//----- nvinfo : EIATTR_KPARAM_INFO
	.align		4
.L_744:
        /*0078*/ 	.byte	0x04, 0x17
        /*007a*/ 	.short	(.L_746 - .L_745)
.L_745:
        /*007c*/ 	.word	0x00000000
        /*0080*/ 	.short	0x0001
        /*0082*/ 	.short	0x0008
        /*0084*/ 	.byte	0x00, 0xf0, 0x21, 0x00


	//----- nvinfo : EIATTR_KPARAM_INFO
	.align		4
.L_746:
        /*0088*/ 	.byte	0x04, 0x17
        /*008a*/ 	.short	(.L_748 - .L_747)
.L_747:
        /*008c*/ 	.word	0x00000000
        /*0090*/ 	.short	0x0000
        /*0092*/ 	.short	0x0000
        /*0094*/ 	.byte	0x00, 0xf0, 0x21, 0x00


	//----- nvinfo : EIATTR_SPARSE_MMA_MASK
	.align		4
.L_748:
        /*0098*/ 	.byte	0x03, 0x50
        /*009a*/ 	.short	0x0000


	//----- nvinfo : EIATTR_MAXREG_COUNT
	.align		4
        /*009c*/ 	.byte	0x03, 0x1b
        /*009e*/ 	.short	0x0040


	//----- nvinfo : EIATTR_NUM_BARRIERS
	.align		4
        /*00a0*/ 	.byte	0x02, 0x4c
        /*00a2*/ 	.byte	0x01
	.zero		1


	//----- nvinfo : EIATTR_EXTERNS
	.align		4
        /*00a4*/ 	.byte	0x04, 0x0f
        /*00a6*/ 	.short	(.L_750 - .L_749)


	//   ....[0]....
	.align		4
.L_749:
        /*00a8*/ 	.word	index@(__assertfail)


	//----- nvinfo : EIATTR_MERCURY_ISA_VERSION
	.align		4
.L_750:
        /*00ac*/ 	.byte	0x03, 0x5f
        /*00ae*/ 	.short	0x0101


	//----- nvinfo : EIATTR_COOP_GROUP_MASK_REGIDS
	.align		4
        /*00b0*/ 	.byte	0x04, 0x29
        /*00b2*/ 	.short	(.L_752 - .L_751)


	//   ....[0]....
.L_751:
        /*00b4*/ 	.word	0xffffffff


	//   ....[1]....
        /*00b8*/ 	.word	0xffffffff


	//   ....[2]....
        /*00bc*/ 	.word	0xffffffff


	//   ....[3]....
        /*00c0*/ 	.word	0xffffffff


	//   ....[4]....
        /*00c4*/ 	.word	0xffffffff


	//   ....[5]....
        /*00c8*/ 	.word	0xffffffff


	//   ....[6]....
        /*00cc*/ 	.word	0xffffffff


	//   ....[7]....
        /*00d0*/ 	.word	0xffffffff


	//   ....[8]....
        /*00d4*/ 	.word	0xffffffff


	//   ....[9]....
        /*00d8*/ 	.word	0xffffffff


	//   ....[10]....
        /*00dc*/ 	.word	0xffffffff


	//   ....[11]....
        /*00e0*/ 	.word	0xffffffff


	//   ....[12]....
        /*00e4*/ 	.word	0xffffffff


	//   ....[13]....
        /*00e8*/ 	.word	0xffffffff


	//   ....[14]....
        /*00ec*/ 	.word	0xffffffff


	//   ....[15]....
        /*00f0*/ 	.word	0xffffffff


	//   ....[16]....
        /*00f4*/ 	.word	0xffffffff


	//   ....[17]....
        /*00f8*/ 	.word	0xffffffff


	//   ....[18]....
        /*00fc*/ 	.word	0xffffffff


	//   ....[19]....
        /*0100*/ 	.word	0xffffffff


	//   ....[20]....
        /*0104*/ 	.word	0x0500000f


	//   ....[21]....
        /*0108*/ 	.word	0x0500000f


	//   ....[22]....
        /*010c*/ 	.word	0x0500000f


	//   ....[23]....
        /*0110*/ 	.word	0x0500000f


	//   ....[24]....
        /*0114*/ 	.word	0x0500000f


	//   ....[25]....
        /*0118*/ 	.word	0x0500000f


	//   ....[26]....
        /*011c*/ 	.word	0x0500000f


	//   ....[27]....
        /*0120*/ 	.word	0x0500000f


	//   ....[28]....
        /*0124*/ 	.word	0x0500000f


	//   ....[29]....
        /*0128*/ 	.word	0x0500000f


	//   ....[30]....
        /*012c*/ 	.word	0x0500000f


	//   ....[31]....
        /*0130*/ 	.word	0x0500000f


	//   ....[32]....
        /*0134*/ 	.word	0x0500000f


	//   ....[33]....
        /*0138*/ 	.word	0x0500000f


	//   ....[34]....
        /*013c*/ 	.word	0x0500000f


	//   ....[35]....
        /*0140*/ 	.word	0x0500000f


	//   ....[36]....
        /*0144*/ 	.word	0x0500000f


	//   ....[37]....
        /*0148*/ 	.word	0x0500000f


	//   ....[38]....
        /*014c*/ 	.word	0x0500000f


	//   ....[39]....
        /*0150*/ 	.word	0x0500000f


	//----- nvinfo : EIATTR_COOP_GROUP_INSTR_OFFSETS
	.align		4
.L_752:
        /*0154*/ 	.byte	0x04, 0x28
        /*0156*/ 	.short	(.L_754 - .L_753)


	//   ....[0]....
.L_753:
        /*0158*/ 	.word	0x00000b80


	//   ....[1]....
        /*015c*/ 	.word	0x00000ba0


	//   ....[2]....
        /*0160*/ 	.word	0x00000bc0


	//   ....[3]....
        /*0164*/ 	.word	0x00000be0


	//   ....[4]....
        /*0168*/ 	.word	0x00000c00


	//   ....[5]....
        /*016c*/ 	.word	0x00000de0


	//   ....[6]....
        /*0170*/ 	.word	0x00000e00


	//   ....[7]....
        /*0174*/ 	.word	0x00000e20


	//   ....[8]....
        /*0178*/ 	.word	0x00000e40


	//   ....[9]....
        /*017c*/ 	.word	0x00000e60


	//   ....[10]....
        /*0180*/ 	.word	0x00000eb0


	//   ....[11]....
        /*0184*/ 	.word	0x00000ed0


	//   ....[12]....
        /*0188*/ 	.word	0x00000ef0


	//   ....[13]....
        /*018c*/ 	.word	0x00000f10


	//   ....[14]....
        /*0190*/ 	.word	0x00000f30


	//   ....[15]....
        /*0194*/ 	.word	0x000010a0


	//   ....[16]....
        /*0198*/ 	.word	0x000010c0


	//   ....[17]....
        /*019c*/ 	.word	0x000010e0


	//   ....[18]....
        /*01a0*/ 	.word	0x00001100


	//   ....[19]....
        /*01a4*/ 	.word	0x00001120


	//   ....[20]....
        /*01a8*/ 	.word	0x00001210


	//   ....[21]....
        /*01ac*/ 	.word	0x00001270


	//   ....[22]....
        /*01b0*/ 	.word	0x000012d0


	//   ....[23]....
        /*01b4*/ 	.word	0x00001330


	//   ....[24]....
        /*01b8*/ 	.word	0x00001390


	//   ....[25]....
        /*01bc*/ 	.word	0x00001410


	//   ....[26]....
        /*01c0*/ 	.word	0x00001470


	//   ....[27]....
        /*01c4*/ 	.word	0x000014d0


	//   ....[28]....
        /*01c8*/ 	.word	0x00001530


	//   ....[29]....
        /*01cc*/ 	.word	0x00001590


	//   ....[30]....
        /*01d0*/ 	.word	0x00001620


	//   ....[31]....
        /*01d4*/ 	.word	0x000016a0


	//   ....[32]....
        /*01d8*/ 	.word	0x00001700


	//   ....[33]....
        /*01dc*/ 	.word	0x00001760


	//   ....[34]....
        /*01e0*/ 	.word	0x000017c0


	//   ....[35]....
        /*01e4*/ 	.word	0x00001830


	//   ....[36]....
        /*01e8*/ 	.word	0x00001890


	//   ....[37]....
        /*01ec*/ 	.word	0x000018f0


	//   ....[38]....
        /*01f0*/ 	.word	0x00001950


	//   ....[39]....
        /*01f4*/ 	.word	0x000019b0


	//----- nvinfo : EIATTR_SYSCALL_OFFSETS
	.align		4
.L_754:
        /*01f8*/ 	.byte	0x04, 0x46
        /*01fa*/ 	.short	(.L_756 - .L_755)


	//   ....[0]....
.L_755:
        /*01fc*/ 	.word	0x000004d0


	//   ....[1]....
        /*0200*/ 	.word	0x00000660


	//   ....[2]....
        /*0204*/ 	.word	0x00000920


	//   ....[3]....
        /*0208*/ 	.word	0x00000a80


	//----- nvinfo : EIATTR_EXIT_INSTR_OFFSETS
	.align		4
.L_756:
        /*020c*/ 	.byte	0x04, 0x1c
        /*020e*/ 	.short	(.L_758 - .L_757)


	//   ....[0]....
.L_757:
        /*0210*/ 	.word	0x00001160


	//   ....[1]....
        /*0214*/ 	.word	0x000011b0


	//----- nvinfo : EIATTR_MAX_THREADS
	.align		4
.L_758:
        /*0218*/ 	.byte	0x04, 0x05
        /*021a*/ 	.short	(.L_760 - .L_759)
.L_759:
        /*021c*/ 	.word	0x00000400
        /*0220*/ 	.word	0x00000001
        /*0224*/ 	.word	0x00000001


	//----- nvinfo : EIATTR_CRS_STACK_SIZE
	.align		4
.L_760:
        /*0228*/ 	.byte	0x04, 0x1e
        /*022a*/ 	.short	(.L_762 - .L_761)
.L_761:
        /*022c*/ 	.word	0x00000000


	//----- nvinfo : EIATTR_CBANK_PARAM_SIZE
	.align		4
.L_762:
        /*0230*/ 	.byte	0x03, 0x19
        /*0232*/ 	.short	0x0040


	//----- nvinfo : EIATTR_PARAM_CBANK
	.align		4
        /*0234*/ 	.byte	0x04, 0x0a
        /*0236*/ 	.short	(.L_764 - .L_763)
	.align		4
.L_763:
        /*0238*/ 	.word	index@(.nv.constant0._ZN2at6native45_GLOBAL__N__efdd3984_12_NLLLoss2d_cu_e9278b4625nll_loss2d_forward_kernelIffiEEvPT_S4_PKS3_PKlS6_iiil)
        /*023c*/ 	.short	0x0210
        /*023e*/ 	.short	0x0040


	//----- nvinfo : EIATTR_SW_WAR
	.align		4
.L_764:
        /*0240*/ 	.byte	0x04, 0x36
        /*0242*/ 	.short	(.L_766 - .L_765)
.L_765:
        /*0244*/ 	.word	0x00000008
.L_766:


//--------------------- .nv.info._ZN2at6native45_GLOBAL__N__efdd3984_12_NLLLoss2d_cu_e9278b4625nll_loss2d_forward_kernelIddlEEvPT_S4_PKS3_PKlS6_iiil --------------------------
	.section	.nv.info._ZN2at6native45_GLOBAL__N__efdd3984_12_NLLLoss2d_cu_e9278b4625nll_loss2d_forward_kernelIddlEEvPT_S4_PKS3_PKlS6_iiil,"",@"SHT_CUDA_INFO"
	.sectionflags	@""
	.align	4


	//----- nvinfo : EIATTR_CUDA_API_VERSION
	.align		4
        /*0000*/ 	.byte	0x04, 0x37
        /*0002*/ 	.short	(.L_768 - .L_767)
.L_767:
        /*0004*/ 	.word	0x00000082


	//----- nvinfo : EIATTR_KPARAM_INFO
	.align		4
.L_768:
        /*0008*/ 	.byte	0x04, 0x17
        /*000a*/ 	.short	(.L_770 - .L_769)
.L_769:
        /*000c*/ 	.word	0x00000000
        /*0010*/ 	.short	0x0008
        /*0012*/ 	.short	0x0038
        /*0014*/ 	.byte	0x00, 0xf0, 0x21, 0x00


	//----- nvinfo : EIATTR_KPARAM_INFO
	.align		4
.L_770:
        /*0018*/ 	.byte	0x04, 0x17
        /*001a*/ 	.short	(.L_772 - .L_771)
.L_771:
        /*001c*/ 	.word	0x00000000
        /*0020*/ 	.short	0x0007
        /*0022*/ 	.short	0x0030
        /*0024*/ 	.byte	0x00, 0xf0, 0x11, 0x00


	//----- nvinfo : EIATTR_KPARAM_INFO
	.align		4
.L_772:
        /*0028*/ 	.byte	0x04, 0x17
        /*002a*/ 	.short	(.L_774 - .L_773)
.L_773:
        /*002c*/ 	.word	0x00000000
        /*0030*/ 	.short	0x0006
        /*0032*/ 	.short	0x002c
        /*0034*/ 	.byte	0x00, 0xf0, 0x11, 0x00


	//----- nvinfo : EIATTR_KPARAM_INFO
	.align		4
.L_774:
        /*0038*/ 	.byte	0x04, 0x17
        /*003a*/ 	.short	(.L_776 - .L_775)
.L_775:
        /*003c*/ 	.word	0x00000000
        /*0040*/ 	.short	0x0005
        /*0042*/ 	.short	0x0028
        /*0044*/ 	.byte	0x00, 0xf0, 0x11, 0x00


	//----- nvinfo : EIATTR_KPARAM_INFO
	.align		4
.L_776:
        /*0048*/ 	.byte	0x04, 0x17
        /*004a*/ 	.short	(.L_778 - .L_777)
.L_777:
        /*004c*/ 	.word	0x00000000
        /*0050*/ 	.short	0x0004
        /*0052*/ 	.short	0x0020
        /*0054*/ 	.byte	0x00, 0xf0, 0x21, 0x00


	//----- nvinfo : EIATTR_KPARAM_INFO
	.align		4
.L_778:
        /*0058*/ 	.byte	0x04, 0x17
        /*005a*/ 	.short	(.L_780 - .L_779)
.L_779:
        /*005c*/ 	.word	0x00000000
        /*0060*/ 	.short	0x0003
        /*0062*/ 	.short	0x0018
        /*0064*/ 	.byte	0x00, 0xf0, 0x21, 0x00


	//----- nvinfo : EIATTR_KPARAM_INFO
	.align		4
.L_780:
        /*0068*/ 	.byte	0x04, 0x17
        /*006a*/ 	.short	(.L_782 - .L_781)
.L_781:
        /*006c*/ 	.word	0x00000000
        /*0070*/ 	.short	0x0002
        /*0072*/ 	.short	0x0010
        /*0074*/ 	.byte	0x00, 0xf0, 0x21, 0x00


	//----- nvinfo : EIATTR_KPARAM_INFO
	.align		4
.L_782:
        /*0078*/ 	.byte	0x04, 0x17
        /*007a*/ 	.short	(.L_784 - .L_783)
.L_783:
        /*007c*/ 	.word	0x00000000
        /*0080*/ 	.short	0x0001
        /*0082*/ 	.short	0x0008
        /*0084*/ 	.byte	0x00, 0xf0, 0x21, 0x00


	//----- nvinfo : EIATTR_KPARAM_INFO
	.align		4
.L_784:
        /*0088*/ 	.byte	0x04, 0x17
        /*008a*/ 	.short	(.L_786 - .L_785)
.L_785:
        /*008c*/ 	.word	0x00000000
        /*0090*/ 	.short	0x0000
        /*0092*/ 	.short	0x0000
        /*0094*/ 	.byte	0x00, 0xf0, 0x21, 0x00


	//----- nvinfo : EIATTR_SPARSE_MMA_MASK
	.align		4
.L_786:
        /*0098*/ 	.byte	0x03, 0x50
        /*009a*/ 	.short	0x0000


	//----- nvinfo : EIATTR_MAXREG_COUNT
	.align		4
        /*009c*/ 	.byte	0x03, 0x1b
        /*009e*/ 	.short	0x0040


	//----- nvinfo : EIATTR_NUM_BARRIERS
	.align		4
        /*00a0*/ 	.byte	0x02, 0x4c
        /*00a2*/ 	.byte	0x01
	.zero		1


	//----- nvinfo : EIATTR_EXTERNS
	.align		4
        /*00a4*/ 	.byte	0x04, 0x0f
        /*00a6*/ 	.short	(.L_788 - .L_787)


	//   ....[0]....
	.align		4
.L_787:
        /*00a8*/ 	.word	index@(__assertfail)


	//----- nvinfo : EIATTR_MERCURY_ISA_VERSION
	.align		4
.L_788:
        /*00ac*/ 	.byte	0x03, 0x5f
        /*00ae*/ 	.short	0x0101


	//----- nvinfo : EIATTR_COOP_GROUP_MASK_REGIDS
	.align		4
        /*00b0*/ 	.byte	0x04, 0x29
        /*00b2*/ 	.short	(.L_790 - .L_789)


	//   ....[0]....
.L_789:
        /*00b4*/ 	.word	0xffffffff


	//   ....[1]....
        /*00b8*/ 	.word	0xffffffff


	//   ....[2]....
        /*00bc*/ 	.word	0xffffffff


	//   ....[3]....
        /*00c0*/ 	.word	0xffffffff


	//   ....[4]....
        /*00c4*/ 	.word	0xffffffff


	//   ....[5]....
        /*00c8*/ 	.word	0xffffffff


	//   ....[6]....
        /*00cc*/ 	.word	0xffffffff


	//   ....[7]....
        /*00d0*/ 	.word	0xffffffff


	//   ....[8]....
        /*00d4*/ 	.word	0xffffffff


	//   ....[9]....
        /*00d8*/ 	.word	0xffffffff


	//   ....[10]....
        /*00dc*/ 	.word	0xffffffff


	//   ....[11]....
        /*00e0*/ 	.word	0xffffffff


	//   ....[12]....
        /*00e4*/ 	.word	0xffffffff


	//   ....[13]....
        /*00e8*/ 	.word	0xffffffff


	//   ....[14]....
        /*00ec*/ 	.word	0xffffffff


	//   ....[15]....
        /*00f0*/ 	.word	0xffffffff


	//   ....[16]....
        /*00f4*/ 	.word	0xffffffff


	//   ....[17]....
        /*00f8*/ 	.word	0xffffffff


	//   ....[18]....
        /*00fc*/ 	.word	0xffffffff


	//   ....[19]....
        /*0100*/ 	.word	0xffffffff


	//   ....[20]....
        /*0104*/ 	.word	0xffffffff


	//   ....[21]....
        /*0108*/ 	.word	0xffffffff


	//   ....[22]....
        /*010c*/ 	.word	0xffffffff


	//   ....[23]....
        /*0110*/ 	.word	0xffffffff


	//   ....[24]....
        /*0114*/ 	.word	0xffffffff


	//   ....[25]....
        /*0118*/ 	.word	0xffffffff


	//   ....[26]....
        /*011c*/ 	.word	0xffffffff


	//   ....[27]....
        /*0120*/ 	.word	0xffffffff


	//   ....[28]....
        /*0124*/ 	.word	0xffffffff


	//   ....[29]....
        /*0128*/ 	.word	0xffffffff


	//   ....[30]....
        /*012c*/ 	.word	0xffffffff


	//   ....[31]....
        /*0130*/ 	.word	0xffffffff


	//   ....[32]....
        /*0134*/ 	.word	0xffffffff


	//   ....[33]....
        /*0138*/ 	.word	0xffffffff


	//   ....[34]....
        /*013c*/ 	.word	0xffffffff


	//   ....[35]....
        /*0140*/ 	.word	0xffffffff


	//   ....[36]....
        /*0144*/ 	.word	0xffffffff


	//   ....[37]....
        /*0148*/ 	.word	0xffffffff


	//   ....[38]....
        /*014c*/ 	.word	0xffffffff


	//   ....[39]....
        /*0150*/ 	.word	0xffffffff


	//   ....[40]....
        /*0154*/ 	.word	0x0500000f


	//   ....[41]....
        /*0158*/ 	.word	0x0500000f


	//   ....[42]....
        /*015c*/ 	.word	0x0500000f


	//   ....[43]....
        /*0160*/ 	.word	0x0500000f


	//   ....[44]....
        /*0164*/ 	.word	0x0500000f


	//   ....[45]....
        /*0168*/ 	.word	0x0500000f


	//   ....[46]....
        /*016c*/ 	.word	0x0500000f


	//   ....[47]....
        /*0170*/ 	.word	0x0500000f


	//   ....[48]....
        /*0174*/ 	.word	0x0500000f


	//   ....[49]....
        /*0178*/ 	.word	0x0500000f


	//   ....[50]....
        /*017c*/ 	.word	0x0500000f


	//   ....[51]....
        /*0180*/ 	.word	0x0500000f


	//   ....[52]....
        /*0184*/ 	.word	0x0500000f


	//   ....[53]....
        /*0188*/ 	.word	0x0500000f


	//   ....[54]....
        /*018c*/ 	.word	0x0500000f


	//   ....[55]....
        /*0190*/ 	.word	0x0500000f


	//   ....[56]....
        /*0194*/ 	.word	0x0500000f


	//   ....[57]....
        /*0198*/ 	.word	0x0500000f


	//   ....[58]....
        /*019c*/ 	.word	0x0500000f


	//   ....[59]....
        /*01a0*/ 	.word	0x0500000f


	//   ....[60]....
        /*01a4*/ 	.word	0x0500000f


	//   ....[61]....
        /*01a8*/ 	.word	0x0500000f


	//   ....[62]....
        /*01ac*/ 	.word	0x0500000f


	//   ....[63]....
        /*01b0*/ 	.word	0x0500000f


	//   ....[64]....
        /*01b4*/ 	.word	0x0500000f


	//   ....[65]....
        /*01b8*/ 	.word	0x0500000f


	//   ....[66]....
        /*01bc*/ 	.word	0x0500000f


	//   ....[67]....
        /*01c0*/ 	.word	0x0500000f


	//   ....[68]....
        /*01c4*/ 	.word	0x0500000f


	//   ....[69]....
        /*01c8*/ 	.word	0x0500000f


	//   ....[70]....
        /*01cc*/ 	.word	0x0500000f


	//   ....[71]....
        /*01d0*/ 	.word	0x0500000f


	//   ....[72]....
        /*01d4*/ 	.word	0x0500000f


	//   ....[73]....
        /*01d8*/ 	.word	0x0500000f


	//   ....[74]....
        /*01dc*/ 	.word	0x0500000f


	//   ....[75]....
        /*01e0*/ 	.word	0x0500000f


	//   ....[76]....
        /*01e4*/ 	.word	0x0500000f


	//   ....[77]....
        /*01e8*/ 	.word	0x0500000f


	//   ....[78]....
        /*01ec*/ 	.word	0x0500000f


	//   ....[79]....
        /*01f0*/ 	.word	0x0500000f


	//----- nvinfo : EIATTR_COOP_GROUP_INSTR_OFFSETS
	.align		4
.L_790:
        /*01f4*/ 	.byte	0x04, 0x28
        /*01f6*/ 	.short	(.L_792 - .L_791)


	//   ....[0]....
.L_791:
        /*01f8*/ 	.word	0x00000da0


	//   ....[1]....
        /*01fc*/ 	.word	0x00000db0


	//   ....[2]....
        /*0200*/ 	.word	0x00000de0


	//   ....[3]....
        /*0204*/ 	.word	0x00000df0


	//   ....[4]....
        /*0208*/ 	.word	0x00000e20


	//   ....[5]....
        /*020c*/ 	.word	0x00000e30


	//   ....[6]....
        /*0210*/ 	.word	0x00000e60


	//   ....[7]....
        /*0214*/ 	.word	0x00000e70


	//   ....[8]....
        /*0218*/ 	.word	0x00000ea0


	//   ....[9]....
        /*021c*/ 	.word	0x00000eb0


	//   ....[10]....
        /*0220*/ 	.word	0x000010a0


	//   ....[11]....
        /*0224*/ 	.word	0x000010b0


	//   ....[12]....
        /*0228*/ 	.word	0x000010e0


	//   ....[13]....
        /*022c*/ 	.word	0x000010f0


	//   ....[14]....
        /*0230*/ 	.word	0x00001120


	//   ....[15]....
        /*0234*/ 	.word	0x00001130


	//   ....[16]....
        /*0238*/ 	.word	0x00001160


	//   ....[17]....
        /*023c*/ 	.word	0x00001170


	//   ....[18]....
        /*0240*/ 	.word	0x000011a0


	//   ....[19]....
        /*0244*/ 	.word	0x000011b0


	//   ....[20]....
        /*0248*/ 	.word	0x00001210


	//   ....[21]....
        /*024c*/ 	.word	0x00001220


	//   ....[22]....
        /*0250*/ 	.word	0x00001250


	//   ....[23]....
        /*0254*/ 	.word	0x00001260


	//   ....[24]....
        /*0258*/ 	.word	0x00001290


	//   ....[25]....
        /*025c*/ 	.word	0x000012a0


	//   ....[26]....
        /*0260*/ 	.word	0x000012d0


	//   ....[27]....
        /*0264*/ 	.word	0x000012e0


	//   ....[28]....
        /*0268*/ 	.word	0x00001310


	//   ....[29]....
        /*026c*/ 	.word	0x00001320


	//   ....[30]....
        /*0270*/ 	.word	0x000014a0


	//   ....[31]....
        /*0274*/ 	.word	0x000014b0


	//   ....[32]....
        /*0278*/ 	.word	0x000014e0


	//   ....[33]....
        /*027c*/ 	.word	0x000014f0


	//   ....[34]....
        /*0280*/ 	.word	0x00001520


	//   ....[35]....
        /*0284*/ 	.word	0x00001530


	//   ....[36]....
        /*0288*/ 	.word	0x00001560


	//   ....[37]....
        /*028c*/ 	.word	0x00001570


	//   ....[38]....
        /*0290*/ 	.word	0x000015a0


	//   ....[39]....
        /*0294*/ 	.word	0x000015b0


	//   ....[40]....
        /*0298*/ 	.word	0x000016b0


	//   ....[41]....
        /*029c*/ 	.word	0x00001700


	//   ....[42]....
        /*02a0*/ 	.word	0x00001780


	//   ....[43]....
        /*02a4*/ 	.word	0x000017d0


	//   ....[44]....
        /*02a8*/ 	.word	0x00001850


	//   ....[45]....
        /*02ac*/ 	.word	0x000018a0


	//   ....[46]....
        /*02b0*/ 	.word	0x00001920


	//   ....[47]....
        /*02b4*/ 	.word	0x00001970


	//   ....[48]....
        /*02b8*/ 	.word	0x000019e0


	//   ....[49]....
        /*02bc*/ 	.word	0x00001a30


	//   ....[50]....
        /*02c0*/ 	.word	0x00001ab0


	//   ....[51]....
        /*02c4*/ 	.word	0x00001b00


	//   ....[52]....
        /*02c8*/ 	.word	0x00001b70


	//   ....[53]....
        /*02cc*/ 	.word	0x00001bc0


	//   ....[54]....
        /*02d0*/ 	.word	0x00001c30


	//   ....[55]....
        /*02d4*/ 	.word	0x00001c80


	//   ....[56]....
        /*02d8*/ 	.word	0x00001d00


	//   ....[57]....
        /*02dc*/ 	.word	0x00001d50


	//   ....[58]....
        /*02e0*/ 	.word	0x00001dc0


	//   ....[59]....
        /*02e4*/ 	.word	0x00001e10


	//   ....[60]....
        /*02e8*/ 	.word	0x00001ea0


	//   ....[61]....
        /*02ec*/ 	.word	0x00001f30


	//   ....[62]....
        /*02f0*/ 	.word	0x00001fb0


	//   ....[63]....
        /*02f4*/ 	.word	0x00002000


	//   ....[64]....
        /*02f8*/ 	.word	0x00002080


	//   ....[65]....
        /*02fc*/ 	.word	0x000020d0


	//   ....[66]....
        /*0300*/ 	.word	0x00002150


	//   ....[67]....
        /*0304*/ 	.word	0x000021a0


	//   ....[68]....
        /*0308*/ 	.word	0x00002210


	//   ....[69]....
        /*030c*/ 	.word	0x00002260


	//   ....[70]....
        /*0310*/ 	.word	0x000022e0


	//   ....[71]....
        /*0314*/ 	.word	0x00002330


	//   ....[72]....
        /*0318*/ 	.word	0x000023a0


	//   ....[73]....
        /*031c*/ 	.word	0x000023f0


	//   ....[74]....
        /*0320*/ 	.word	0x00002460


	//   ....[75]....
        /*0324*/ 	.word	0x000024b0


	//   ....[76]....
        /*0328*/ 	.word	0x00002530


	//   ....[77]....
        /*032c*/ 	.word	0x00002580


	//   ....[78]....
        /*0330*/ 	.word	0x000025f0


	//   ....[79]....
        /*0334*/ 	.word	0x00002640


	//----- nvinfo : EIATTR_SYSCALL_OFFSETS
	.align		4
.L_792:
        /*0338*/ 	.byte	0x04, 0x46
        /*033a*/ 	.short	(.L_794 - .L_793)


	//   ....[0]....
.L_793:
        /*033c*/ 	.word	0x00000570


	//   ....[1]....
        /*0340*/ 	.word	0x00000770


	//   ....[2]....
        /*0344*/ 	.word	0x00000ab0


	//   ....[3]....
        /*0348*/ 	.word	0x00000c90


	//----- nvinfo : EIATTR_EXIT_INSTR_OFFSETS
	.align		4
.L_794:
        /*034c*/ 	.byte	0x04, 0x1c
        /*034e*/ 	.short	(.L_796 - .L_795)


	//   ....[0]....
.L_795:
        /*0350*/ 	.word	0x00001600


	//   ....[1]....
        /*0354*/ 	.word	0x00001650


	//----- nvinfo : EIATTR_MAX_THREADS
	.align		4
.L_796:
        /*0358*/ 	.byte	0x04, 0x05
        /*035a*/ 	.short	(.L_798 - .L_797)
.L_797:
        /*035c*/ 	.word	0x00000400
        /*0360*/ 	.word	0x00000001
        /*0364*/ 	.word	0x00000001


	//----- nvinfo : EIATTR_CRS_STACK_SIZE
	.align		4
.L_798:
        /*0368*/ 	.byte	0x04, 0x1e
        /*036a*/ 	.short	(.L_800 - .L_799)
.L_799:
        /*036c*/ 	.word	0x00000000


	//----- nvinfo : EIATTR_CBANK_PARAM_SIZE
	.align		4
.L_800:
        /*0370*/ 	.byte	0x03, 0x19
        /*0372*/ 	.short	0x0040


	//----- nvinfo : EIATTR_PARAM_CBANK
	.align		4
        /*0374*/ 	.byte	0x04, 0x0a
        /*0376*/ 	.short	(.L_802 - .L_801)
	.align		4
.L_801:
        /*0378*/ 	.word	index@(.nv.constant0._ZN2at6native45_GLOBAL__N__efdd3984_12_NLLLoss2d_cu_e9278b4625nll_loss2d_forward_kernelIddlEEvPT_S4_PKS3_PKlS6_iiil)
        /*037c*/ 	.short	0x0210
        /*037e*/ 	.short	0x0040


	//----- nvinfo : EIATTR_SW_WAR
	.align		4
.L_802:
        /*0380*/ 	.byte	0x04, 0x36
        /*0382*/ 	.short	(.L_804 - .L_803)
.L_803:
        /*0384*/ 	.word	0x00000008
.L_804:


//--------------------- .nv.info._ZN2at6native45_GLOBAL__N__efdd3984_12_NLLLoss2d_cu_e9278b4638nll_loss2d_forward_size_average_kernelIdEEvPT_PKS3_ --------------------------
	.section	.nv.info._ZN2at6native45_GLOBAL__N__efdd3984_12_NLLLoss2d_cu_e9278b4638nll_loss2d_forward_size_average_kernelIdEEvPT_PKS3_,"",@"SHT_CUDA_INFO"
	.sectionflags	@""
	.align	4


	//----- nvinfo : EIATTR_CUDA_API_VERSION
	.align		4
        /*0000*/ 	.byte	0x04, 0x37
        /*0002*/ 	.short	(.L_806 - .L_805)
.L_805:
        /*0004*/ 	.word	0x00000082


	//----- nvinfo : EIATTR_KPARAM_INFO
	.align		4
.L_806:
        /*0008*/ 	.byte	0x04, 0x17
        /*000a*/ 	.short	(.L_808 - .L_807)
.L_807:
        /*000c*/ 	.word	0x00000000
        /*0010*/ 	.short	0x0001
        /*0012*/ 	.short	0x0008
        /*0014*/ 	.byte	0x00, 0xf0, 0x21, 0x00


	//----- nvinfo : EIATTR_KPARAM_INFO
	.align		4
.L_808:
        /*0018*/ 	.byte	0x04, 0x17
        /*001a*/ 	.short	(.L_810 - .L_809)
.L_809:
        /*001c*/ 	.word	0x00000000
        /*0020*/ 	.short	0x0000
        /*0022*/ 	.short	0x0000
        /*0024*/ 	.byte	0x00, 0xf0, 0x21, 0x00


	//----- nvinfo : EIATTR_SPARSE_MMA_MASK
	.align		4
.L_810:
        /*0028*/ 	.byte	0x03, 0x50
        /*002a*/ 	.short	0x0000


	//----- nvinfo : EIATTR_MAXREG_COUNT
	.align		4
        /*002c*/ 	.byte	0x03, 0x1b
        /*002e*/ 	.short	0x0040


	//----- nvinfo : EIATTR_MERCURY_ISA_VERSION
	.align		4
        /*0030*/ 	.byte	0x03, 0x5f
        /*0032*/ 	.short	0x0101


	//----- nvinfo : EIATTR_EXIT_INSTR_OFFSETS
	.align		4
        /*0034*/ 	.byte	0x04, 0x1c
        /*0036*/ 	.short	(.L_812 - .L_811)


	//   ....[0]....
.L_811:
        /*0038*/ 	.word	0x000001a0


	//----- nvinfo : EIATTR_MAX_THREADS
	.align		4
.L_812:
        /*003c*/ 	.byte	0x04, 0x05
        /*003e*/ 	.short	(.L_814 - .L_813)
.L_813:
        /*0040*/ 	.word	0x00000400
        /*0044*/ 	.word	0x00000001
        /*0048*/ 	.word	0x00000001


	//----- nvinfo : EIATTR_CRS_STACK_SIZE
	.align		4
.L_814:
        /*004c*/ 	.byte	0x04, 0x1e
        /*004e*/ 	.short	(.L_816 - .L_815)
.L_815:
        /*0050*/ 	.word	0x00000000


	//----- nvinfo : EIATTR_CBANK_PARAM_SIZE
	.align		4
.L_816:
        /*0054*/ 	.byte	0x03, 0x19
        /*0056*/ 	.short	0x0010


	//----- nvinfo : EIATTR_PARAM_CBANK
	.align		4
        /*0058*/ 	.byte	0x04, 0x0a
        /*005a*/ 	.short	(.L_818 - .L_817)
	.align		4
.L_817:
        /*005c*/ 	.word	index@(.nv.constant0._ZN2at6native45_GLOBAL__N__efdd3984_12_NLLLoss2d_cu_e9278b4638nll_loss2d_forward_size_average_kernelIdEEvPT_PKS3_)
        /*0060*/ 	.short	0x0210
        /*0062*/ 	.short	0x0010


	//----- nvinfo : EIATTR_SW_WAR
	.align		4
.L_818:
        /*0064*/ 	.byte	0x04, 0x36
        /*0066*/ 	.short	(.L_820 - .L_819)
.L_819:
        /*0068*/ 	.word	0x00000008
.L_820:


//--------------------- .nv.info._ZN2at6native45_GLOBAL__N__efdd3984_12_NLLLoss2d_cu_e9278b4625nll_loss2d_forward_kernelIddiEEvPT_S4_PKS3_PKlS6_iiil --------------------------
	.section	.nv.info._ZN2at6native45_GLOBAL__N__efdd3984_12_NLLLoss2d_cu_e9278b4625nll_loss2d_forward_kernelIddiEEvPT_S4_PKS3_PKlS6_iiil,"",@"SHT_CUDA_INFO"
	.sectionflags	@""
	.align	4


	//----- nvinfo : EIATTR_CUDA_API_VERSION
	.align		4
        /*0000*/ 	.byte	0x04, 0x37
        /*0002*/ 	.short	(.L_822 - .L_821)
.L_821:
        /*0004*/ 	.word	0x00000082


	//----- nvinfo : EIATTR_KPARAM_INFO
	.align		4
.L_822:
        /*0008*/ 	.byte	0x04, 0x17
        /*000a*/ 	.short	(.L_824 - .L_823)
.L_823:
        /*000c*/ 	.word	0x00000000
        /*0010*/ 	.short	0x0008
        /*0012*/ 	.short	0x0038
        /*0014*/ 	.byte	0x00, 0xf0, 0x21, 0x00


	//----- nvinfo : EIATTR_KPARAM_INFO
	.align		4
.L_824:
        /*0018*/ 	.byte	0x04, 0x17
        /*001a*/ 	.short	(.L_826 - .L_825)
.L_825:
        /*001c*/ 	.word	0x00000000
        /*0020*/ 	.short	0x0007
        /*0022*/ 	.short	0x0030
        /*0024*/ 	.byte	0x00, 0xf0, 0x11, 0x00


	//----- nvinfo : EIATTR_KPARAM_INFO
	.align		4
.L_826:
        /*0028*/ 	.byte	0x04, 0x17
        /*002a*/ 	.short	(.L_828 - .L_827)
.L_827:
        /*002c*/ 	.word	0x00000000
        /*0030*/ 	.short	0x0006
        /*0032*/ 	.short	0x002c
        /*0034*/ 	.byte	0x00, 0xf0, 0x11, 0x00


	//----- nvinfo : EIATTR_KPARAM_INFO
	.align		4
.L_828:
        /*0038*/ 	.byte	0x04, 0x17
        /*003a*/ 	.short	(.L_830 - .L_829)
.L_829:
        /*003c*/ 	.word	0x00000000
        /*0040*/ 	.short	0x0005
        /*0042*/ 	.short	0x0028
        /*0044*/ 	.byte	0x00, 0xf0, 0x11, 0x00


	//----- nvinfo : EIATTR_KPARAM_INFO
	.align		4
.L_830:
        /*0048*/ 	.byte	0x04, 0x17
        /*004a*/ 	.short	(.L_832 - .L_831)
.L_831:
        /*004c*/ 	.word	0x00000000
        /*0050*/ 	.short	0x0004
        /*0052*/ 	.short	0x0020
        /*0054*/ 	.byte	0x00, 0xf0, 0x21, 0x00


	//----- nvinfo : EIATTR_KPARAM_INFO
	.align		4
.L_832:
        /*0058*/ 	.byte	0x04, 0x17
        /*005a*/ 	.short	(.L_834 - .L_833)
.L_833:
        /*005c*/ 	.word	0x00000000
        /*0060*/ 	.short	0x0003
        /*0062*/ 	.short	0x0018
        /*0064*/ 	.byte	0x00, 0xf0, 0x21, 0x00


	//----- nvinfo : EIATTR_KPARAM_INFO
	.align		4
.L_834:
        /*0068*/ 	.byte	0x04, 0x17
        /*006a*/ 	.short	(.L_836 - .L_835)
.L_835:
        /*006c*/ 	.word	0x00000000
        /*0070*/ 	.short	0x0002
        /*0072*/ 	.short	0x0010
        /*0074*/ 	.byte	0x00, 0xf0, 0x21, 0x00


	//----- nvinfo : EIATTR_KPARAM_INFO
	.align		4
.L_836:
        /*0078*/ 	.byte	0x04, 0x17
        /*007a*/ 	.short	(.L_838 - .L_837)
.L_837:
        /*007c*/ 	.word	0x00000000
        /*0080*/ 	.short	0x0001
        /*0082*/ 	.short	0x0008
        /*0084*/ 	.byte	0x00, 0xf0, 0x21, 0x00


	//----- nvinfo : EIATTR_KPARAM_INFO
	.align		4
.L_838:
        /*0088*/ 	.byte	0x04, 0x17
        /*008a*/ 	.short	(.L_840 - .L_839)
.L_839:
        /*008c*/ 	.word	0x00000000
        /*0090*/ 	.short	0x0000
        /*0092*/ 	.short	0x0000
        /*0094*/ 	.byte	0x00, 0xf0, 0x21, 0x00


	//----- nvinfo : EIATTR_SPARSE_MMA_MASK
	.align		4
.L_840:
        /*0098*/ 	.byte	0x03, 0x50
        /*009a*/ 	.short	0x0000


	//----- nvinfo : EIATTR_MAXREG_COUNT
	.align		4
        /*009c*/ 	.byte	0x03, 0x1b
        /*009e*/ 	.short	0x0040


	//----- nvinfo : EIATTR_NUM_BARRIERS
	.align		4
        /*00a0*/ 	.byte	0x02, 0x4c
        /*00a2*/ 	.byte	0x01
	.zero		1


	//----- nvinfo : EIATTR_EXTERNS
	.align		4
        /*00a4*/ 	.byte	0x04, 0x0f
        /*00a6*/ 	.short	(.L_842 - .L_841)


	//   ....[0]....
	.align		4
.L_841:
        /*00a8*/ 	.word	index@(__assertfail)


	//----- nvinfo : EIATTR_MERCURY_ISA_VERSION
	.align		4
.L_842:
        /*00ac*/ 	.byte	0x03, 0x5f
        /*00ae*/ 	.short	0x0101


	//----- nvinfo : EIATTR_COOP_GROUP_MASK_REGIDS
	.align		4
        /*00b0*/ 	.byte	0x04, 0x29
        /*00b2*/ 	.short	(.L_844 - .L_843)


	//   ....[0]....
.L_843:
        /*00b4*/ 	.word	0xffffffff


	//   ....[1]....
        /*00b8*/ 	.word	0xffffffff


	//   ....[2]....
        /*00bc*/ 	.word	0xffffffff


	//   ....[3]....
        /*00c0*/ 	.word	0xffffffff


	//   ....[4]....
        /*00c4*/ 	.word	0xffffffff


	//   ....[5]....
        /*00c8*/ 	.word	0xffffffff


	//   ....[6]....
        /*00cc*/ 	.word	0xffffffff


	//   ....[7]....
        /*00d0*/ 	.word	0xffffffff


	//   ....[8]....
        /*00d4*/ 	.word	0xffffffff


	//   ....[9]....
        /*00d8*/ 	.word	0xffffffff


	//   ....[10]....
        /*00dc*/ 	.word	0xffffffff


	//   ....[11]....
        /*00e0*/ 	.word	0xffffffff


	//   ....[12]....
        /*00e4*/ 	.word	0xffffffff


	//   ....[13]....
        /*00e8*/ 	.word	0xffffffff


	//   ....[14]....
        /*00ec*/ 	.word	0xffffffff


	//   ....[15]....
        /*00f0*/ 	.word	0xffffffff


	//   ....[16]....
        /*00f4*/ 	.word	0xffffffff


	//   ....[17]....
        /*00f8*/ 	.word	0xffffffff


	//   ....[18]....
        /*00fc*/ 	.word	0xffffffff


	//   ....[19]....
        /*0100*/ 	.word	0xffffffff


	//   ....[20]....
        /*0104*/ 	.word	0xffffffff


	//   ....[21]....
        /*0108*/ 	.word	0xffffffff


	//   ....[22]....
        /*010c*/ 	.word	0xffffffff


	//   ....[23]....
        /*0110*/ 	.word	0xffffffff


	//   ....[24]....
        /*0114*/ 	.word	0xffffffff


	//   ....[25]....
        /*0118*/ 	.word	0xffffffff


	//   ....[26]....
        /*011c*/ 	.word	0xffffffff


	//   ....[27]....
        /*0120*/ 	.word	0xffffffff


	//   ....[28]....
        /*0124*/ 	.word	0xffffffff


	//   ....[29]....
        /*0128*/ 	.word	0xffffffff


	//   ....[30]....
        /*012c*/ 	.word	0xffffffff


	//   ....[31]....
        /*0130*/ 	.word	0xffffffff


	//   ....[32]....
        /*0134*/ 	.word	0xffffffff


	//   ....[33]....
        /*0138*/ 	.word	0xffffffff


	//   ....[34]....
        /*013c*/ 	.word	0xffffffff


	//   ....[35]....
        /*0140*/ 	.word	0xffffffff


	//   ....[36]....
        /*0144*/ 	.word	0xffffffff


	//   ....[37]....
        /*0148*/ 	.word	0xffffffff


	//   ....[38]....
        /*014c*/ 	.word	0xffffffff


	//   ....[39]....
        /*0150*/ 	.word	0xffffffff


	//   ....[40]....
        /*0154*/ 	.word	0x0500000f


	//   ....[41]....
        /*0158*/ 	.word	0x0500000f


	//   ....[42]....
        /*015c*/ 	.word	0x0500000f


	//   ....[43]....
        /*0160*/ 	.word	0x0500000f


	//   ....[44]....
        /*0164*/ 	.word	0x0500000f


	//   ....[45]....
        /*0168*/ 	.word	0x0500000f


	//   ....[46]....
        /*016c*/ 	.word	0x0500000f


	//   ....[47]....
        /*0170*/ 	.word	0x0500000f


	//   ....[48]....
        /*0174*/ 	.word	0x0500000f


	//   ....[49]....
        /*0178*/ 	.word	0x0500000f


	//   ....[50]....
        /*017c*/ 	.word	0x0500000f


	//   ....[51]....
        /*0180*/ 	.word	0x0500000f


	//   ....[52]....
        /*0184*/ 	.word	0x0500000f


	//   ....[53]....
        /*0188*/ 	.word	0x0500000f


	//   ....[54]....
        /*018c*/ 	.word	0x0500000f


	//   ....[55]....
        /*0190*/ 	.word	0x0500000f


	//   ....[56]....
        /*0194*/ 	.word	0x0500000f


	//   ....[57]....
        /*0198*/ 	.word	0x0500000f


	//   ....[58]....
        /*019c*/ 	.word	0x0500000f


	//   ....[59]....
        /*01a0*/ 	.word	0x0500000f


	//   ....[60]....
        /*01a4*/ 	.word	0x0500000f


	//   ....[61]....
        /*01a8*/ 	.word	0x0500000f


	//   ....[62]....
        /*01ac*/ 	.word	0x0500000f


	//   ....[63]....
        /*01b0*/ 	.word	0x0500000f


	//   ....[64]....
        /*01b4*/ 	.word	0x0500000f


	//   ....[65]....
        /*01b8*/ 	.word	0x0500000f


	//   ....[66]....
        /*01bc*/ 	.word	0x0500000f


	//   ....[67]....
        /*01c0*/ 	.word	0x0500000f


	//   ....[68]....
        /*01c4*/ 	.word	0x0500000f


	//   ....[69]....
        /*01c8*/ 	.word	0x0500000f


	//   ....[70]....
        /*01cc*/ 	.word	0x0500000f


	//   ....[71]....
        /*01d0*/ 	.word	0x0500000f


	//   ....[72]....
        /*01d4*/ 	.word	0x0500000f


	//   ....[73]....
        /*01d8*/ 	.word	0x0500000f


	//   ....[74]....
        /*01dc*/ 	.word	0x0500000f


	//   ....[75]....
        /*01e0*/ 	.word	0x0500000f


	//   ....[76]....
        /*01e4*/ 	.word	0x0500000f


	//   ....[77]....
        /*01e8*/ 	.word	0x0500000f


	//   ....[78]....
        /*01ec*/ 	.word	0x0500000f


	//   ....[79]....
        /*01f0*/ 	.word	0x0500000f


	//----- nvinfo : EIATTR_COOP_GROUP_INSTR_OFFSETS
	.align		4
.L_844:
        /*01f4*/ 	.byte	0x04, 0x28
        /*01f6*/ 	.short	(.L_846 - .L_845)


	//   ....[0]....
.L_845:
        /*01f8*/ 	.word	0x00000bb0


	//   ....[1]....
        /*01fc*/ 	.word	0x00000bc0


	//   ....[2]....
        /*0200*/ 	.word	0x00000bf0


	//   ....[3]....
        /*0204*/ 	.word	0x00000c00


	//   ....[4]....
        /*0208*/ 	.word	0x00000c30


	//   ....[5]....
        /*020c*/ 	.word	0x00000c40


	//   ....[6]....
        /*0210*/ 	.word	0x00000c70


	//   ....[7]....
        /*0214*/ 	.word	0x00000c80


	//   ....[8]....
        /*0218*/ 	.word	0x00000cb0


	//   ....[9]....
        /*021c*/ 	.word	0x00000cc0


	//   ....[10]....
        /*0220*/ 	.word	0x00000eb0


	//   ....[11]....
        /*0224*/ 	.word	0x00000ec0


	//   ....[12]....
        /*0228*/ 	.word	0x00000ef0


	//   ....[13]....
        /*022c*/ 	.word	0x00000f00


	//   ....[14]....
        /*0230*/ 	.word	0x00000f30


	//   ....[15]....
        /*0234*/ 	.word	0x00000f40


	//   ....[16]....
        /*0238*/ 	.word	0x00000f70


	//   ....[17]....
        /*023c*/ 	.word	0x00000f80


	//   ....[18]....
        /*0240*/ 	.word	0x00000fb0


	//   ....[19]....
        /*0244*/ 	.word	0x00000fc0


	//   ....[20]....
        /*0248*/ 	.word	0x00001020


	//   ....[21]....
        /*024c*/ 	.word	0x00001030


	//   ....[22]....
        /*0250*/ 	.word	0x00001060


	//   ....[23]....
        /*0254*/ 	.word	0x00001070


	//   ....[24]....
        /*0258*/ 	.word	0x000010a0


	//   ....[25]....
        /*025c*/ 	.word	0x000010b0


	//   ....[26]....
        /*0260*/ 	.word	0x000010e0


	//   ....[27]....
        /*0264*/ 	.word	0x000010f0


	//   ....[28]....
        /*0268*/ 	.word	0x00001120


	//   ....[29]....
        /*026c*/ 	.word	0x00001130


	//   ....[30]....
        /*0270*/ 	.word	0x000012b0


	//   ....[31]....
        /*0274*/ 	.word	0x000012c0


	//   ....[32]....
        /*0278*/ 	.word	0x000012f0


	//   ....[33]....
        /*027c*/ 	.word	0x00001300


	//   ....[34]....
        /*0280*/ 	.word	0x00001330


	//   ....[35]....
        /*0284*/ 	.word	0x00001340


	//   ....[36]....
        /*0288*/ 	.word	0x00001370


	//   ....[37]....
        /*028c*/ 	.word	0x00001380


	//   ....[38]....
        /*0290*/ 	.word	0x000013b0


	//   ....[39]....
        /*0294*/ 	.word	0x000013c0


	//   ....[40]....
        /*0298*/ 	.word	0x000014c0


	//   ....[41]....
        /*029c*/ 	.word	0x00001510


	//   ....[42]....
        /*02a0*/ 	.word	0x00001590


	//   ....[43]....
        /*02a4*/ 	.word	0x000015e0


	//   ....[44]....
        /*02a8*/ 	.word	0x00001660


	//   ....[45]....
        /*02ac*/ 	.word	0x000016b0


	//   ....[46]....
        /*02b0*/ 	.word	0x00001730


	//   ....[47]....
        /*02b4*/ 	.word	0x00001780


	//   ....[48]....
        /*02b8*/ 	.word	0x000017f0


	//   ....[49]....
        /*02bc*/ 	.word	0x00001840


	//   ....[50]....
        /*02c0*/ 	.word	0x000018c0


	//   ....[51]....
        /*02c4*/ 	.word	0x00001910


	//   ....[52]....
        /*02c8*/ 	.word	0x00001980


	//   ....[53]....
        /*02cc*/ 	.word	0x000019d0


	//   ....[54]....
        /*02d0*/ 	.word	0x00001a40


	//   ....[55]....
        /*02d4*/ 	.word	0x00001a90


	//   ....[56]....
        /*02d8*/ 	.word	0x00001b10


	//   ....[57]....
        /*02dc*/ 	.word	0x00001b60


	//   ....[58]....
        /*02e0*/ 	.word	0x00001bd0


	//   ....[59]....
        /*02e4*/ 	.word	0x00001c20


	//   ....[60]....
        /*02e8*/ 	.word	0x00001cb0


	//   ....[61]....
        /*02ec*/ 	.word	0x00001d40


	//   ....[62]....
        /*02f0*/ 	.word	0x00001dc0


	//   ....[63]....
        /*02f4*/ 	.word	0x00001e10


	//   ....[64]....
        /*02f8*/ 	.word	0x00001e90


	//   ....[65]....
        /*02fc*/ 	.word	0x00001ee0


	//   ....[66]....
        /*0300*/ 	.word	0x00001f60


	//   ....[67]....
        /*0304*/ 	.word	0x00001fb0


	//   ....[68]....
        /*0308*/ 	.word	0x00002020


	//   ....[69]....
        /*030c*/ 	.word	0x00002070


	//   ....[70]....
        /*0310*/ 	.word	0x000020f0


	//   ....[71]....
        /*0314*/ 	.word	0x00002140


	//   ....[72]....
        /*0318*/ 	.word	0x000021b0


	//   ....[73]....
        /*031c*/ 	.word	0x00002200


	//   ....[74]....
        /*0320*/ 	.word	0x00002270


	//   ....[75]....
        /*0324*/ 	.word	0x000022c0


	//   ....[76]....
        /*0328*/ 	.word	0x00002340


	//   ....[77]....
        /*032c*/ 	.word	0x00002390


	//   ....[78]....
        /*0330*/ 	.word	0x00002400


	//   ....[79]....
        /*0334*/ 	.word	0x00002450


	//----- nvinfo : EIATTR_SYSCALL_OFFSETS
	.align		4
.L_846:
        /*0338*/ 	.byte	0x04, 0x46
        /*033a*/ 	.short	(.L_848 - .L_847)


	//   ....[0]....
.L_847:
        /*033c*/ 	.word	0x000004f0


	//   ....[1]....
        /*0340*/ 	.word	0x00000680


	//   ....[2]....
        /*0344*/ 	.word	0x00000950


	//   ....[3]....
        /*0348*/ 	.word	0x00000ab0


	//----- nvinfo : EIATTR_EXIT_INSTR_OFFSETS
	.align		4
.L_848:
        /*034c*/ 	.byte	0x04, 0x1c
        /*034e*/ 	.short	(.L_850 - .L_849)


	//   ....[0]....
.L_849:
        /*0350*/ 	.word	0x00001410


	//   ....[1]....
        /*0354*/ 	.word	0x00001460


	//----- nvinfo : EIATTR_MAX_THREADS
	.align		4
.L_850:
        /*0358*/ 	.byte	0x04, 0x05
        /*035a*/ 	.short	(.L_852 - .L_851)
.L_851:
        /*035c*/ 	.word	0x00000400
        /*0360*/ 	.word	0x00000001
        /*0364*/ 	.word	0x00000001


	//----- nvinfo : EIATTR_CRS_STACK_SIZE
	.align		4
.L_852:
        /*0368*/ 	.byte	0x04, 0x1e
        /*036a*/ 	.short	(.L_854 - .L_853)
.L_853:
        /*036c*/ 	.word	0x00000000


	//----- nvinfo : EIATTR_CBANK_PARAM_SIZE
	.align		4
.L_854:
        /*0370*/ 	.byte	0x03, 0x19
        /*0372*/ 	.short	0x0040


	//----- nvinfo : EIATTR_PARAM_CBANK
	.align		4
        /*0374*/ 	.byte	0x04, 0x0a
        /*0376*/ 	.short	(.L_856 - .L_855)
	.align		4
.L_855:
        /*0378*/ 	.word	index@(.nv.constant0._ZN2at6native45_GLOBAL__N__efdd3984_12_NLLLoss2d_cu_e9278b4625nll_loss2d_forward_kernelIddiEEvPT_S4_PKS3_PKlS6_iiil)
        /*037c*/ 	.short	0x0210
        /*037e*/ 	.short	0x0040


	//----- nvinfo : EIATTR_SW_WAR
	.align		4
.L_856:
        /*0380*/ 	.byte	0x04, 0x36
        /*0382*/ 	.short	(.L_858 - .L_857)
.L_857:
        /*0384*/ 	.word	0x00000008
.L_858:


//--------------------- .nv.info._ZN2at6native45_GLOBAL__N__efdd3984_12_NLLLoss2d_cu_e9278b4635nll_loss2d_forward_no_reduce_kernelIN3c108BFloat16EEEvlNS_27GenericPackedTensorAccessorIT_Lm4ENS_16DefaultPtrTraitsElEENS5_IlLm3ES7_lEENS5_IS6_Lm3ES7_lEEPKS6_l --------------------------
	.section	.nv.info._ZN2at6native45_GLOBAL__N__efdd3984_12_NLLLoss2d_cu_e9278b4635nll_loss2d_forward_no_reduce_kernelIN3c108BFloat16EEEvlNS_27GenericPackedTensorAccessorIT_Lm4ENS_16DefaultPtrTraitsElEENS5_IlLm3ES7_lEENS5_IS6_Lm3ES7_lEEPKS6_l,"",@"SHT_CUDA_INFO"
	.sectionflags	@""
	.align	4


	//----- nvinfo : EIATTR_CUDA_API_VERSION
	.align		4
        /*0000*/ 	.byte	0x04, 0x37
        /*0002*/ 	.short	(.L_860 - .L_859)
.L_859:
        /*0004*/ 	.word	0x00000082


	//----- nvinfo : EIATTR_KPARAM_INFO
	.align		4
.L_860:
        /*0008*/ 	.byte	0x04, 0x17
        /*000a*/ 	.short	(.L_862 - .L_861)
.L_861:
        /*000c*/ 	.word	0x00000000
        /*0010*/ 	.short	0x0005
        /*0012*/ 	.short	0x00c8
        /*0014*/ 	.byte	0x00, 0xf0, 0x21, 0x00


	//----- nvinfo : EIATTR_KPARAM_INFO
	.align		4
.L_862:
        /*0018*/ 	.byte	0x04, 0x17
        /*001a*/ 	.short	(.L_864 - .L_863)
.L_863:
        /*001c*/ 	.word	0x00000000
        /*0020*/ 	.short	0x0004
        /*0022*/ 	.short	0x00c0
        /*0024*/ 	.byte	0x00, 0xf0, 0x21, 0x00


	//----- nvinfo : EIATTR_KPARAM_INFO
	.align		4
.L_864:
        /*0028*/ 	.byte	0x04, 0x17
        /*002a*/ 	.short	(.L_866 - .L_865)
.L_865:
        /*002c*/ 	.word	0x00000000
        /*0030*/ 	.short	0x0003
        /*0032*/ 	.short	0x0088
        /*0034*/ 	.byte	0x00, 0xf0, 0xe1, 0x00


	//----- nvinfo : EIATTR_KPARAM_INFO
	.align		4
.L_866:
        /*0038*/ 	.byte	0x04, 0x17
        /*003a*/ 	.short	(.L_868 - .L_867)
.L_867:
        /*003c*/ 	.word	0x00000000
        /*0040*/ 	.short	0x0002
        /*0042*/ 	.short	0x0050
        /*0044*/ 	.byte	0x00, 0xf0, 0xe1, 0x00


	//----- nvinfo : EIATTR_KPARAM_INFO
	.align		4
.L_868:
        /*0048*/ 	.byte	0x04, 0x17
        /*004a*/ 	.short	(.L_870 - .L_869)
.L_869:
        /*004c*/ 	.word	0x00000000
        /*0050*/ 	.short	0x0001
        /*0052*/ 	.short	0x0008
        /*0054*/ 	.byte	0x00, 0xf0, 0x21, 0x01


	//----- nvinfo : EIATTR_KPARAM_INFO
	.align		4
.L_870:
        /*0058*/ 	.byte	0x04, 0x17
        /*005a*/ 	.short	(.L_872 - .L_871)
.L_871:
        /*005c*/ 	.word	0x00000000
        /*0060*/ 	.short	0x0000
        /*0062*/ 	.short	0x0000
        /*0064*/ 	.byte	0x00, 0xf0, 0x21, 0x00


	//----- nvinfo : EIATTR_SPARSE_MMA_MASK
	.align		4
.L_872:
        /*0068*/ 	.byte	0x03, 0x50
        /*006a*/ 	.short	0x0000


	//----- nvinfo : EIATTR_MAXREG_COUNT
	.align		4
        /*006c*/ 	.byte	0x03, 0x1b
        /*006e*/ 	.short	0x0040


	//----- nvinfo : EIATTR_EXTERNS
	.align		4
        /*0070*/ 	.byte	0x04, 0x0f
        /*0072*/ 	.short	(.L_874 - .L_873)


	//   ....[0]....
	.align		4
.L_873:
        /*0074*/ 	.word	index@(__assertfail)


	//----- nvinfo : EIATTR_MERCURY_ISA_VERSION
	.align		4
.L_874:
        /*0078*/ 	.byte	0x03, 0x5f
        /*007a*/ 	.short	0x0101


	//----- nvinfo : EIATTR_SYSCALL_OFFSETS
	.align		4
        /*007c*/ 	.byte	0x04, 0x46
        /*007e*/ 	.short	(.L_876 - .L_875)


	//   ....[0]....
.L_875:
        /*0080*/ 	.word	0x00000ee0


	//   ....[1]....
        /*0084*/ 	.word	0x00001ee0


	//----- nvinfo : EIATTR_EXIT_INSTR_OFFSETS
	.align		4
.L_876:
        /*0088*/ 	.byte	0x04, 0x1c
        /*008a*/ 	.short	(.L_878 - .L_877)


	//   ....[0]....
.L_877:
        /*008c*/ 	.word	0x00000090


	//   ....[1]....
        /*0090*/ 	.word	0x000011f0


	//   ....[2]....
        /*0094*/ 	.word	0x000021a0


	//----- nvinfo : EIATTR_MAX_THREADS
	.align		4
.L_878:
        /*0098*/ 	.byte	0x04, 0x05
        /*009a*/ 	.short	(.L_880 - .L_879)
.L_879:
        /*009c*/ 	.word	0x00000400
        /*00a0*/ 	.word	0x00000001
        /*00a4*/ 	.word	0x00000001


	//----- nvinfo : EIATTR_CRS_STACK_SIZE
	.align		4
.L_880:
        /*00a8*/ 	.byte	0x04, 0x1e
        /*00aa*/ 	.short	(.L_882 - .L_881)
.L_881:
        /*00ac*/ 	.word	0x00000000


	//----- nvinfo : EIATTR_CBANK_PARAM_SIZE
	.align		4
.L_882:
        /*00b0*/ 	.byte	0x03, 0x19
        /*00b2*/ 	.short	0x00d0


	//----- nvinfo : EIATTR_PARAM_CBANK
	.align		4
        /*00b4*/ 	.byte	0x04, 0x0a
        /*00b6*/ 	.short	(.L_884 - .L_883)
	.align		4
.L_883:
        /*00b8*/ 	.word	index@(.nv.constant0._ZN2at6native45_GLOBAL__N__efdd3984_12_NLLLoss2d_cu_e9278b4635nll_loss2d_forward_no_reduce_kernelIN3c108BFloat16EEEvlNS_27GenericPackedTensorAccessorIT_Lm4ENS_16DefaultPtrTraitsElEENS5_IlLm3ES7_lEENS5_IS6_Lm3ES7_lEEPKS6_l)
        /*00bc*/ 	.short	0x0210
        /*00be*/ 	.short	0x00d0


	//----- nvinfo : EIATTR_SW_WAR
	.align		4
.L_884:
        /*00c0*/ 	.byte	0x04, 0x36
        /*00c2*/ 	.short	(.L_886 - .L_885)
.L_885:
        /*00c4*/ 	.word	0x00000008
.L_886:


//--------------------- .nv.info._ZN2at6native45_GLOBAL__N__efdd3984_12_NLLLoss2d_cu_e9278b4635nll_loss2d_forward_no_reduce_kernelIN3c104HalfEEEvlNS_27GenericPackedTensorAccessorIT_Lm4ENS_16DefaultPtrTraitsElEENS5_IlLm3ES7_lEENS5_IS6_Lm3ES7_lEEPKS6_l --------------------------
	.section	.nv.info._ZN2at6native45_GLOBAL__N__efdd3984_12_NLLLoss2d_cu_e9278b4635nll_loss2d_forward_no_reduce_kernelIN3c104HalfEEEvlNS_27GenericPackedTensorAccessorIT_Lm4ENS_16DefaultPtrTraitsElEENS5_IlLm3ES7_lEENS5_IS6_Lm3ES7_lEEPKS6_l,"",@"SHT_CUDA_INFO"
	.sectionflags	@""
	.align	4


	//----- nvinfo : EIATTR_CUDA_API_VERSION
	.align		4
        /*0000*/ 	.byte	0x04, 0x37
        /*0002*/ 	.short	(.L_888 - .L_887)
.L_887:
        /*0004*/ 	.word	0x00000082


	//----- nvinfo : EIATTR_KPARAM_INFO
	.align		4
.L_888:
        /*0008*/ 	.byte	0x04, 0x17
        /*000a*/ 	.short	(.L_890 - .L_889)
.L_889:
        /*000c*/ 	.word	0x00000000
        /*0010*/ 	.short	0x0005
        /*0012*/ 	.short	0x00c8
        /*0014*/ 	.byte	0x00, 0xf0, 0x21, 0x00


	//----- nvinfo : EIATTR_KPARAM_INFO
	.align		4
.L_890:
        /*0018*/ 	.byte	0x04, 0x17
        /*001a*/ 	.short	(.L_892 - .L_891)
.L_891:
        /*001c*/ 	.word	0x00000000
        /*0020*/ 	.short	0x0004
        /*0022*/ 	.short	0x00c0
        /*0024*/ 	.byte	0x00, 0xf0, 0x21, 0x00


	//----- nvinfo : EIATTR_KPARAM_INFO
	.align		4
.L_892:
        /*0028*/ 	.byte	0x04, 0x17
        /*002a*/ 	.short	(.L_894 - .L_893)
.L_893:
        /*002c*/ 	.word	0x00000000
        /*0030*/ 	.short	0x0003
        /*0032*/ 	.short	0x0088
        /*0034*/ 	.byte	0x00, 0xf0, 0xe1, 0x00


	//----- nvinfo : EIATTR_KPARAM_INFO
	.align		4
.L_894:
        /*0038*/ 	.byte	0x04, 0x17
        /*003a*/ 	.short	(.L_896 - .L_895)
.L_895:
        /*003c*/ 	.word	0x00000000
        /*0040*/ 	.short	0x0002
        /*0042*/ 	.short	0x0050
        /*0044*/ 	.byte	0x00, 0xf0, 0xe1, 0x00


	//----- nvinfo : EIATTR_KPARAM_INFO
	.align		4
.L_896:
        /*0048*/ 	.byte	0x04, 0x17
        /*004a*/ 	.short	(.L_898 - .L_897)
.L_897:
        /*004c*/ 	.word	0x00000000
        /*0050*/ 	.short	0x0001
        /*0052*/ 	.short	0x0008
        /*0054*/ 	.byte	0x00, 0xf0, 0x21, 0x01


	//----- nvinfo : EIATTR_KPARAM_INFO
	.align		4
.L_898:
        /*0058*/ 	.byte	0x04, 0x17
        /*005a*/ 	.short	(.L_900 - .L_899)
.L_899:
        /*005c*/ 	.word	0x00000000
        /*0060*/ 	.short	0x0000
        /*0062*/ 	.short	0x0000
        /*0064*/ 	.byte	0x00, 0xf0, 0x21, 0x00


	//----- nvinfo : EIATTR_SPARSE_MMA_MASK
	.align		4
.L_900:
        /*0068*/ 	.byte	0x03, 0x50
        /*006a*/ 	.short	0x0000


	//----- nvinfo : EIATTR_MAXREG_COUNT
	.align		4
        /*006c*/ 	.byte	0x03, 0x1b
        /*006e*/ 	.short	0x0040


	//----- nvinfo : EIATTR_EXTERNS
	.align		4
        /*0070*/ 	.byte	0x04, 0x0f
        /*0072*/ 	.short	(.L_902 - .L_901)


	//   ....[0]....
	.align		4
.L_901:
        /*0074*/ 	.word	index@(__assertfail)


	//----- nvinfo : EIATTR_MERCURY_ISA_VERSION
	.align		4
.L_902:
        /*0078*/ 	.byte	0x03, 0x5f
        /*007a*/ 	.short	0x0101


	//----- nvinfo : EIATTR_SYSCALL_OFFSETS
	.align		4
        /*007c*/ 	.byte	0x04, 0x46
        /*007e*/ 	.short	(.L_904 - .L_903)


	//   ....[0]....
.L_903:
        /*0080*/ 	.word	0x00000ee0


	//   ....[1]....
        /*0084*/ 	.word	0x00001eb0


	//----- nvinfo : EIATTR_EXIT_INSTR_OFFSETS
	.align		4
.L_904:
        /*0088*/ 	.byte	0x04, 0x1c
        /*008a*/ 	.short	(.L_906 - .L_905)


	//   ....[0]....
.L_905:
        /*008c*/ 	.word	0x00000090


	//   ....[1]....
        /*0090*/ 	.word	0x000011c0


	//   ....[2]....
        /*0094*/ 	.word	0x00002140


	//----- nvinfo : EIATTR_MAX_THREADS
	.align		4
.L_906:
        /*0098*/ 	.byte	0x04, 0x05
        /*009a*/ 	.short	(.L_908 - .L_907)
.L_907:
        /*009c*/ 	.word	0x00000400
        /*00a0*/ 	.word	0x00000001
        /*00a4*/ 	.word	0x00000001


	//----- nvinfo : EIATTR_CRS_STACK_SIZE
	.align		4
.L_908:
        /*00a8*/ 	.byte	0x04, 0x1e
        /*00aa*/ 	.short	(.L_910 - .L_909)
.L_909:
        /*00ac*/ 	.word	0x00000000


	//----- nvinfo : EIATTR_CBANK_PARAM_SIZE
	.align		4
.L_910:
        /*00b0*/ 	.byte	0x03, 0x19
        /*00b2*/ 	.short	0x00d0


	//----- nvinfo : EIATTR_PARAM_CBANK
	.align		4
        /*00b4*/ 	.byte	0x04, 0x0a
        /*00b6*/ 	.short	(.L_912 - .L_911)
	.align		4
.L_911:
        /*00b8*/ 	.word	index@(.nv.constant0._ZN2at6native45_GLOBAL__N__efdd3984_12_NLLLoss2d_cu_e9278b4635nll_loss2d_forward_no_reduce_kernelIN3c104HalfEEEvlNS_27GenericPackedTensorAccessorIT_Lm4ENS_16DefaultPtrTraitsElEENS5_IlLm3ES7_lEENS5_IS6_Lm3ES7_lEEPKS6_l)
        /*00bc*/ 	.short	0x0210
        /*00be*/ 	.short	0x00d0


	//----- nvinfo : EIATTR_SW_WAR
	.align		4
.L_912:
        /*00c0*/ 	.byte	0x04, 0x36
        /*00c2*/ 	.short	(.L_914 - .L_913)
.L_913:
        /*00c4*/ 	.word	0x00000008
.L_914:


//--------------------- .nv.info._ZN2at6native45_GLOBAL__N__efdd3984_12_NLLLoss2d_cu_e9278b4635nll_loss2d_forward_no_reduce_kernelIfEEvlNS_27GenericPackedTensorAccessorIT_Lm4ENS_16DefaultPtrTraitsElEENS3_IlLm3ES5_lEENS3_IS4_Lm3ES5_lEEPKS4_l --------------------------
	.section	.nv.info._ZN2at6native45_GLOBAL__N__efdd3984_12_NLLLoss2d_cu_e9278b4635nll_loss2d_forward_no_reduce_kernelIfEEvlNS_27GenericPackedTensorAccessorIT_Lm4ENS_16DefaultPtrTraitsElEENS3_IlLm3ES5_lEENS3_IS4_Lm3ES5_lEEPKS4_l,"",@"SHT_CUDA_INFO"
	.sectionflags	@""
	.align	4


	//----- nvinfo : EIATTR_CUDA_API_VERSION
	.align		4
        /*0000*/ 	.byte	0x04, 0x37
        /*0002*/ 	.short	(.L_916 - .L_915)
.L_915:
        /*0004*/ 	.word	0x00000082


	//----- nvinfo : EIATTR_KPARAM_INFO
	.align		4
.L_916:
        /*0008*/ 	.byte	0x04, 0x17
        /*000a*/ 	.short	(.L_918 - .L_917)
.L_917:
        /*000c*/ 	.word	0x00000000
        /*0010*/ 	.short	0x0005
        /*0012*/ 	.short	0x00c8
        /*0014*/ 	.byte	0x00, 0xf0, 0x21, 0x00


	//----- nvinfo : EIATTR_KPARAM_INFO
	.align		4
.L_918:
        /*0018*/ 	.byte	0x04, 0x17
        /*001a*/ 	.short	(.L_920 - .L_919)
.L_919:
        /*001c*/ 	.word	0x00000000
        /*0020*/ 	.short	0x0004
        /*0022*/ 	.short	0x00c0
        /*0024*/ 	.byte	0x00, 0xf0, 0x21, 0x00


	//----- nvinfo : EIATTR_KPARAM_INFO
	.align		4
.L_920:
        /*0028*/ 	.byte	0x04, 0x17
        /*002a*/ 	.short	(.L_922 - .L_921)
.L_921:
        /*002c*/ 	.word	0x00000000
        /*0030*/ 	.short	0x0003
        /*0032*/ 	.short	0x0088
        /*0034*/ 	.byte	0x00, 0xf0, 0xe1, 0x00


	//----- nvinfo : EIATTR_KPARAM_INFO
	.align		4
.L_922:
        /*0038*/ 	.byte	0x04, 0x17
        /*003a*/ 	.short	(.L_924 - .L_923)
.L_923:
        /*003c*/ 	.word	0x00000000
        /*0040*/ 	.short	0x0002
        /*0042*/ 	.short	0x0050
        /*0044*/ 	.byte	0x00, 0xf0, 0xe1, 0x00


	//----- nvinfo : EIATTR_KPARAM_INFO
	.align		4
.L_924:
        /*0048*/ 	.byte	0x04, 0x17
        /*004a*/ 	.short	(.L_926 - .L_925)
.L_925:
        /*004c*/ 	.word	0x00000000
        /*0050*/ 	.short	0x0001
        /*0052*/ 	.short	0x0008
        /*0054*/ 	.byte	0x00, 0xf0, 0x21, 0x01


	//----- nvinfo : EIATTR_KPARAM_INFO
	.align		4
.L_926:
        /*0058*/ 	.byte	0x04, 0x17
        /*005a*/ 	.short	(.L_928 - .L_927)
.L_927:
        /*005c*/ 	.word	0x00000000
        /*0060*/ 	.short	0x0000
        /*0062*/ 	.short	0x0000
        /*0064*/ 	.byte	0x00, 0xf0, 0x21, 0x00


	//----- nvinfo : EIATTR_SPARSE_MMA_MASK
	.align		4
.L_928:
        /*0068*/ 	.byte	0x03, 0x50
        /*006a*/ 	.short	0x0000


	//----- nvinfo : EIATTR_MAXREG_COUNT
	.align		4
        /*006c*/ 	.byte	0x03, 0x1b
        /*006e*/ 	.short	0x0040


	//----- nvinfo : EIATTR_EXTERNS
	.align		4
        /*0070*/ 	.byte	0x04, 0x0f
        /*0072*/ 	.short	(.L_930 - .L_929)


	//   ....[0]....
	.align		4
.L_929:
        /*0074*/ 	.word	index@(__assertfail)


	//----- nvinfo : EIATTR_MERCURY_ISA_VERSION
	.align		4
.L_930:
        /*0078*/ 	.byte	0x03, 0x5f
        /*007a*/ 	.short	0x0101


	//----- nvinfo : EIATTR_SYSCALL_OFFSETS
	.align		4
        /*007c*/ 	.byte	0x04, 0x46
        /*007e*/ 	.short	(.L_932 - .L_931)


	//   ....[0]....
.L_931:
        /*0080*/ 	.word	0x00000ee0


	//   ....[1]....
        /*0084*/ 	.word	0x00001e80


	//----- nvinfo : EIATTR_EXIT_INSTR_OFFSETS
	.align		4
.L_932:
        /*0088*/ 	.byte	0x04, 0x1c
        /*008a*/ 	.short	(.L_934 - .L_933)


	//   ....[0]....
.L_933:
        /*008c*/ 	.word	0x00000090


	//   ....[1]....
        /*0090*/ 	.word	0x00001190


	//   ....[2]....
        /*0094*/ 	.word	0x000020f0


	//----- nvinfo : EIATTR_MAX_THREADS
	.align		4
.L_934:
        /*0098*/ 	.byte	0x04, 0x05
        /*009a*/ 	.short	(.L_936 - .L_935)
.L_935:
        /*009c*/ 	.word	0x00000400
        /*00a0*/ 	.word	0x00000001
        /*00a4*/ 	.word	0x00000001


	//----- nvinfo : EIATTR_CRS_STACK_SIZE
	.align		4
.L_936:
        /*00a8*/ 	.byte	0x04, 0x1e
        /*00aa*/ 	.short	(.L_938 - .L_937)
.L_937:
        /*00ac*/ 	.word	0x00000000


	//----- nvinfo : EIATTR_CBANK_PARAM_SIZE
	.align		4
.L_938:
        /*00b0*/ 	.byte	0x03, 0x19
        /*00b2*/ 	.short	0x00d0


	//----- nvinfo : EIATTR_PARAM_CBANK
	.align		4
        /*00b4*/ 	.byte	0x04, 0x0a
        /*00b6*/ 	.short	(.L_940 - .L_939)
	.align		4
.L_939:
        /*00b8*/ 	.word	index@(.nv.constant0._ZN2at6native45_GLOBAL__N__efdd3984_12_NLLLoss2d_cu_e9278b4635nll_loss2d_forward_no_reduce_kernelIfEEvlNS_27GenericPackedTensorAccessorIT_Lm4ENS_16DefaultPtrTraitsElEENS3_IlLm3ES5_lEENS3_IS4_Lm3ES5_lEEPKS4_l)
        /*00bc*/ 	.short	0x0210
        /*00be*/ 	.short	0x00d0


	//----- nvinfo : EIATTR_SW_WAR
	.align		4
.L_940:
        /*00c0*/ 	.byte	0x04, 0x36
        /*00c2*/ 	.short	(.L_942 - .L_941)
.L_941:
        /*00c4*/ 	.word	0x00000008
.L_942:


//--------------------- .nv.info._ZN2at6native45_GLOBAL__N__efdd3984_12_NLLLoss2d_cu_e9278b4635nll_loss2d_forward_no_reduce_kernelIdEEvlNS_27GenericPackedTensorAccessorIT_Lm4ENS_16DefaultPtrTraitsElEENS3_IlLm3ES5_lEENS3_IS4_Lm3ES5_lEEPKS4_l --------------------------
	.section	.nv.info._ZN2at6native45_GLOBAL__N__efdd3984_12_NLLLoss2d_cu_e9278b4635nll_loss2d_forward_no_reduce_kernelIdEEvlNS_27GenericPackedTensorAccessorIT_Lm4ENS_16DefaultPtrTraitsElEENS3_IlLm3ES5_lEENS3_IS4_Lm3ES5_lEEPKS4_l,"",@"SHT_CUDA_INFO"
	.sectionflags	@""
	.align	4


	//----- nvinfo : EIATTR_CUDA_API_VERSION
	.align		4
        /*0000*/ 	.byte	0x04, 0x37
        /*0002*/ 	.short	(.L_944 - .L_943)
.L_943:
        /*0004*/ 	.word	0x00000082


	//----- nvinfo : EIATTR_KPARAM_INFO
	.align		4
.L_944:
        /*0008*/ 	.byte	0x04, 0x17
        /*000a*/ 	.short	(.L_946 - .L_945)
.L_945:
        /*000c*/ 	.word	0x00000000
        /*0010*/ 	.short	0x0005
        /*0012*/ 	.short	0x00c8
        /*0014*/ 	.byte	0x00, 0xf0, 0x21, 0x00


	//----- nvinfo : EIATTR_KPARAM_INFO
	.align		4
.L_946:
        /*0018*/ 	.byte	0x04, 0x17
        /*001a*/ 	.short	(.L_948 - .L_947)
.L_947:
        /*001c*/ 	.word	0x00000000
        /*0020*/ 	.short	0x0004
        /*0022*/ 	.short	0x00c0
        /*0024*/ 	.byte	0x00, 0xf0, 0x21, 0x00


	//----- nvinfo : EIATTR_KPARAM_INFO
	.align		4
.L_948:
        /*0028*/ 	.byte	0x04, 0x17
        /*002a*/ 	.short	(.L_950 - .L_949)
.L_949:
        /*002c*/ 	.word	0x00000000
        /*0030*/ 	.short	0x0003
        /*0032*/ 	.short	0x0088
        /*0034*/ 	.byte	0x00, 0xf0, 0xe1, 0x00


	//----- nvinfo : EIATTR_KPARAM_INFO
	.align		4
.L_950:
        /*0038*/ 	.byte	0x04, 0x17
        /*003a*/ 	.short	(.L_952 - .L_951)
.L_951:
        /*003c*/ 	.word	0x00000000
        /*0040*/ 	.short	0x0002
        /*0042*/ 	.short	0x0050
        /*0044*/ 	.byte	0x00, 0xf0, 0xe1, 0x00


	//----- nvinfo : EIATTR_KPARAM_INFO
	.align		4
.L_952:
        /*0048*/ 	.byte	0x04, 0x17
        /*004a*/ 	.short	(.L_954 - .L_953)
.L_953:
        /*004c*/ 	.word	0x00000000
        /*0050*/ 	.short	0x0001
        /*0052*/ 	.short	0x0008
        /*0054*/ 	.byte	0x00, 0xf0, 0x21, 0x01


	//----- nvinfo : EIATTR_KPARAM_INFO
	.align		4
.L_954:
        /*0058*/ 	.byte	0x04, 0x17
        /*005a*/ 	.short	(.L_956 - .L_955)
.L_955:
        /*005c*/ 	.word	0x00000000
        /*0060*/ 	.short	0x0000
        /*0062*/ 	.short	0x0000
        /*0064*/ 	.byte	0x00, 0xf0, 0x21, 0x00


	//----- nvinfo : EIATTR_SPARSE_MMA_MASK
	.align		4
.L_956:
        /*0068*/ 	.byte	0x03, 0x50
        /*006a*/ 	.short	0x0000


	//----- nvinfo : EIATTR_MAXREG_COUNT
	.align		4
        /*006c*/ 	.byte	0x03, 0x1b
        /*006e*/ 	.short	0x0040


	//----- nvinfo : EIATTR_EXTERNS
	.align		4
        /*0070*/ 	.byte	0x04, 0x0f
        /*0072*/ 	.short	(.L_958 - .L_957)


	//   ....[0]....
	.align		4
.L_957:
        /*0074*/ 	.word	index@(__assertfail)


	//----- nvinfo : EIATTR_MERCURY_ISA_VERSION
	.align		4
.L_958:
        /*0078*/ 	.byte	0x03, 0x5f
        /*007a*/ 	.short	0x0101


	//----- nvinfo : EIATTR_SYSCALL_OFFSETS
	.align		4
        /*007c*/ 	.byte	0x04, 0x46
        /*007e*/ 	.short	(.L_960 - .L_959)


	//   ....[0]....
.L_959:
        /*0080*/ 	.word	0x00000ee0


	//   ....[1]....
        /*0084*/ 	.word	0x00001e90


	//----- nvinfo : EIATTR_EXIT_INSTR_OFFSETS
	.align		4
.L_960:
        /*0088*/ 	.byte	0x04, 0x1c
        /*008a*/ 	.short	(.L_962 - .L_961)


	//   ....[0]....
.L_961:
        /*008c*/ 	.word	0x00000090


	//   ....[1]....
        /*0090*/ 	.word	0x000011a0


	//   ....[2]....
        /*0094*/ 	.word	0x00002100


	//----- nvinfo : EIATTR_MAX_THREADS
	.align		4
.L_962:
        /*0098*/ 	.byte	0x04, 0x05
        /*009a*/ 	.short	(.L_964 - .L_963)
.L_963:
        /*009c*/ 	.word	0x00000400
        /*00a0*/ 	.word	0x00000001
        /*00a4*/ 	.word	0x00000001


	//----- nvinfo : EIATTR_CRS_STACK_SIZE
	.align		4
.L_964:
        /*00a8*/ 	.byte	0x04, 0x1e
        /*00aa*/ 	.short	(.L_966 - .L_965)
.L_965:
        /*00ac*/ 	.word	0x00000000


	//----- nvinfo : EIATTR_CBANK_PARAM_SIZE
	.align		4
.L_966:
        /*00b0*/ 	.byte	0x03, 0x19
        /*00b2*/ 	.short	0x00d0


	//----- nvinfo : EIATTR_PARAM_CBANK
	.align		4
        /*00b4*/ 	.byte	0x04, 0x0a
        /*00b6*/ 	.short	(.L_968 - .L_967)
	.align		4
.L_967:
        /*00b8*/ 	.word	index@(.nv.constant0._ZN2at6native45_GLOBAL__N__efdd3984_12_NLLLoss2d_cu_e9278b4635nll_loss2d_forward_no_reduce_kernelIdEEvlNS_27GenericPackedTensorAccessorIT_Lm4ENS_16DefaultPtrTraitsElEENS3_IlLm3ES5_lEENS3_IS4_Lm3ES5_lEEPKS4_l)
        /*00bc*/ 	.short	0x0210
        /*00be*/ 	.short	0x00d0


	//----- nvinfo : EIATTR_SW_WAR
	.align		4
.L_968:
        /*00c0*/ 	.byte	0x04, 0x36
        /*00c2*/ 	.short	(.L_970 - .L_969)
.L_969:
        /*00c4*/ 	.word	0x00000008
.L_970:


//--------------------- .nv.callgraph             --------------------------
	.section	.nv.callgraph,"",@"SHT_CUDA_CALLGRAPH"
	.align	4
	.sectionentsize	8
	.align		4
        /*0000*/ 	.word	0x00000000
	.align		4
        /*0004*/ 	.word	0xffffffff
	.align		4
        /*0008*/ 	.word	index@(_ZN2at6native45_GLOBAL__N__efdd3984_12_NLLLoss2d_cu_e9278b4626nll_loss2d_backward_kernelIN3c108BFloat16EEEvPT_PKS5_PKlS8_S8_biiil)
	.align		4
        /*000c*/ 	.word	index@(__assertfail)
	.align		4
        /*0010*/ 	.word	index@(_ZN2at6native45_GLOBAL__N__efdd3984_12_NLLLoss2d_cu_e9278b4626nll_loss2d_backward_kernelIN3c104HalfEEEvPT_PKS5_PKlS8_S8_biiil)
	.align		4
        /*0014*/ 	.word	index@(__assertfail)
	.align		4
        /*0018*/ 	.word	index@(_ZN2at6native45_GLOBAL__N__efdd3984_12_NLLLoss2d_cu_e9278b4626nll_loss2d_backward_kernelIfEEvPT_PKS3_PKlS6_S6_biiil)
	.align		4
        /*001c*/ 	.word	index@(__assertfail)
	.align		4
        /*0020*/ 	.word	index@(_ZN2at6native45_GLOBAL__N__efdd3984_12_NLLLoss2d_cu_e9278b4626nll_loss2d_backward_kernelIdEEvPT_PKS3_PKlS6_S6_biiil)
	.align		4
        /*0024*/ 	.word	index@(__assertfail)
	.align		4
        /*0028*/ 	.word	index@(_ZN2at6native45_GLOBAL__N__efdd3984_12_NLLLoss2d_cu_e9278b4636nll_loss2d_backward_no_reduce_kernelIN3c108BFloat16EEEvlNS_27GenericPackedTensorAccessorIlLm3ENS_16DefaultPtrTraitsElEENS5_IT_Lm3ES6_lEENS5_IS8_Lm4ES6_lEEPKS8_l)
	.align		4
        /*002c*/ 	.word	index@(__assertfail)
	.align		4
        /*0030*/ 	.word	index@(_ZN2at6native45_GLOBAL__N__efdd3984_12_NLLLoss2d_cu_e9278b4636nll_loss2d_backward_no_reduce_kernelIN3c104HalfEEEvlNS_27GenericPackedTensorAccessorIlLm3ENS_16DefaultPtrTraitsElEENS5_IT_Lm3ES6_lEENS5_IS8_Lm4ES6_lEEPKS8_l)
	.align		4
        /*0034*/ 	.word	index@(__assertfail)
	.align		4
        /*0038*/ 	.word	index@(_ZN2at6native45_GLOBAL__N__efdd3984_12_NLLLoss2d_cu_e9278b4636nll_loss2d_backward_no_reduce_kernelIfEEvlNS_27GenericPackedTensorAccessorIlLm3ENS_16DefaultPtrTraitsElEENS3_IT_Lm3ES4_lEENS3_IS6_Lm4ES4_lEEPKS6_l)
	.align		4
        /*003c*/ 	.word	index@(__assertfail)
	.align		4
        /*0040*/ 	.word	index@(_ZN2at6native45_GLOBAL__N__efdd3984_12_NLLLoss2d_cu_e9278b4636nll_loss2d_backward_no_reduce_kernelIdEEvlNS_27GenericPackedTensorAccessorIlLm3ENS_16DefaultPtrTraitsElEENS3_IT_Lm3ES4_lEENS3_IS6_Lm4ES4_lEEPKS6_l)
	.align		4
        /*0044*/ 	.word	index@(__assertfail)
	.align		4
        /*0048*/ 	.word	index@(_ZN2at6native45_GLOBAL__N__efdd3984_12_NLLLoss2d_cu_e9278b4625nll_loss2d_forward_kernelIN3c108BFloat16EflEEvPT_S6_PKS5_PKlS8_iiil)
	.align		4
        /*004c*/ 	.word	index@(__assertfail)
	.align		4
        /*0050*/ 	.word	index@(_ZN2at6native45_GLOBAL__N__efdd3984_12_NLLLoss2d_cu_e9278b4625nll_loss2d_forward_kernelIN3c108BFloat16EfiEEvPT_S6_PKS5_PKlS8_iiil)
	.align		4
        /*0054*/ 	.word	index@(__assertfail)
	.align		4
        /*0058*/ 	.word	index@(_ZN2at6native45_GLOBAL__N__efdd3984_12_NLLLoss2d_cu_e9278b4625nll_loss2d_forward_kernelIN3c104HalfEflEEvPT_S6_PKS5_PKlS8_iiil)
	.align		4
        /*005c*/ 	.word	index@(__assertfail)
	.align		4
        /*0060*/ 	.word	index@(_ZN2at6native45_GLOBAL__N__efdd3984_12_NLLLoss2d_cu_e9278b4625nll_loss2d_forward_kernelIN3c104HalfEfiEEvPT_S6_PKS5_PKlS8_iiil)
	.align		4
        /*0064*/ 	.word	index@(__assertfail)
	.align		4
        /*0068*/ 	.word	index@(_ZN2at6native45_GLOBAL__N__efdd3984_12_NLLLoss2d_cu_e9278b4625nll_loss2d_forward_kernelIfflEEvPT_S4_PKS3_PKlS6_iiil)
	.align		4
        /*006c*/ 	.word	index@(__assertfail)
	.align		4
        /*0070*/ 	.word	index@(_ZN2at6native45_GLOBAL__N__efdd3984_12_NLLLoss2d_cu_e9278b4625nll_loss2d_forward_kernelIffiEEvPT_S4_PKS3_PKlS6_iiil)
	.align		4
        /*0074*/ 	.word	index@(__assertfail)
	.align		4
        /*0078*/ 	.word	index@(_ZN2at6native45_GLOBAL__N__efdd3984_12_NLLLoss2d_cu_e9278b4625nll_loss2d_forward_kernelIddlEEvPT_S4_PKS3_PKlS6_iiil)
	.align		4
        /*007c*/ 	.word	index@(__assertfail)
	.align		4
        /*0080*/ 	.word	index@(_ZN2at6native45_GLOBAL__N__efdd3984_12_NLLLoss2d_cu_e9278b4625nll_loss2d_forward_kernelIddiEEvPT_S4_PKS3_PKlS6_iiil)
	.align		4
        /*0084*/ 	.word	index@(__assertfail)
	.align		4
        /*0088*/ 	.word	index@(_ZN2at6native45_GLOBAL__N__efdd3984_12_NLLLoss2d_cu_e9278b4635nll_loss2d_forward_no_reduce_kernelIN3c108BFloat16EEEvlNS_27GenericPackedTensorAccessorIT_Lm4ENS_16DefaultPtrTraitsElEENS5_IlLm3ES7_lEENS5_IS6_Lm3ES7_lEEPKS6_l)
	.align		4
        /*008c*/ 	.word	index@(__assertfail)
	.align		4
        /*0090*/ 	.word	index@(_ZN2at6native45_GLOBAL__N__efdd3984_12_NLLLoss2d_cu_e9278b4635nll_loss2d_forward_no_reduce_kernelIN3c104HalfEEEvlNS_27GenericPackedTensorAccessorIT_Lm4ENS_16DefaultPtrTraitsElEENS5_IlLm3ES7_lEENS5_IS6_Lm3ES7_lEEPKS6_l)
	.align		4
        /*0094*/ 	.word	index@(__assertfail)
	.align		4
        /*0098*/ 	.word	index@(_ZN2at6native45_GLOBAL__N__efdd3984_12_NLLLoss2d_cu_e9278b4635nll_loss2d_forward_no_reduce_kernelIfEEvlNS_27GenericPackedTensorAccessorIT_Lm4ENS_16DefaultPtrTraitsElEENS3_IlLm3ES5_lEENS3_IS4_Lm3ES5_lEEPKS4_l)
	.align		4
        /*009c*/ 	.word	index@(__assertfail)
	.align		4
        /*00a0*/ 	.word	index@(_ZN2at6native45_GLOBAL__N__efdd3984_12_NLLLoss2d_cu_e9278b4635nll_loss2d_forward_no_reduce_kernelIdEEvlNS_27GenericPackedTensorAccessorIT_Lm4ENS_16DefaultPtrTraitsElEENS3_IlLm3ES5_lEENS3_IS4_Lm3ES5_lEEPKS4_l)
	.align		4
        /*00a4*/ 	.word	index@(__assertfail)
	.align		4
        /*00a8*/ 	.word	0x00000000
	.align		4
        /*00ac*/ 	.word	0xfffffffe
	.align		4
        /*00b0*/ 	.word	0x00000000
	.align		4
        /*00b4*/ 	.word	0xfffffffd
	.align		4
        /*00b8*/ 	.word	0x00000000
	.align		4
        /*00bc*/ 	.word	0xfffffffc


//--------------------- .nv.constant4             --------------------------
	.section	.nv.constant4,"a",@progbits
	.align	8
	.align		8
.nv.constant4:
        /*0000*/ 	.dword	__assertfail
	.align		8
        /*0008*/ 	.dword	__unnamed_1
	.align		8
        /*0010*/ 	.dword	__unnamed_2
	.align		8
        /*0018*/ 	.dword	__unnamed_3
	.align		8
        /*0020*/ 	.dword	__unnamed_4
	.align		8
        /*0028*/ 	.dword	__unnamed_5
	.align		8
        /*0030*/ 	.dword	__unnamed_6
	.align		8
        /*0038*/ 	.dword	__unnamed_7
	.align		8
        /*0040*/ 	.dword	__unnamed_8
	.align		8
        /*0048*/ 	.dword	__unnamed_9
	.align		8
        /*0050*/ 	.dword	__unnamed_10
	.align		8
        /*0058*/ 	.dword	__unnamed_11
	.align		8
        /*0060*/ 	.dword	__unnamed_12
	.align		8
        /*0068*/ 	.dword	__unnamed_13
	.align		8
        /*0070*/ 	.dword	__unnamed_14
	.align		8
        /*0078*/ 	.dword	__unnamed_15
	.align		8
        /*0080*/ 	.dword	__unnamed_16
	.align		8
        /*0088*/ 	.dword	__unnamed_17
	.align		8
        /*0090*/ 	.dword	__unnamed_18
	.align		8
        /*0098*/ 	.dword	__unnamed_19
	.align		8
        /*00a0*/ 	.dword	__unnamed_20
	.align		8
        /*00a8*/ 	.dword	_ZN43_INTERNAL_efdd3984_12_NLLLoss2d_cu_e9278b464cuda3std3__45__cpo5beginE
	.align		8
        /*00b0*/ 	.dword	_ZN43_INTERNAL_efdd3984_12_NLLLoss2d_cu_e9278b464cuda3std3__45__cpo3endE
	.align		8
        /*00b8*/ 	.dword	_ZN43_INTERNAL_efdd3984_12_NLLLoss2d_cu_e9278b464cuda3std3__45__cpo6cbeginE
	.align		8
        /*00c0*/ 	.dword	_ZN43_INTERNAL_efdd3984_12_NLLLoss2d_cu_e9278b464cuda3std3__45__cpo4cendE
	.align		8
        /*00c8*/ 	.dword	_ZN43_INTERNAL_efdd3984_12_NLLLoss2d_cu_e9278b464cuda3std3__45__cpo6rbeginE
	.align		8
        /*00d0*/ 	.dword	_ZN43_INTERNAL_efdd3984_12_NLLLoss2d_cu_e9278b464cuda3std3__45__cpo4rendE
	.align		8
        /*00d8*/ 	.dword	_ZN43_INTERNAL_efdd3984_12_NLLLoss2d_cu_e9278b464cuda3std3__45__cpo7crbeginE
	.align		8
        /*00e0*/ 	.dword	_ZN43_INTERNAL_efdd3984_12_NLLLoss2d_cu_e9278b464cuda3std3__45__cpo5crendE
	.align		8
        /*00e8*/ 	.dword	_ZN43_INTERNAL_efdd3984_12_NLLLoss2d_cu_e9278b464cuda3std3__445_GLOBAL__N__efdd3984_12_NLLLoss2d_cu_e9278b466ignoreE
	.align		8
        /*00f0*/ 	.dword	_ZN43_INTERNAL_efdd3984_12_NLLLoss2d_cu_e9278b464cuda3std3__419piecewise_constructE
	.align		8
        /*00f8*/ 	.dword	_ZN43_INTERNAL_efdd3984_12_NLLLoss2d_cu_e9278b464cuda3std3__48in_placeE
	.align		8
        /*0100*/ 	.dword	_ZN43_INTERNAL_efdd3984_12_NLLLoss2d_cu_e9278b464cuda3std3__420unreachable_sentinelE
	.align		8
        /*0108*/ 	.dword	_ZN43_INTERNAL_efdd3984_12_NLLLoss2d_cu_e9278b464cuda3std6ranges3__45__cpo4swapE
	.align		8
        /*0110*/ 	.dword	_ZN43_INTERNAL_efdd3984_12_NLLLoss2d_cu_e9278b464cuda3std6ranges3__45__cpo9iter_moveE
	.align		8
        /*0118*/ 	.dword	_ZN43_INTERNAL_efdd3984_12_NLLLoss2d_cu_e9278b464cuda3std6ranges3__45__cpo5beginE
	.align		8
        /*0120*/ 	.dword	_ZN43_INTERNAL_efdd3984_12_NLLLoss2d_cu_e9278b464cuda3std6ranges3__45__cpo3endE
	.align		8
        /*0128*/ 	.dword	_ZN43_INTERNAL_efdd3984_12_NLLLoss2d_cu_e9278b464cuda3std6ranges3__45__cpo6cbeginE
	.align		8
        /*0130*/ 	.dword	_ZN43_INTERNAL_efdd3984_12_NLLLoss2d_cu_e9278b464cuda3std6ranges3__45__cpo4cendE
	.align		8
        /*0138*/ 	.dword	_ZN43_INTERNAL_efdd3984_12_NLLLoss2d_cu_e9278b464cuda3std6ranges3__45__cpo7advanceE
	.align		8
        /*0140*/ 	.dword	_ZN43_INTERNAL_efdd3984_12_NLLLoss2d_cu_e9278b464cuda3std6ranges3__45__cpo9iter_swapE
	.align		8
        /*0148*/ 	.dword	_ZN43_INTERNAL_efdd3984_12_NLLLoss2d_cu_e9278b464cuda3std6ranges3__45__cpo4nextE
	.align		8
        /*0150*/ 	.dword	_ZN43_INTERNAL_efdd3984_12_NLLLoss2d_cu_e9278b464cuda3std6ranges3__45__cpo4prevE
	.align		8
        /*0158*/ 	.dword	_ZN43_INTERNAL_efdd3984_12_NLLLoss2d_cu_e9278b464cuda3std6ranges3__45__cpo4dataE
	.align		8
        /*0160*/ 	.dword	_ZN43_INTERNAL_efdd3984_12_NLLLoss2d_cu_e9278b464cuda3std6ranges3__45__cpo5cdataE
	.align		8
        /*0168*/ 	.dword	_ZN43_INTERNAL_efdd3984_12_NLLLoss2d_cu_e9278b464cuda3std6ranges3__45__cpo4sizeE
	.align		8
        /*0170*/ 	.dword	_ZN43_INTERNAL_efdd3984_12_NLLLoss2d_cu_e9278b464cuda3std6ranges3__45__cpo5ssizeE
	.align		8
        /*0178*/ 	.dword	_ZN43_INTERNAL_efdd3984_12_NLLLoss2d_cu_e9278b464cuda3std6ranges3__45__cpo8distanceE
	.align		8
        /*0180*/ 	.dword	_ZN43_INTERNAL_efdd3984_12_NLLLoss2d_cu_e9278b466thrust23THRUST_300001_SM_900_NS6system6detail10sequential3seqE
	.align		8
        /*0188*/ 	.dword	$str
	.align		8
        /*0190*/ 	.dword	$str$1
	.align		8
        /*0198*/ 	.dword	$str$2
	.align		8
        /*01a0*/ 	.dword	$str$3
	.align		8
        /*01a8*/ 	.dword	$str$4


//--------------------- .text._ZN2at6native45_GLOBAL__N__efdd3984_12_NLLLoss2d_cu_e9278b4626nll_loss2d_backward_kernelIN3c108BFloat16EEEvPT_PKS5_PKlS8_S8_biiil --------------------------
	.section	.text._ZN2at6native45_GLOBAL__N__efdd3984_12_NLLLoss2d_cu_e9278b4626nll_loss2d_backward_kernelIN3c108BFloat16EEEvPT_PKS5_PKlS8_S8_biiil,"ax",@progbits
	.align	128
.text._ZN2at6native45_GLOBAL__N__efdd3984_12_NLLLoss2d_cu_e9278b4626nll_loss2d_backward_kernelIN3c108BFloat16EEEvPT_PKS5_PKlS8_S8_biiil:
        .type           _ZN2at6native45_GLOBAL__N__efdd3984_12_NLLLoss2d_cu_e9278b4626nll_loss2d_backward_kernelIN3c108BFloat16EEEvPT_PKS5_PKlS8_S8_biiil,@function
        .size           _ZN2at6native45_GLOBAL__N__efdd3984_12_NLLLoss2d_cu_e9278b4626nll_loss2d_backward_kernelIN3c108BFloat16EEEvPT_PKS5_PKlS8_S8_biiil,(.L_x_865 - _ZN2at6native45_GLOBAL__N__efdd3984_12_NLLLoss2d_cu_e9278b4626nll_loss2d_backward_kernelIN3c108BFloat16EEEvPT_PKS5_PKlS8_S8_biiil)
        .other          _ZN2at6native45_GLOBAL__N__efdd3984_12_NLLLoss2d_cu_e9278b4626nll_loss2d_backward_kernelIN3c108BFloat16EEEvPT_PKS5_PKlS8_S8_biiil,@"STO_CUDA_ENTRY STV_DEFAULT"
_ZN2at6native45_GLOBAL__N__efdd3984_12_NLLLoss2d_cu_e9278b4626nll_loss2d_backward_kernelIN3c108BFloat16EEEvPT_PKS5_PKlS8_S8_biiil:
[----:B------:R-:W0:Y:S01]  /*0000*/  LDC R1, c[0x0][0x28] ;  /* 0x00000a00ff017b82 */ /* 0x000e220000000800 */
[----:B------:R-:W-:-:S07]  /*0010*/  ULDC.U8 UR4, c[0x0][0x238] ;  /* 0x00008e0000047ab9 */ /* 0x000fce0000000000 */
[----:B------:R-:W1:Y:S01]  /*0020*/  LDC.64 R4, c[0x0][0x218] ;  /* 0x00008600ff047b82 */ /* 0x000e620000000a00 */
[----:B------:R-:W-:Y:S01]  /*0030*/  UPRMT UR4, UR4, 0x8880, URZ ;  /* 0x0000888004047896 */ /* 0x000fe2000800003f */
[----:B------:R-:W-:-:S05]  /*0040*/  ULDC.64 UR36, c[0x0][0x208] ;  /* 0x0000820000247ab9 */ /* 0x000fca0000000a00 */
[----:B------:R-:W-:Y:S01]  /*0050*/  ISETP.NE.AND P3, PT, RZ, UR4, PT ;  /* 0x00000004ff007c0c */ /* 0x000fe2000bf65270 */
[----:B------:R-:W2:-:S12]  /*0060*/  LDC.64 R2, c[0x0][0x240] ;  /* 0x00009000ff027b82 */ /* 0x000e980000000a00 */
[----:B------:R-:W3:Y:S01]  /*0070*/  @P3 LDC.64 R6, c[0x0][0x230] ;  /* 0x00008c00ff063b82 */ /* 0x000ee20000000a00 */
[----:B-1----:R-:W4:Y:S04]  /*0080*/  LDG.E.U16 R4, desc[UR36][R4.64] ;  /* 0x0000002404047981 */ /* 0x002f28000c1e1500 */
[----:B---3--:R-:W3:Y:S01]  /*0090*/  @P3 LDG.E.U16 R6, desc[UR36][R6.64] ;  /* 0x0000002406063981 */ /* 0x008ee2000c1e1500 */
[----:B--2---:R-:W1:Y:S08]  /*00a0*/  I2F.U32.RP R0, R3 ;  /* 0x0000000300007306 */ /* 0x004e700000209000 */
[----:B-1----:R-:W1:Y:S01]  /*00b0*/  MUFU.RCP R0, R0 ;  /* 0x0000000000007308 */ /* 0x002e620000001000 */
[----:B------:R-:W2:Y:S01]  /*00c0*/  S2UR UR4, SR_CTAID.X ;  /* 0x00000000000479c3 */ /* 0x000ea20000002500 */
[----:B-1----:R-:W-:-:S06]  /*00d0*/  VIADD R8, R0, 0xffffffe ;  /* 0x0ffffffe00087836 */ /* 0x002fcc0000000000 */
[----:B------:R1:W5:Y:S02]  /*00e0*/  F2I.FTZ.U32.TRUNC.NTZ R9, R8 ;  /* 0x0000000800097305 */ /* 0x000364000021f000 */
[----:B-1----:R-:W-:Y:S02]  /*00f0*/  IMAD.MOV.U32 R8, RZ, RZ, RZ ;  /* 0x000000ffff087224 */ /* 0x002fe400078e00ff */
[----:B-----5:R-:W-:-:S04]  /*0100*/  IMAD.MOV R10, RZ, RZ, -R9 ;  /* 0x000000ffff0a7224 */ /* 0x020fc800078e0a09 */
[----:B------:R-:W-:-:S04]  /*0110*/  IMAD R11, R10, R3, RZ ;  /* 0x000000030a0b7224 */ /* 0x000fc800078e02ff */
[----:B------:R-:W-:-:S06]  /*0120*/  IMAD.HI.U32 R9, R9, R11, R8 ;  /* 0x0000000b09097227 */ /* 0x000fcc00078e0008 */
[----:B--2---:R-:W-:-:S04]  /*0130*/  IMAD.HI.U32 R9, R9, UR4, RZ ;  /* 0x0000000409097c27 */ /* 0x004fc8000f8e00ff */
[----:B------:R-:W-:-:S04]  /*0140*/  IMAD.MOV R10, RZ, RZ, -R9 ;  /* 0x000000ffff0a7224 */ /* 0x000fc800078e0a09 */
[----:B------:R-:W-:-:S05]  /*0150*/  IMAD R0, R3, R10, UR4 ;  /* 0x0000000403007e24 */ /* 0x000fca000f8e020a */
[----:B------:R-:W-:Y:S01]  /*0160*/  ISETP.GE.U32.AND P0, PT, R0, R3, PT ;  /* 0x000000030000720c */ /* 0x000fe20003f06070 */
[----:B------:R-:W1:Y:S01]  /*0170*/  S2R R22, SR_TID.X ;  /* 0x0000000000167919 */ /* 0x000e620000002100 */
[----:B------:R-:W-:-:S11]  /*0180*/  ISETP.NE.U32.AND P2, PT, R3, RZ, PT ;  /* 0x000000ff0300720c */ /* 0x000fd60003f45070 */
[----:B------:R-:W-:-:S05]  /*0190*/  @P0 IMAD.IADD R0, R0, 0x1, -R3 ;  /* 0x0000000100000824 */ /* 0x000fca00078e0a03 */
[----:B------:R-:W-:Y:S02]  /*01a0*/  ISETP.GE.U32.AND P1, PT, R0, R3, PT ;  /* 0x000000030000720c */ /* 0x000fe40003f26070 */
[----:B------:R-:W-:-:S11]  /*01b0*/  @P0 IADD3 R9, R9, 0x1, RZ ;  /* 0x0000000109090810 */ /* 0x000fd60007ffe0ff */
[----:B------:R-:W-:Y:S01]  /*01c0*/  @P1 VIADD R9, R9, 0x1 ;  /* 0x0000000109091836 */ /* 0x000fe20000000000 */
[----:B------:R-:W-:-:S05]  /*01d0*/  @!P2 LOP3.LUT R9, RZ, R3, RZ, 0x33, !PT ;  /* 0x00000003ff09a212 */ /* 0x000fca00078e33ff */
[----:B------:R-:W-:Y:S01]  /*01e0*/  IMAD.MOV R8, RZ, RZ, -R9 ;  /* 0x000000ffff087224 */ /* 0x000fe200078e0a09 */
[----:B------:R-:W-:-:S03]  /*01f0*/  ULDC UR38, c[0x0][0x0] ;  /* 0x0000000000267ab9 */ /* 0x000fc60000000800 */
[----:B------:R-:W-:-:S04]  /*0200*/  IMAD R3, R3, R8, UR4 ;  /* 0x0000000403037e24 */ /* 0x000fc8000f8e0208 */
[----:B-1----:R-:W-:-:S05]  /*0210*/  IMAD R22, R3, UR38, R22 ;  /* 0x0000002603167c24 */ /* 0x002fca000f8e0216 */
[----:B------:R-:W-:Y:S01]  /*0220*/  ISETP.GE.AND P0, PT, R22, R2, PT ;  /* 0x000000021600720c */ /* 0x000fe20003f06270 */
[----:B----4-:R-:W-:Y:S02]  /*0230*/  @P3 IMAD.U32 R0, R4, 0x10000, RZ ;  /* 0x0001000004003824 */ /* 0x010fe400078e00ff */
[----:B---3--:R-:W-:-:S04]  /*0240*/  @P3 IMAD.U32 R6, R6, 0x10000, RZ ;  /* 0x0001000006063824 */ /* 0x008fc800078e00ff */
[----:B------:R-:W1:Y:S02]  /*0250*/  @P3 MUFU.RCP R5, R6 ;  /* 0x0000000600053308 */ /* 0x000e640000001000 */
[----:B-1----:R-:W-:-:S05]  /*0260*/  @P3 FMUL.FTZ R0, R0, R5 ;  /* 0x0000000500003220 */ /* 0x002fca0000410000 */
[----:B------:R-:W-:-:S04]  /*0270*/  @P3 F2FP.BF16.F32.PACK_AB R0, RZ, R0 ;  /* 0x00000000ff00323e */ /* 0x000fc800000010ff */
[----:B------:R-:W-:-:S05]  /*0280*/  @!P3 PRMT R0, R4, 0x7610, R0 ;  /* 0x000076100400b816 */ /* 0x000fca0000000000 */
[----:B------:R-:W-:-:S04]  /*0290*/  IMAD.U32 R0, R0, 0x10000, RZ ;  /* 0x0001000000007824 */ /* 0x000fc800078e00ff */
[----:B------:R-:W-:Y:S01]  /*02a0*/  FADD.FTZ R0, -R0, -RZ ;  /* 0x800000ff00007221 */ /* 0x000fe20000010100 */
[----:B0-----:R-:W-:Y:S06]  /*02b0*/  @P0 EXIT ;  /* 0x000000000000094d */ /* 0x001fec0003800000 */
[----:B------:R-:W-:Y:S01]  /*02c0*/  ULDC.64 UR4, c[0x0][0x228] ;  /* 0x00008a0000047ab9 */ /* 0x000fe20000000a00 */
[----:B------:R0:W1:Y:S01]  /*02d0*/  F2F.BF16.F32 R26, R0 ;  /* 0x00000000001a7304 */ /* 0x0000620000202000 */
[----:B------:R-:W-:Y:S01]  /*02e0*/  ISETP.NE.U32.AND P0, PT, RZ, UR4, PT ;  /* 0x00000004ff007c0c */ /* 0x000fe2000bf05070 */
[----:B------:R-:W-:Y:S01]  /*02f0*/  IMAD R25, R9, R2, RZ ;  /* 0x0000000209197224 */ /* 0x000fe200078e02ff */
[----:B------:R-:W-:Y:S02]  /*0300*/  SHF.R.S32.HI R23, RZ, 0x1f, R2 ;  /* 0x0000001fff177819 */ /* 0x000fe40000011402 */
[----:B------:R-:W-:Y:S02]  /*0310*/  ISETP.NE.AND.EX P0, PT, RZ, UR5, PT, P0 ;  /* 0x00000005ff007c0c */ /* 0x000fe4000bf05300 */
[----:B------:R-:W-:-:S11]  /*0320*/  SHF.R.S32.HI R2, RZ, 0x1f, R25 ;  /* 0x0000001fff027819 */ /* 0x000fd60000011419 */
[----:B01----:R-:W-:Y:S05]  /*0330*/  @!P0 BRA `(.L_x_0) ;  /* 0x0000000400648947 */ /* 0x003fea0003800000 */
[----:B------:R-:W-:Y:S01]  /*0340*/  ULDC UR4, c[0x0][0x23c] ;  /* 0x00008f0000047ab9 */ /* 0x000fe20000000800 */
[----:B------:R-:W-:Y:S01]  /*0350*/  BSSY B8, `(.L_x_1) ;  /* 0x0000056000087945 */ /* 0x000fe20003800000 */
[----:B------:R-:W-:Y:S01]  /*0360*/  IMAD.U32 R26, R26, 0x10000, RZ ;  /* 0x000100001a1a7824 */ /* 0x000fe200078e00ff */
[----:B------:R-:W-:Y:S01]  /*0370*/  ULDC UR39, c[0x0][0x23c] ;  /* 0x00008f0000277ab9 */ /* 0x000fe20000000800 */
[----:B------:R-:W-:Y:S01]  /*0380*/  IMAD R27, R25, UR4, RZ ;  /* 0x00000004191b7c24 */ /* 0x000fe2000f8e02ff */
[----:B------:R-:W-:Y:S01]  /*0390*/  ULDC UR48, c[0x0][0x240] ;  /* 0x0000900000307ab9 */ /* 0x000fe20000000800 */
[----:B------:R-:W-:Y:S01]  /*03a0*/  ULDC.64 UR40, c[0x0][0x220] ;  /* 0x0000880000287ab9 */ /* 0x000fe20000000a00 */
[----:B------:R-:W-:Y:S01]  /*03b0*/  ULDC.64 UR42, c[0x0][0x248] ;  /* 0x00009200002a7ab9 */ /* 0x000fe20000000a00 */
[----:B------:R-:W-:Y:S01]  /*03c0*/  ULDC.64 UR44, c[0x0][0x228] ;  /* 0x00008a00002c7ab9 */ /* 0x000fe20000000a00 */
[----:B------:R-:W-:-:S05]  /*03d0*/  ULDC.64 UR46, c[0x0][0x210] ;  /* 0x00008400002e7ab9 */ /* 0x000fca0000000a00 */
.L_x_8:
[----:B------:R-:W-:Y:S02]  /*03e0*/  SHF.R.S32.HI R17, RZ, 0x1f, R22 ;  /* 0x0000001fff117819 */ /* 0x000fe40000011416 */
[----:B------:R-:W-:-:S04]  /*03f0*/  IADD3 R0, P0, R25, R22, RZ ;  /* 0x0000001619007210 */ /* 0x000fc80007f1e0ff */
[----:B0-----:R-:W-:Y:S02]  /*0400*/  IADD3.X R3, R2, R17, RZ, P0, !PT ;  /* 0x0000001102037210 */ /* 0x001fe400007fe4ff */
[----:B------:R-:W-:-:S04]  /*0410*/  LEA R18, P0, R0, UR40, 0x3 ;  /* 0x0000002800127c11 */ /* 0x000fc8000f8018ff */
[----:B------:R-:W-:-:S06]  /*0420*/  LEA.HI.X R19, R0, UR41, R3, 0x3, P0 ;  /* 0x0000002900137c11 */ /* 0x000fcc00080f1c03 */
[----:B------:R-:W2:Y:S01]  /*0430*/  LDG.E.64 R18, desc[UR36][R18.64] ;  /* 0x0000002412127981 */ /* 0x000ea2000c1e1b00 */
[----:B------:R-:W-:Y:S01]  /*0440*/  BSSY B7, `(.L_x_2) ;  /* 0x0000042000077945 */ /* 0x000fe20003800000 */
[----:B--2---:R-:W-:-:S04]  /*0450*/  ISETP.NE.U32.AND P0, PT, R18, UR42, PT ;  /* 0x0000002a12007c0c */ /* 0x004fc8000bf05070 */
[----:B------:R-:W-:-:S13]  /*0460*/  ISETP.NE.AND.EX P0, PT, R19, UR43, PT, P0 ;  /* 0x0000002b13007c0c */ /* 0x000fda000bf05300 */
[----:B------:R-:W-:Y:S05]  /*0470*/  @!P0 BRA `(.L_x_3) ;  /* 0x0000000000f88947 */ /* 0x000fea0003800000 */
[----:B------:R-:W-:Y:S02]  /*0480*/  USHF.R.S32.HI UR4, URZ, 0x1f, UR39 ;  /* 0x0000001f3f047899 */ /* 0x000fe40008011427 */
[----:B------:R-:W-:Y:S01]  /*0490*/  ISETP.GE.U32.AND P0, PT, R18, UR39, PT ;  /* 0x0000002712007c0c */ /* 0x000fe2000bf06070 */
[----:B------:R-:W-:Y:S01]  /*04a0*/  BSSY B6, `(.L_x_4) ;  /* 0x0000016000067945 */ /* 0x000fe20003800000 */
[----:B------:R-:W-:Y:S02]  /*04b0*/  SHF.R.U32.HI R3, RZ, 0x1f, R19 ;  /* 0x0000001fff037819 */ /* 0x000fe40000011613 */
[----:B------:R-:W-:-:S04]  /*04c0*/  ISETP.GE.AND.EX P0, PT, R19, UR4, PT, P0 ;  /* 0x0000000413007c0c */ /* 0x000fc8000bf06300 */
[----:B------:R-:W-:-:S04]  /*04d0*/  SEL R0, RZ, 0x1, !P0 ;  /* 0x00000001ff007807 */ /* 0x000fc80004000000 */
[----:B------:R-:W-:-:S13]  /*04e0*/  LOP3.LUT P0, RZ, R0, R3, RZ, 0xfc, !PT ;  /* 0x0000000300ff7212 */ /* 0x000fda000780fcff */
[----:B------:R-:W-:Y:S05]  /*04f0*/  @!P0 BRA `(.L_x_5) ;  /* 0x0000000000408947 */ /* 0x000fea0003800000 */
[----:B------:R-:W-:Y:S01]  /*0500*/  MOV R14, 0x0 ;  /* 0x00000000000e7802 */ /* 0x000fe20000000f00 */
[----:B------:R-:W-:Y:S01]  /*0510*/  ULDC.64 UR4, c[0x4][0x198] ;  /* 0x0100660000047ab9 */ /* 0x000fe20000000a00 */
[----:B------:R-:W-:Y:S01]  /*0520*/  ULDC.64 UR6, c[0x4][0xa0] ;  /* 0x0100280000067ab9 */ /* 0x000fe20000000a00 */
[----:B------:R-:W-:Y:S01]  /*0530*/  IMAD.U32 R4, RZ, RZ, UR4 ;  /* 0x00000004ff047e24 */ /* 0x000fe2000f8e00ff */
[----:B------:R-:W-:Y:S01]  /*0540*/  MOV R11, UR7 ;  /* 0x00000007000b7c02 */ /* 0x000fe20008000f00 */
[----:B------:R-:W-:Y:S01]  /*0550*/  IMAD.U32 R5, RZ, RZ, UR5 ;  /* 0x00000005ff057e24 */ /* 0x000fe2000f8e00ff */
[----:B------:R-:W0:Y:S01]  /*0560*/  LDC.64 R14, c[0x4][R14] ;  /* 0x010000000e0e7b82 */ /* 0x000e220000000a00 */
[----:B------:R-:W-:Y:S01]  /*0570*/  ULDC.64 UR4, c[0x4][0x190] ;  /* 0x0100640000047ab9 */ /* 0x000fe20000000a00 */
[----:B------:R-:W-:Y:S02]  /*0580*/  IMAD.U32 R10, RZ, RZ, UR6 ;  /* 0x00000006ff0a7e24 */ /* 0x000fe4000f8e00ff */
[----:B------:R-:W-:-:S02]  /*0590*/  IMAD.U32 R6, RZ, RZ, UR4 ;  /* 0x00000004ff067e24 */ /* 0x000fc4000f8e00ff */
[----:B------:R-:W-:Y:S02]  /*05a0*/  IMAD.U32 R7, RZ, RZ, UR5 ;  /* 0x00000005ff077e24 */ /* 0x000fe4000f8e00ff */
[----:B------:R-:W-:Y:S02]  /*05b0*/  IMAD.MOV.U32 R8, RZ, RZ, 0xc5 ;  /* 0x000000c5ff087424 */ /* 0x000fe400078e00ff */
[----:B------:R-:W-:Y:S02]  /*05c0*/  IMAD.MOV.U32 R12, RZ, RZ, 0x1 ;  /* 0x00000001ff0c7424 */ /* 0x000fe400078e00ff */
[----:B------:R-:W-:-:S07]  /*05d0*/  IMAD.MOV.U32 R13, RZ, RZ, RZ ;  /* 0x000000ffff0d7224 */ /* 0x000fce00078e00ff */
[----:B------:R-:W-:-:S07]  /*05e0*/  LEPC R20, `(.L_x_5) ;  /* 0x000000001014794e */ /* 0x000fce0000000000 */
[----:B0-----:R-:W-:Y:S05]  /*05f0*/  CALL.ABS.NOINC R14 ;  /* 0x000000000e007343 */ /* 0x001fea0003c00000 */
.L_x_5:
[----:B------:R-:W-:Y:S05]  /*0600*/  BSYNC B6 ;  /* 0x0000000000067941 */ /* 0x000fea0003800000 */
.L_x_4:
[----:B------:R-:W-:Y:S01]  /*0610*/  IMAD R0, R19, UR48, RZ ;  /* 0x0000003013007c24 */ /* 0x000fe2000f8e02ff */
[----:B------:R-:W-:Y:S01]  /*0620*/  BSSY B6, `(.L_x_6) ;  /* 0x0000018000067945 */ /* 0x000fe20003800000 */
[----:B------:R-:W-:Y:S02]  /*0630*/  IMAD.MOV.U32 R16, RZ, RZ, R22 ;  /* 0x000000ffff107224 */ /* 0x000fe400078e0016 */
[C---:B------:R-:W-:Y:S02]  /*0640*/  IMAD R3, R18.reuse, R23, R0 ;  /* 0x0000001712037224 */ /* 0x040fe400078e0200 */
[----:B------:R-:W-:-:S04]  /*0650*/  IMAD.WIDE.U32 R16, R18, UR48, R16 ;  /* 0x0000003012107c25 */ /* 0x000fc8000f8e0010 */
[----:B------:R-:W-:Y:S01]  /*0660*/  IMAD.IADD R24, R17, 0x1, R3 ;  /* 0x0000000111187824 */ /* 0x000fe200078e0203 */
[----:B------:R-:W-:-:S04]  /*0670*/  ISETP.GT.U32.AND P0, PT, R16, -0x1, PT ;  /* 0xffffffff1000780c */ /* 0x000fc80003f04070 */
[----:B------:R-:W-:-:S13]  /*0680*/  ISETP.GT.AND.EX P0, PT, R24, -0x1, PT, P0 ;  /* 0xffffffff1800780c */ /* 0x000fda0003f04300 */
[----:B------:R-:W-:Y:S05]  /*0690*/  @P0 BRA `(.L_x_7) ;  /* 0x0000000000400947 */ /* 0x000fea0003800000 */
[----:B------:R-:W-:Y:S01]  /*06a0*/  MOV R14, 0x0 ;  /* 0x00000000000e7802 */ /* 0x000fe20000000f00 */
[----:B------:R-:W-:Y:S01]  /*06b0*/  ULDC.64 UR4, c[0x4][0x1a8] ;  /* 0x01006a0000047ab9 */ /* 0x000fe20000000a00 */
[----:B------:R-:W-:Y:S01]  /*06c0*/  ULDC.64 UR6, c[0x4][0xa0] ;  /* 0x0100280000067ab9 */ /* 0x000fe20000000a00 */
[----:B------:R-:W-:Y:S01]  /*06d0*/  MOV R4, UR4 ;  /* 0x0000000400047c02 */ /* 0x000fe20008000f00 */
[----:B------:R-:W-:Y:S01]  /*06e0*/  IMAD.U32 R5, RZ, RZ, UR5 ;  /* 0x00000005ff057e24 */ /* 0x000fe2000f8e00ff */
[----:B------:R-:W-:Y:S01]  /*06f0*/  ULDC.64 UR4, c[0x4][0x190] ;  /* 0x0100640000047ab9 */ /* 0x000fe20000000a00 */
[----:B------:R-:W0:Y:S01]  /*0700*/  LDC.64 R14, c[0x4][R14] ;  /* 0x010000000e0e7b82 */ /* 0x000e220000000a00 */
[----:B------:R-:W-:Y:S01]  /*0710*/  HFMA2.MMA R8, -RZ, RZ, 0, 1.1861324310302734375e-05 ;  /* 0x000000c7ff087435 */ /* 0x000fe200000001ff */
[----:B------:R-:W-:Y:S02]  /*0720*/  IMAD.U32 R6, RZ, RZ, UR4 ;  /* 0x00000004ff067e24 */ /* 0x000fe4000f8e00ff */
[----:B------:R-:W-:-:S02]  /*0730*/  IMAD.U32 R7, RZ, RZ, UR5 ;  /* 0x00000005ff077e24 */ /* 0x000fc4000f8e00ff */
[----:B------:R-:W-:Y:S02]  /*0740*/  IMAD.U32 R10, RZ, RZ, UR6 ;  /* 0x00000006ff0a7e24 */ /* 0x000fe4000f8e00ff */
[----:B------:R-:W-:Y:S02]  /*0750*/  IMAD.U32 R11, RZ, RZ, UR7 ;  /* 0x00000007ff0b7e24 */ /* 0x000fe4000f8e00ff */
[----:B------:R-:W-:Y:S02]  /*0760*/  IMAD.MOV.U32 R12, RZ, RZ, 0x1 ;  /* 0x00000001ff0c7424 */ /* 0x000fe400078e00ff */
[----:B------:R-:W-:-:S07]  /*0770*/  IMAD.MOV.U32 R13, RZ, RZ, RZ ;  /* 0x000000ffff0d7224 */ /* 0x000fce00078e00ff */
[----:B------:R-:W-:-:S07]  /*0780*/  LEPC R20, `(.L_x_7) ;  /* 0x000000001014794e */ /* 0x000fce0000000000 */
[----:B0-----:R-:W-:Y:S05]  /*0790*/  CALL.ABS.NOINC R14 ;  /* 0x000000000e007343 */ /* 0x001fea0003c00000 */
.L_x_7:
[----:B------:R-:W-:Y:S05]  /*07a0*/  BSYNC B6 ;  /* 0x0000000000067941 */ /* 0x000fea0003800000 */
.L_x_6:
[----:B------:R-:W-:-:S04]  /*07b0*/  LEA R4, P0, R18, UR44, 0x1 ;  /* 0x0000002c12047c11 */ /* 0x000fc8000f8008ff */
[----:B------:R-:W-:-:S05]  /*07c0*/  LEA.HI.X R5, R18, UR45, R19, 0x1, P0 ;  /* 0x0000002d12057c11 */ /* 0x000fca00080f0c13 */
[----:B------:R-:W2:Y:S01]  /*07d0*/  LDG.E.U16 R4, desc[UR36][R4.64] ;  /* 0x0000002404047981 */ /* 0x000ea2000c1e1500 */
[----:B------:R-:W-:-:S04]  /*07e0*/  IADD3 R16, P0, R27, R16, RZ ;  /* 0x000000101b107210 */ /* 0x000fc80007f1e0ff */
[----:B------:R-:W-:Y:S02]  /*07f0*/  LEA.HI.X.SX32 R7, R27, R24, 0x1, P0 ;  /* 0x000000181b077211 */ /* 0x000fe400000f0eff */
[----:B------:R-:W-:-:S04]  /*0800*/  LEA R6, P0, R16, UR46, 0x1 ;  /* 0x0000002e10067c11 */ /* 0x000fc8000f8008ff */
[----:B------:R-:W-:Y:S01]  /*0810*/  LEA.HI.X R7, R16, UR47, R7, 0x1, P0 ;  /* 0x0000002f10077c11 */ /* 0x000fe200080f0c07 */
[----:B--2---:R-:W-:-:S04]  /*0820*/  IMAD.U32 R3, R4, 0x10000, RZ ;  /* 0x0001000004037824 */ /* 0x004fc800078e00ff */
[----:B------:R-:W-:-:S05]  /*0830*/  FMUL.FTZ R3, R26, R3 ;  /* 0x000000031a037220 */ /* 0x000fca0000410000 */
[----:B------:R-:W-:-:S05]  /*0840*/  F2FP.BF16.F32.PACK_AB R3, RZ, R3 ;  /* 0x00000003ff03723e */ /* 0x000fca00000010ff */
[----:B------:R0:W-:Y:S02]  /*0850*/  STG.E.U16 desc[UR36][R6.64], R3 ;  /* 0x0000000306007986 */ /* 0x0001e4000c101524 */
.L_x_3:
[----:B------:R-:W-:Y:S05]  /*0860*/  BSYNC B7 ;  /* 0x0000000000077941 */ /* 0x000fea0003800000 */
.L_x_2:
[----:B------:R-:W1:Y:S02]  /*0870*/  LDC.64 R4, c[0x0][0x240] ;  /* 0x00009000ff047b82 */ /* 0x000e640000000a00 */
[----:B-1----:R-:W-:-:S05]  /*0880*/  IMAD R22, R5, UR38, R22 ;  /* 0x0000002605167c24 */ /* 0x002fca000f8e0216 */
[----:B------:R-:W-:-:S13]  /*0890*/  ISETP.GE.AND P0, PT, R22, R4, PT ;  /* 0x000000041600720c */ /* 0x000fda0003f06270 */
[----:B------:R-:W-:Y:S05]  /*08a0*/  @!P0 BRA `(.L_x_8) ;  /* 0xfffffff800cc8947 */ /* 0x000fea000383ffff */
[----:B------:R-:W-:Y:S05]  /*08b0*/  BSYNC B8 ;  /* 0x0000000000087941 */ /* 0x000fea0003800000 */
.L_x_1:
[----:B------:R-:W-:Y:S05]  /*08c0*/  EXIT ;  /* 0x000000000000794d */ /* 0x000fea0003800000 */
.L_x_0:
[----:B------:R-:W-:Y:S01]  /*08d0*/  ULDC UR4, c[0x0][0x23c] ;  /* 0x00008f0000047ab9 */ /* 0x000fe20000000800 */
[----:B------:R-:W-:Y:S01]  /*08e0*/  BSSY B8, `(.L_x_9) ;  /* 0x000004e000087945 */ /* 0x000fe20003800000 */
[----:B------:R-:W-:Y:S01]  /*08f0*/  IMAD R27, R25, UR4, RZ ;  /* 0x00000004191b7c24 */ /* 0x000fe2000f8e02ff */
[----:B------:R-:W-:Y:S01]  /*0900*/  USHF.R.S32.HI UR39, URZ, 0x1f, UR4 ;  /* 0x0000001f3f277899 */ /* 0x000fe20008011404 */
[----:B------:R-:W-:Y:S01]  /*0910*/  ULDC UR46, c[0x0][0x23c] ;  /* 0x00008f00002e7ab9 */ /* 0x000fe20000000800 */
[----:B------:R-:W-:Y:S01]  /*0920*/  ULDC UR47, c[0x0][0x240] ;  /* 0x00009000002f7ab9 */ /* 0x000fe20000000800 */
[----:B------:R-:W-:Y:S01]  /*0930*/  ULDC.64 UR40, c[0x0][0x220] ;  /* 0x0000880000287ab9 */ /* 0x000fe20000000a00 */
[----:B------:R-:W-:Y:S01]  /*0940*/  ULDC.64 UR42, c[0x0][0x248] ;  /* 0x00009200002a7ab9 */ /* 0x000fe20000000a00 */
[----:B------:R-:W-:-:S07]  /*0950*/  ULDC.64 UR44, c[0x0][0x210] ;  /* 0x00008400002c7ab9 */ /* 0x000fce0000000a00 */
.L_x_16:
[----:B------:R-:W-:Y:S02]  /*0960*/  SHF.R.S32.HI R17, RZ, 0x1f, R22 ;  /* 0x0000001fff117819 */ /* 0x000fe40000011416 */
[----:B------:R-:W-:-:S05]  /*0970*/  IADD3 R0, P0, R25, R22, RZ ;  /* 0x0000001619007210 */ /* 0x000fca0007f1e0ff */
[----:B------:R-:W-:Y:S01]  /*0980*/  IMAD.X R3, R2, 0x1, R17, P0 ;  /* 0x0000000102037824 */ /* 0x000fe200000e0611 */
[----:B------:R-:W-:-:S04]  /*0990*/  LEA R18, P0, R0, UR40, 0x3 ;  /* 0x0000002800127c11 */ /* 0x000fc8000f8018ff */
[----:B------:R-:W-:-:S06]  /*09a0*/  LEA.HI.X R19, R0, UR41, R3, 0x3, P0 ;  /* 0x0000002900137c11 */ /* 0x000fcc00080f1c03 */
[----:B------:R-:W2:Y:S01]  /*09b0*/  LDG.E.64 R18, desc[UR36][R18.64] ;  /* 0x0000002412127981 */ /* 0x000ea2000c1e1b00 */
[----:B------:R-:W-:Y:S01]  /*09c0*/  BSSY B7, `(.L_x_10) ;  /* 0x000003b000077945 */ /* 0x000fe20003800000 */
[----:B--2---:R-:W-:-:S04]  /*09d0*/  ISETP.NE.U32.AND P0, PT, R18, UR42, PT ;  /* 0x0000002a12007c0c */ /* 0x004fc8000bf05070 */
[----:B------:R-:W-:-:S13]  /*09e0*/  ISETP.NE.AND.EX P0, PT, R19, UR43, PT, P0 ;  /* 0x0000002b13007c0c */ /* 0x000fda000bf05300 */
[----:B------:R-:W-:Y:S05]  /*09f0*/  @!P0 BRA `(.L_x_11) ;  /* 0x0000000000dc8947 */ /* 0x000fea0003800000 */
        /* <DEDUP_REMOVED lines=12> */
[----:B------:R-:W-:Y:S01]  /*0ac0*/  ULDC.64 UR4, c[0x4][0x190] ;  /* 0x0100640000047ab9 */ /* 0x000fe20000000a00 */
[----:B------:R-:W0:Y:S01]  /*0ad0*/  LDC.64 R14, c[0x4][R14] ;  /* 0x010000000e0e7b82 */ /* 0x000e220000000a00 */
[----:B------:R-:W-:Y:S01]  /*0ae0*/  HFMA2.MMA R8, -RZ, RZ, 0, 1.1742115020751953125e-05 ;  /* 0x000000c5ff087435 */ /* 0x000fe200000001ff */
        /* <DEDUP_REMOVED lines=8> */
.L_x_13:
[----:B------:R-:W-:Y:S05]  /*0b70*/  BSYNC B6 ;  /* 0x0000000000067941 */ /* 0x000fea0003800000 */
.L_x_12:
        /* <DEDUP_REMOVED lines=16> */
[----:B------:R-:W-:Y:S01]  /*0c80*/  IMAD.U32 R6, RZ, RZ, UR4 ;  /* 0x00000004ff067e24 */ /* 0x000fe2000f8e00ff */
[----:B------:R-:W-:Y:S01]  /*0c90*/  MOV R11, UR7 ;  /* 0x00000007000b7c02 */ /* 0x000fe20008000f00 */
[----:B------:R-:W-:Y:S02]  /*0ca0*/  IMAD.U32 R7, RZ, RZ, UR5 ;  /* 0x00000005ff077e24 */ /* 0x000fe4000f8e00ff */
[----:B------:R-:W-:-:S02]  /*0cb0*/  IMAD.U32 R10, RZ, RZ, UR6 ;  /* 0x00000006ff0a7e24 */ /* 0x000fc4000f8e00ff */
[----:B------:R-:W-:Y:S02]  /*0cc0*/  IMAD.MOV.U32 R8, RZ, RZ, 0xc7 ;  /* 0x000000c7ff087424 */ /* 0x000fe400078e00ff */
[----:B------:R-:W-:Y:S02]  /*0cd0*/  IMAD.MOV.U32 R12, RZ, RZ, 0x1 ;  /* 0x00000001ff0c7424 */ /* 0x000fe400078e00ff */
[----:B------:R-:W-:-:S07]  /*0ce0*/  IMAD.MOV.U32 R13, RZ, RZ, RZ ;  /* 0x000000ffff0d7224 */ /* 0x000fce00078e00ff */
[----:B------:R-:W-:-:S07]  /*0cf0*/  LEPC R20, `(.L_x_15) ;  /* 0x000000001014794e */ /* 0x000fce0000000000 */
[----:B0-----:R-:W-:Y:S05]  /*0d00*/  CALL.ABS.NOINC R14 ;  /* 0x000000000e007343 */ /* 0x001fea0003c00000 */
.L_x_15:
[----:B------:R-:W-:Y:S05]  /*0d10*/  BSYNC B6 ;  /* 0x0000000000067941 */ /* 0x000fea0003800000 */
.L_x_14:
[----:B------:R-:W-:-:S04]  /*0d20*/  IADD3 R16, P0, R27, R16, RZ ;  /* 0x000000101b107210 */ /* 0x000fc80007f1e0ff */
[----:B------:R-:W-:Y:S02]  /*0d30*/  LEA.HI.X.SX32 R3, R27, R18, 0x1, P0 ;  /* 0x000000121b037211 */ /* 0x000fe400000f0eff */
[----:B------:R-:W-:-:S04]  /*0d40*/  LEA R4, P0, R16, UR44, 0x1 ;  /* 0x0000002c10047c11 */ /* 0x000fc8000f8008ff */
[----:B------:R-:W-:-:S05]  /*0d50*/  LEA.HI.X R5, R16, UR45, R3, 0x1, P0 ;  /* 0x0000002d10057c11 */ /* 0x000fca00080f0c03 */
[----:B------:R0:W-:Y:S04]  /*0d60*/  STG.E.U16 desc[UR36][R4.64], R26 ;  /* 0x0000001a04007986 */ /* 0x0001e8000c101524 */
.L_x_11:
[----:B------:R-:W-:Y:S05]  /*0d70*/  BSYNC B7 ;  /* 0x0000000000077941 */ /* 0x000fea0003800000 */
.L_x_10:
[----:B0-----:R-:W0:Y:S02]  /*0d80*/  LDC.64 R4, c[0x0][0x240] ;  /* 0x00009000ff047b82 */ /* 0x001e240000000a00 */
[----:B0-----:R-:W-:-:S05]  /*0d90*/  IMAD R22, R5, UR38, R22 ;  /* 0x0000002605167c24 */ /* 0x001fca000f8e0216 */
[----:B------:R-:W-:-:S13]  /*0da0*/  ISETP.GE.AND P0, PT, R22, R4, PT ;  /* 0x000000041600720c */ /* 0x000fda0003f06270 */
[----:B------:R-:W-:Y:S05]  /*0db0*/  @!P0 BRA `(.L_x_16) ;  /* 0xfffffff800e88947 */ /* 0x000fea000383ffff */
[----:B------:R-:W-:Y:S05]  /*0dc0*/  BSYNC B8 ;  /* 0x0000000000087941 */ /* 0x000fea0003800000 */
.L_x_9:
[----:B------:R-:W-:Y:S05]  /*0dd0*/  EXIT ;  /* 0x000000000000794d */ /* 0x000fea0003800000 */
.L_x_17:
[----:B------:R-:W-:-:S00]  /*0de0*/  BRA `(.L_x_17) ;  /* 0xfffffffc00fc7947 */ /* 0x000fc0000383ffff */
[----:B------:R-:W-:-:S00]  /*0df0*/  NOP ;  /* 0x0000000000007918 */ /* 0x000fc00000000000 */
        /* <DEDUP_REMOVED lines=8> */
.L_x_865:


//--------------------- .text._ZN2at6native45_GLOBAL__N__efdd3984_12_NLLLoss2d_cu_e9278b4626nll_loss2d_backward_kernelIN3c104HalfEEEvPT_PKS5_PKlS8_S8_biiil --------------------------
	.section	.text._ZN2at6native45_GLOBAL__N__efdd3984_12_NLLLoss2d_cu_e9278b4626nll_loss2d_backward_kernelIN3c104HalfEEEvPT_PKS5_PKlS8_S8_biiil,"ax",@progbits
	.align	128
.text._ZN2at6native45_GLOBAL__N__efdd3984_12_NLLLoss2d_cu_e9278b4626nll_loss2d_backward_kernelIN3c104HalfEEEvPT_PKS5_PKlS8_S8_biiil:
        .type           _ZN2at6native45_GLOBAL__N__efdd3984_12_NLLLoss2d_cu_e9278b4626nll_loss2d_backward_kernelIN3c104HalfEEEvPT_PKS5_PKlS8_S8_biiil,@function
        .size           _ZN2at6native45_GLOBAL__N__efdd3984_12_NLLLoss2d_cu_e9278b4626nll_loss2d_backward_kernelIN3c104HalfEEEvPT_PKS5_PKlS8_S8_biiil,(.L_x_866 - _ZN2at6native45_GLOBAL__N__efdd3984_12_NLLLoss2d_cu_e9278b4626nll_loss2d_backward_kernelIN3c104HalfEEEvPT_PKS5_PKlS8_S8_biiil)
        .other          _ZN2at6native45_GLOBAL__N__efdd3984_12_NLLLoss2d_cu_e9278b4626nll_loss2d_backward_kernelIN3c104HalfEEEvPT_PKS5_PKlS8_S8_biiil,@"STO_CUDA_ENTRY STV_DEFAULT"
_ZN2at6native45_GLOBAL__N__efdd3984_12_NLLLoss2d_cu_e9278b4626nll_loss2d_backward_kernelIN3c104HalfEEEvPT_PKS5_PKlS8_S8_biiil:
        /* <DEDUP_REMOVED lines=26> */
[----:B------:R-:W-:Y:S01]  /*01a0*/  ISETP.GE.U32.AND P2, PT, R0, R3, PT ;  /* 0x000000030000720c */ /* 0x000fe20003f46070 */
[----:B------:R-:W-:-:S12]  /*01b0*/  @P0 VIADD R9, R9, 0x1 ;  /* 0x0000000109090836 */ /* 0x000fd80000000000 */
[----:B------:R-:W-:Y:S02]  /*01c0*/  @P2 IADD3 R9, R9, 0x1, RZ ;  /* 0x0000000109092810 */ /* 0x000fe40007ffe0ff */
[----:B------:R-:W-:-:S05]  /*01d0*/  @!P3 LOP3.LUT R9, RZ, R3, RZ, 0x33, !PT ;  /* 0x00000003ff09b212 */ /* 0x000fca00078e33ff */
[----:B------:R-:W-:Y:S01]  /*01e0*/  IMAD.MOV R0, RZ, RZ, -R9 ;  /* 0x000000ffff007224 */ /* 0x000fe200078e0a09 */
[----:B------:R-:W-:-:S03]  /*01f0*/  ULDC UR38, c[0x0][0x0] ;  /* 0x0000000000267ab9 */ /* 0x000fc60000000800 */
[----:B------:R-:W-:-:S04]  /*0200*/  IMAD R3, R3, R0, UR4 ;  /* 0x0000000403037e24 */ /* 0x000fc8000f8e0200 */
[----:B-1----:R-:W-:-:S05]  /*0210*/  IMAD R22, R3, UR38, R22 ;  /* 0x0000002603167c24 */ /* 0x002fca000f8e0216 */
[----:B------:R-:W-:Y:S01]  /*0220*/  ISETP.GE.AND P0, PT, R22, R2, PT ;  /* 0x000000021600720c */ /* 0x000fe20003f06270 */
[----:B----4-:R-:W-:Y:S02]  /*0230*/  @P1 HADD2.F32 R0, -RZ, R4.H0_H0 ;  /* 0x20000004ff001230 */ /* 0x010fe40000004100 */
[----:B---3--:R-:W-:-:S04]  /*0240*/  @P1 HADD2.F32 R6, -RZ, R6.H0_H0 ;  /* 0x20000006ff061230 */ /* 0x008fc80000004100 */
[----:B------:R-:W1:Y:S02]  /*0250*/  @P1 MUFU.RCP R5, R6 ;  /* 0x0000000600051308 */ /* 0x000e640000001000 */
[----:B-1----:R-:W-:-:S05]  /*0260*/  @P1 FMUL.FTZ R0, R0, R5 ;  /* 0x0000000500001220 */ /* 0x002fca0000410000 */
[----:B------:R-:W-:Y:S01]  /*0270*/  @P1 F2FP.F16.F32.PACK_AB R0, RZ, R0 ;  /* 0x00000000ff00123e */ /* 0x000fe200000000ff */
[----:B0-----:R-:W-:Y:S06]  /*0280*/  @P0 EXIT ;  /* 0x000000000000094d */ /* 0x001fec0003800000 */
[----:B------:R-:W-:Y:S01]  /*0290*/  ULDC.64 UR4, c[0x0][0x228] ;  /* 0x00008a0000047ab9 */ /* 0x000fe20000000a00 */
[----:B------:R-:W-:Y:S01]  /*02a0*/  @!P1 PRMT R0, R4, 0x7610, R0 ;  /* 0x0000761004009816 */ /* 0x000fe20000000000 */
[----:B------:R-:W-:Y:S01]  /*02b0*/  IMAD R25, R9, R2, RZ ;  /* 0x0000000209197224 */ /* 0x000fe200078e02ff */
[----:B------:R-:W-:Y:S02]  /*02c0*/  ISETP.NE.U32.AND P0, PT, RZ, UR4, PT ;  /* 0x00000004ff007c0c */ /* 0x000fe4000bf05070 */
[----:B------:R-:W-:Y:S01]  /*02d0*/  SHF.R.S32.HI R23, RZ, 0x1f, R2 ;  /* 0x0000001fff177819 */ /* 0x000fe20000011402 */
[----:B------:R-:W-:Y:S01]  /*02e0*/  HADD2 R24, -R0.H0_H0, -RZ.H0_H0 ;  /* 0xa00000ff00187230 */ /* 0x000fe20000000900 */
[----:B------:R-:W-:Y:S02]  /*02f0*/  ISETP.NE.AND.EX P0, PT, RZ, UR5, PT, P0 ;  /* 0x00000005ff007c0c */ /* 0x000fe4000bf05300 */
[----:B------:R-:W-:Y:S02]  /*0300*/  SHF.R.S32.HI R2, RZ, 0x1f, R25 ;  /* 0x0000001fff027819 */ /* 0x000fe40000011419 */
[----:B------:R-:W-:-:S09]  /*0310*/  PRMT R24, R24, 0x5410, RZ ;  /* 0x0000541018187816 */ /* 0x000fd200000000ff */
[----:B------:R-:W-:Y:S05]  /*0320*/  @!P0 BRA `(.L_x_18) ;  /* 0x0000000400648947 */ /* 0x000fea0003800000 */
[----:B------:R-:W-:Y:S01]  /*0330*/  ULDC UR4, c[0x0][0x23c] ;  /* 0x00008f0000047ab9 */ /* 0x000fe20000000800 */
[----:B------:R-:W-:Y:S01]  /*0340*/  BSSY B8, `(.L_x_19) ;  /* 0x0000056000087945 */ /* 0x000fe20003800000 */
[----:B------:R-:W-:Y:S01]  /*0350*/  HADD2.F32 R26, -RZ, -R0.H0_H0 ;  /* 0xa0000000ff1a7230 */ /* 0x000fe20000004100 */
[----:B------:R-:W-:Y:S01]  /*0360*/  ULDC UR39, c[0x0][0x23c] ;  /* 0x00008f0000277ab9 */ /* 0x000fe20000000800 */
[----:B------:R-:W-:Y:S01]  /*0370*/  IMAD R27, R25, UR4, RZ ;  /* 0x00000004191b7c24 */ /* 0x000fe2000f8e02ff */
[----:B------:R-:W-:Y:S01]  /*0380*/  ULDC UR48, c[0x0][0x240] ;  /* 0x0000900000307ab9 */ /* 0x000fe20000000800 */
[----:B------:R-:W-:Y:S01]  /*0390*/  ULDC.64 UR40, c[0x0][0x220] ;  /* 0x0000880000287ab9 */ /* 0x000fe20000000a00 */
[----:B------:R-:W-:Y:S01]  /*03a0*/  ULDC.64 UR42, c[0x0][0x248] ;  /* 0x00009200002a7ab9 */ /* 0x000fe20000000a00 */
[----:B------:R-:W-:Y:S01]  /*03b0*/  ULDC.64 UR44, c[0x0][0x228] ;  /* 0x00008a00002c7ab9 */ /* 0x000fe20000000a00 */
[----:B------:R-:W-:-:S05]  /*03c0*/  ULDC.64 UR46, c[0x0][0x210] ;  /* 0x00008400002e7ab9 */ /* 0x000fca0000000a00 */
.L_x_26:
[----:B------:R-:W-:Y:S02]  /*03d0*/  SHF.R.S32.HI R17, RZ, 0x1f, R22 ;  /* 0x0000001fff117819 */ /* 0x000fe40000011416 */
[----:B------:R-:W-:-:S05]  /*03e0*/  IADD3 R0, P0, R25, R22, RZ ;  /* 0x0000001619007210 */ /* 0x000fca0007f1e0ff */
[----:B0-----:R-:W-:Y:S01]  /*03f0*/  IMAD.X R3, R2, 0x1, R17, P0 ;  /* 0x0000000102037824 */ /* 0x001fe200000e0611 */
        /* <DEDUP_REMOVED lines=18> */
[----:B------:R-:W-:Y:S02]  /*0520*/  IMAD.U32 R4, RZ, RZ, UR4 ;  /* 0x00000004ff047e24 */ /* 0x000fe4000f8e00ff */
[----:B------:R-:W-:Y:S01]  /*0530*/  IMAD.U32 R5, RZ, RZ, UR5 ;  /* 0x00000005ff057e24 */ /* 0x000fe2000f8e00ff */
[----:B------:R-:W0:Y:S01]  /*0540*/  LDC.64 R14, c[0x4][R14] ;  /* 0x010000000e0e7b82 */ /* 0x000e220000000a00 */
[----:B------:R-:W-:Y:S01]  /*0550*/  ULDC.64 UR4, c[0x4][0x190] ;  /* 0x0100640000047ab9 */ /* 0x000fe20000000a00 */
[----:B------:R-:W-:Y:S01]  /*0560*/  IMAD.U32 R10, RZ, RZ, UR6 ;  /* 0x00000006ff0a7e24 */ /* 0x000fe2000f8e00ff */
[----:B------:R-:W-:Y:S01]  /*0570*/  MOV R7, UR5 ;  /* 0x0000000500077c02 */ /* 0x000fe20008000f00 */
[----:B------:R-:W-:-:S02]  /*0580*/  IMAD.U32 R6, RZ, RZ, UR4 ;  /* 0x00000004ff067e24 */ /* 0x000fc4000f8e00ff */
[----:B------:R-:W-:Y:S02]  /*0590*/  IMAD.U32 R11, RZ, RZ, UR7 ;  /* 0x00000007ff0b7e24 */ /* 0x000fe4000f8e00ff */
[----:B------:R-:W-:Y:S02]  /*05a0*/  IMAD.MOV.U32 R8, RZ, RZ, 0xc5 ;  /* 0x000000c5ff087424 */ /* 0x000fe400078e00ff */
[----:B------:R-:W-:Y:S02]  /*05b0*/  IMAD.MOV.U32 R12, RZ, RZ, 0x1 ;  /* 0x00000001ff0c7424 */ /* 0x000fe400078e00ff */
[----:B------:R-:W-:-:S07]  /*05c0*/  IMAD.MOV.U32 R13, RZ, RZ, RZ ;  /* 0x000000ffff0d7224 */ /* 0x000fce00078e00ff */
[----:B------:R-:W-:-:S07]  /*05d0*/  LEPC R20, `(.L_x_23) ;  /* 0x000000001014794e */ /* 0x000fce0000000000 */
[----:B0-----:R-:W-:Y:S05]  /*05e0*/  CALL.ABS.NOINC R14 ;  /* 0x000000000e007343 */ /* 0x001fea0003c00000 */
.L_x_23:
[----:B------:R-:W-:Y:S05]  /*05f0*/  BSYNC B6 ;  /* 0x0000000000067941 */ /* 0x000fea0003800000 */
.L_x_22:
[----:B------:R-:W-:Y:S01]  /*0600*/  MOV R16, R22 ;  /* 0x0000001600107202 */ /* 0x000fe20000000f00 */
[----:B------:R-:W-:Y:S01]  /*0610*/  IMAD R0, R19, UR48, RZ ;  /* 0x0000003013007c24 */ /* 0x000fe2000f8e02ff */
[----:B------:R-:W-:Y:S03]  /*0620*/  BSSY B6, `(.L_x_24) ;  /* 0x0000017000067945 */ /* 0x000fe60003800000 */
[----:B------:R-:W-:-:S04]  /*0630*/  IMAD.WIDE.U32 R16, R18, UR48, R16 ;  /* 0x0000003012107c25 */ /* 0x000fc8000f8e0010 */
[----:B------:R-:W-:Y:S01]  /*0640*/  IMAD R3, R18, R23, R0 ;  /* 0x0000001712037224 */ /* 0x000fe200078e0200 */
[----:B------:R-:W-:-:S03]  /*0650*/  ISETP.GT.U32.AND P0, PT, R16, -0x1, PT ;  /* 0xffffffff1000780c */ /* 0x000fc60003f04070 */
[----:B------:R-:W-:-:S05]  /*0660*/  IMAD.IADD R24, R17, 0x1, R3 ;  /* 0x0000000111187824 */ /* 0x000fca00078e0203 */
[----:B------:R-:W-:-:S13]  /*0670*/  ISETP.GT.AND.EX P0, PT, R24, -0x1, PT, P0 ;  /* 0xffffffff1800780c */ /* 0x000fda0003f04300 */
[----:B------:R-:W-:Y:S05]  /*0680*/  @P0 BRA `(.L_x_25) ;  /* 0x0000000000400947 */ /* 0x000fea0003800000 */
        /* <DEDUP_REMOVED lines=16> */
.L_x_25:
[----:B------:R-:W-:Y:S05]  /*0790*/  BSYNC B6 ;  /* 0x0000000000067941 */ /* 0x000fea0003800000 */
.L_x_24:
[----:B------:R-:W-:-:S04]  /*07a0*/  LEA R4, P0, R18, UR44, 0x1 ;  /* 0x0000002c12047c11 */ /* 0x000fc8000f8008ff */
[----:B------:R-:W-:-:S05]  /*07b0*/  LEA.HI.X R5, R18, UR45, R19, 0x1, P0 ;  /* 0x0000002d12057c11 */ /* 0x000fca00080f0c13 */
[----:B------:R-:W2:Y:S01]  /*07c0*/  LDG.E.U16 R4, desc[UR36][R4.64] ;  /* 0x0000002404047981 */ /* 0x000ea2000c1e1500 */
[----:B------:R-:W-:-:S04]  /*07d0*/  IADD3 R16, P0, R27, R16, RZ ;  /* 0x000000101b107210 */ /* 0x000fc80007f1e0ff */
[----:B------:R-:W-:Y:S02]  /*07e0*/  LEA.HI.X.SX32 R7, R27, R24, 0x1, P0 ;  /* 0x000000181b077211 */ /* 0x000fe400000f0eff */
[----:B------:R-:W-:-:S04]  /*07f0*/  LEA R6, P0, R16, UR46, 0x1 ;  /* 0x0000002e10067c11 */ /* 0x000fc8000f8008ff */
[----:B------:R-:W-:Y:S01]  /*0800*/  LEA.HI.X R7, R16, UR47, R7, 0x1, P0 ;  /* 0x0000002f10077c11 */ /* 0x000fe200080f0c07 */
[----:B--2---:R-:W-:-:S05]  /*0810*/  HADD2.F32 R3, -RZ, R4.H0_H0 ;  /* 0x20000004ff037230 */ /* 0x004fca0000004100 */
[----:B------:R-:W-:-:S05]  /*0820*/  FMUL.FTZ R3, R26, R3 ;  /* 0x000000031a037220 */ /* 0x000fca0000410000 */
[----:B------:R-:W-:-:S05]  /*0830*/  F2FP.F16.F32.PACK_AB R3, RZ, R3 ;  /* 0x00000003ff03723e */ /* 0x000fca00000000ff */
[----:B------:R0:W-:Y:S02]  /*0840*/  STG.E.U16 desc[UR36][R6.64], R3 ;  /* 0x0000000306007986 */ /* 0x0001e4000c101524 */
.L_x_21:
[----:B------:R-:W-:Y:S05]  /*0850*/  BSYNC B7 ;  /* 0x0000000000077941 */ /* 0x000fea0003800000 */
.L_x_20:
[----:B------:R-:W1:Y:S02]  /*0860*/  LDC.64 R4, c[0x0][0x240] ;  /* 0x00009000ff047b82 */ /* 0x000e640000000a00 */
[----:B-1----:R-:W-:-:S05]  /*0870*/  IMAD R22, R5, UR38, R22 ;  /* 0x0000002605167c24 */ /* 0x002fca000f8e0216 */
[----:B------:R-:W-:-:S13]  /*0880*/  ISETP.GE.AND P0, PT, R22, R4, PT ;  /* 0x000000041600720c */ /* 0x000fda0003f06270 */
[----:B------:R-:W-:Y:S05]  /*0890*/  @!P0 BRA `(.L_x_26) ;  /* 0xfffffff800cc8947 */ /* 0x000fea000383ffff */
[----:B------:R-:W-:Y:S05]  /*08a0*/  BSYNC B8 ;  /* 0x0000000000087941 */ /* 0x000fea0003800000 */
.L_x_19:
[----:B------:R-:W-:Y:S05]  /*08b0*/  EXIT ;  /* 0x000000000000794d */ /* 0x000fea0003800000 */
.L_x_18:
        /* <DEDUP_REMOVED lines=9> */
.L_x_34:
        /* <DEDUP_REMOVED lines=20> */
[----:B------:R-:W-:Y:S01]  /*0a90*/  MOV R4, UR4 ;  /* 0x0000000400047c02 */ /* 0x000fe20008000f00 */
[----:B------:R-:W-:Y:S01]  /*0aa0*/  IMAD.U32 R5, RZ, RZ, UR5 ;  /* 0x00000005ff057e24 */ /* 0x000fe2000f8e00ff */
        /* <DEDUP_REMOVED lines=11> */
.L_x_31:
[----:B------:R-:W-:Y:S05]  /*0b60*/  BSYNC B6 ;  /* 0x0000000000067941 */ /* 0x000fea0003800000 */
.L_x_30:
        /* <DEDUP_REMOVED lines=25> */
.L_x_33:
[----:B------:R-:W-:Y:S05]  /*0d00*/  BSYNC B6 ;  /* 0x0000000000067941 */ /* 0x000fea0003800000 */
.L_x_32:
[----:B------:R-:W-:-:S04]  /*0d10*/  IADD3 R16, P0, R27, R16, RZ ;  /* 0x000000101b107210 */ /* 0x000fc80007f1e0ff */
[----:B------:R-:W-:Y:S02]  /*0d20*/  LEA.HI.X.SX32 R3, R27, R18, 0x1, P0 ;  /* 0x000000121b037211 */ /* 0x000fe400000f0eff */
[----:B------:R-:W-:-:S04]  /*0d30*/  LEA R4, P0, R16, UR44, 0x1 ;  /* 0x0000002c10047c11 */ /* 0x000fc8000f8008ff */
[----:B------:R-:W-:-:S05]  /*0d40*/  LEA.HI.X R5, R16, UR45, R3, 0x1, P0 ;  /* 0x0000002d10057c11 */ /* 0x000fca00080f0c03 */
[----:B------:R0:W-:Y:S04]  /*0d50*/  STG.E.U16 desc[UR36][R4.64], R24 ;  /* 0x0000001804007986 */ /* 0x0001e8000c101524 */
.L_x_29:
[----:B------:R-:W-:Y:S05]  /*0d60*/  BSYNC B7 ;  /* 0x0000000000077941 */ /* 0x000fea0003800000 */
.L_x_28:
[----:B0-----:R-:W0:Y:S02]  /*0d70*/  LDC.64 R4, c[0x0][0x240] ;  /* 0x00009000ff047b82 */ /* 0x001e240000000a00 */
[----:B0-----:R-:W-:-:S05]  /*0d80*/  IMAD R22, R5, UR38, R22 ;  /* 0x0000002605167c24 */ /* 0x001fca000f8e0216 */
[----:B------:R-:W-:-:S13]  /*0d90*/  ISETP.GE.AND P0, PT, R22, R4, PT ;  /* 0x000000041600720c */ /* 0x000fda0003f06270 */
[----:B------:R-:W-:Y:S05]  /*0da0*/  @!P0 BRA `(.L_x_34) ;  /* 0xfffffff800e88947 */ /* 0x000fea000383ffff */
[----:B------:R-:W-:Y:S05]  /*0db0*/  BSYNC B8 ;  /* 0x0000000000087941 */ /* 0x000fea0003800000 */
.L_x_27:
[----:B------:R-:W-:Y:S05]  /*0dc0*/  EXIT ;  /* 0x000000000000794d */ /* 0x000fea0003800000 */
.L_x_35:
        /* <DEDUP_REMOVED lines=11> */
.L_x_866:


//--------------------- .text._ZN2at6native45_GLOBAL__N__efdd3984_12_NLLLoss2d_cu_e9278b4626nll_loss2d_backward_kernelIfEEvPT_PKS3_PKlS6_S6_biiil --------------------------
	.section	.text._ZN2at6native45_GLOBAL__N__efdd3984_12_NLLLoss2d_cu_e9278b4626nll_loss2d_backward_kernelIfEEvPT_PKS3_PKlS6_S6_biiil,"ax",@progbits
	.align	128
.text._ZN2at6native45_GLOBAL__N__efdd3984_12_NLLLoss2d_cu_e9278b4626nll_loss2d_backward_kernelIfEEvPT_PKS3_PKlS6_S6_biiil:
        .type           _ZN2at6native45_GLOBAL__N__efdd3984_12_NLLLoss2d_cu_e9278b4626nll_loss2d_backward_kernelIfEEvPT_PKS3_PKlS6_S6_biiil,@function
        .size           _ZN2at6native45_GLOBAL__N__efdd3984_12_NLLLoss2d_cu_e9278b4626nll_loss2d_backward_kernelIfEEvPT_PKS3_PKlS6_S6_biiil,(.L_x_867 - _ZN2at6native45_GLOBAL__N__efdd3984_12_NLLLoss2d_cu_e9278b4626nll_loss2d_backward_kernelIfEEvPT_PKS3_PKlS6_S6_biiil)
        .other          _ZN2at6native45_GLOBAL__N__efdd3984_12_NLLLoss2d_cu_e9278b4626nll_loss2d_backward_kernelIfEEvPT_PKS3_PKlS6_S6_biiil,@"STO_CUDA_ENTRY STV_DEFAULT"
_ZN2at6native45_GLOBAL__N__efdd3984_12_NLLLoss2d_cu_e9278b4626nll_loss2d_backward_kernelIfEEvPT_PKS3_PKlS6_S6_biiil:
        /* <DEDUP_REMOVED lines=8> */
[----:B-1----:R1:W5:Y:S04]  /*0080*/  LDG.E R26, desc[UR36][R26.64] ;  /* 0x000000241a1a7981 */ /* 0x002368000c1e1900 */
[----:B---3--:R-:W3:Y:S01]  /*0090*/  @P1 LDG.E R4, desc[UR36][R4.64] ;  /* 0x0000002404041981 */ /* 0x008ee2000c1e1900 */
[----:B--2---:R-:W2:Y:S08]  /*00a0*/  I2F.U32.RP R0, R3 ;  /* 0x0000000300007306 */ /* 0x004eb00000209000 */
[----:B--2---:R-:W2:Y:S01]  /*00b0*/  MUFU.RCP R0, R0 ;  /* 0x0000000000007308 */ /* 0x004ea20000001000 */
[----:B------:R-:W4:Y:S01]  /*00c0*/  S2UR UR4, SR_CTAID.X ;  /* 0x00000000000479c3 */ /* 0x000f220000002500 */
[----:B--2---:R-:W-:-:S06]  /*00d0*/  VIADD R6, R0, 0xffffffe ;  /* 0x0ffffffe00067836 */ /* 0x004fcc0000000000 */
[----:B------:R2:W0:Y:S02]  /*00e0*/  F2I.FTZ.U32.TRUNC.NTZ R7, R6 ;  /* 0x0000000600077305 */ /* 0x000424000021f000 */
[----:B--2---:R-:W-:Y:S02]  /*00f0*/  IMAD.MOV.U32 R6, RZ, RZ, RZ ;  /* 0x000000ffff067224 */ /* 0x004fe400078e00ff */
[----:B0-----:R-:W-:-:S04]  /*0100*/  IMAD.MOV R8, RZ, RZ, -R7 ;  /* 0x000000ffff087224 */ /* 0x001fc800078e0a07 */
[----:B------:R-:W-:-:S04]  /*0110*/  IMAD R9, R8, R3, RZ ;  /* 0x0000000308097224 */ /* 0x000fc800078e02ff */
[----:B------:R-:W-:-:S06]  /*0120*/  IMAD.HI.U32 R7, R7, R9, R6 ;  /* 0x0000000907077227 */ /* 0x000fcc00078e0006 */
[----:B----4-:R-:W-:-:S04]  /*0130*/  IMAD.HI.U32 R7, R7, UR4, RZ ;  /* 0x0000000407077c27 */ /* 0x010fc8000f8e00ff */
[----:B------:R-:W-:-:S04]  /*0140*/  IMAD.MOV R8, RZ, RZ, -R7 ;  /* 0x000000ffff087224 */ /* 0x000fc800078e0a07 */
[----:B------:R-:W-:-:S05]  /*0150*/  IMAD R0, R3, R8, UR4 ;  /* 0x0000000403007e24 */ /* 0x000fca000f8e0208 */
[----:B------:R-:W-:Y:S01]  /*0160*/  ISETP.GE.U32.AND P0, PT, R0, R3, PT ;  /* 0x000000030000720c */ /* 0x000fe20003f06070 */
[----:B------:R-:W0:Y:S01]  /*0170*/  S2R R22, SR_TID.X ;  /* 0x0000000000167919 */ /* 0x000e220000002100 */
        /* <DEDUP_REMOVED lines=9> */
[----:B0-----:R-:W-:-:S05]  /*0210*/  IMAD R22, R3, UR38, R22 ;  /* 0x0000002603167c24 */ /* 0x001fca000f8e0216 */
[----:B------:R-:W-:Y:S01]  /*0220*/  ISETP.GE.AND P0, PT, R22, R2, PT ;  /* 0x000000021600720c */ /* 0x000fe20003f06270 */
[----:B---3--:R1:W0:-:S12]  /*0230*/  @P1 MUFU.RCP R3, R4 ;  /* 0x0000000400031308 */ /* 0x0082180000001000 */
[----:B------:R-:W-:Y:S05]  /*0240*/  @P0 EXIT ;  /* 0x000000000000094d */ /* 0x000fea0003800000 */
[----:B------:R-:W-:Y:S01]  /*0250*/  ULDC.64 UR4, c[0x0][0x228] ;  /* 0x00008a0000047ab9 */ /* 0x000fe20000000a00 */
[----:B------:R-:W-:Y:S01]  /*0260*/  IMAD R25, R7, R2, RZ ;  /* 0x0000000207197224 */ /* 0x000fe200078e02ff */
[----:B------:R-:W-:Y:S01]  /*0270*/  ISETP.NE.U32.AND P0, PT, RZ, UR4, PT ;  /* 0x00000004ff007c0c */ /* 0x000fe2000bf05070 */
[----:B0----5:R-:W-:Y:S01]  /*0280*/  @P1 FMUL.FTZ R26, R26, R3 ;  /* 0x000000031a1a1220 */ /* 0x021fe20000410000 */
[----:B------:R-:W-:Y:S02]  /*0290*/  SHF.R.S32.HI R23, RZ, 0x1f, R2 ;  /* 0x0000001fff177819 */ /* 0x000fe40000011402 */
[----:B------:R-:W-:Y:S01]  /*02a0*/  ISETP.NE.AND.EX P0, PT, RZ, UR5, PT, P0 ;  /* 0x00000005ff007c0c */ /* 0x000fe2000bf05300 */
[----:B------:R-:W-:Y:S01]  /*02b0*/  FADD.FTZ R24, -R26, -RZ ;  /* 0x800000ff1a187221 */ /* 0x000fe20000010100 */
[----:B------:R-:W-:-:S11]  /*02c0*/  SHF.R.S32.HI R2, RZ, 0x1f, R25 ;  /* 0x0000001fff027819 */ /* 0x000fd60000011419 */
[----:B------:R-:W-:Y:S05]  /*02d0*/  @!P0 BRA `(.L_x_36) ;  /* 0x0000000400588947 */ /* 0x000fea0003800000 */
[----:B------:R-:W-:Y:S01]  /*02e0*/  ULDC UR4, c[0x0][0x23c] ;  /* 0x00008f0000047ab9 */ /* 0x000fe20000000800 */
[----:B------:R-:W-:Y:S01]  /*02f0*/  BSSY B8, `(.L_x_37) ;  /* 0x0000053000087945 */ /* 0x000fe20003800000 */
[----:B-1----:R-:W-:Y:S01]  /*0300*/  IMAD R27, R25, UR4, RZ ;  /* 0x00000004191b7c24 */ /* 0x002fe2000f8e02ff */
[----:B------:R-:W-:Y:S01]  /*0310*/  ULDC UR39, c[0x0][0x23c] ;  /* 0x00008f0000277ab9 */ /* 0x000fe20000000800 */
[----:B------:R-:W-:Y:S01]  /*0320*/  ULDC UR48, c[0x0][0x240] ;  /* 0x0000900000307ab9 */ /* 0x000fe20000000800 */
[----:B------:R-:W-:Y:S01]  /*0330*/  ULDC.64 UR40, c[0x0][0x220] ;  /* 0x0000880000287ab9 */ /* 0x000fe20000000a00 */
[----:B------:R-:W-:Y:S01]  /*0340*/  ULDC.64 UR42, c[0x0][0x248] ;  /* 0x00009200002a7ab9 */ /* 0x000fe20000000a00 */
[----:B------:R-:W-:Y:S01]  /*0350*/  ULDC.64 UR44, c[0x0][0x228] ;  /* 0x00008a00002c7ab9 */ /* 0x000fe20000000a00 */
[----:B------:R-:W-:-:S05]  /*0360*/  ULDC.64 UR46, c[0x0][0x210] ;  /* 0x00008400002e7ab9 */ /* 0x000fca0000000a00 */
.L_x_44:
        /* <DEDUP_REMOVED lines=34> */
.L_x_41:
[----:B------:R-:W-:Y:S05]  /*0590*/  BSYNC B6 ;  /* 0x0000000000067941 */ /* 0x000fea0003800000 */
.L_x_40:
        /* <DEDUP_REMOVED lines=25> */
.L_x_43:
[----:B------:R-:W-:Y:S05]  /*0730*/  BSYNC B6 ;  /* 0x0000000000067941 */ /* 0x000fea0003800000 */
.L_x_42:
[----:B------:R-:W-:-:S04]  /*0740*/  LEA R4, P0, R18, UR44, 0x2 ;  /* 0x0000002c12047c11 */ /* 0x000fc8000f8010ff */
[----:B------:R-:W-:-:S06]  /*0750*/  LEA.HI.X R5, R18, UR45, R19, 0x2, P0 ;  /* 0x0000002d12057c11 */ /* 0x000fcc00080f1413 */
[----:B------:R-:W2:Y:S01]  /*0760*/  LDG.E R5, desc[UR36][R4.64] ;  /* 0x0000002404057981 */ /* 0x000ea2000c1e1900 */
[----:B------:R-:W-:-:S04]  /*0770*/  IADD3 R16, P0, R27, R16, RZ ;  /* 0x000000101b107210 */ /* 0x000fc80007f1e0ff */
[----:B------:R-:W-:Y:S02]  /*0780*/  LEA.HI.X.SX32 R3, R27, R24, 0x1, P0 ;  /* 0x000000181b037211 */ /* 0x000fe400000f0eff */
[----:B------:R-:W-:-:S04]  /*0790*/  LEA R6, P0, R16, UR46, 0x2 ;  /* 0x0000002e10067c11 */ /* 0x000fc8000f8010ff */
[----:B------:R-:W-:Y:S01]  /*07a0*/  LEA.HI.X R7, R16, UR47, R3, 0x2, P0 ;  /* 0x0000002f10077c11 */ /* 0x000fe200080f1403 */
[----:B--2---:R-:W-:-:S05]  /*07b0*/  FMUL.FTZ R3, R5, -R26 ;  /* 0x8000001a05037220 */ /* 0x004fca0000410000 */
[----:B------:R0:W-:Y:S03]  /*07c0*/  STG.E desc[UR36][R6.64], R3 ;  /* 0x0000000306007986 */ /* 0x0001e6000c101924 */
.L_x_39:
[----:B------:R-:W-:Y:S05]  /*07d0*/  BSYNC B7 ;  /* 0x0000000000077941 */ /* 0x000fea0003800000 */
.L_x_38:
[----:B------:R-:W1:Y:S02]  /*07e0*/  LDC.64 R4, c[0x0][0x240] ;  /* 0x00009000ff047b82 */ /* 0x000e640000000a00 */
[----:B-1----:R-:W-:-:S05]  /*07f0*/  IMAD R22, R5, UR38, R22 ;  /* 0x0000002605167c24 */ /* 0x002fca000f8e0216 */
[----:B------:R-:W-:-:S13]  /*0800*/  ISETP.GE.AND P0, PT, R22, R4, PT ;  /* 0x000000041600720c */ /* 0x000fda0003f06270 */
[----:B------:R-:W-:Y:S05]  /*0810*/  @!P0 BRA `(.L_x_44) ;  /* 0xfffffff800d48947 */ /* 0x000fea000383ffff */
[----:B------:R-:W-:Y:S05]  /*0820*/  BSYNC B8 ;  /* 0x0000000000087941 */ /* 0x000fea0003800000 */
.L_x_37:
[----:B------:R-:W-:Y:S05]  /*0830*/  EXIT ;  /* 0x000000000000794d */ /* 0x000fea0003800000 */
.L_x_36:
[----:B------:R-:W-:Y:S01]  /*0840*/  ULDC UR4, c[0x0][0x23c] ;  /* 0x00008f0000047ab9 */ /* 0x000fe20000000800 */
[----:B------:R-:W-:Y:S01]  /*0850*/  BSSY B8, `(.L_x_45) ;  /* 0x000004e000087945 */ /* 0x000fe20003800000 */
[----:B-1----:R-:W-:Y:S01]  /*0860*/  IMAD R27, R25, UR4, RZ ;  /* 0x00000004191b7c24 */ /* 0x002fe2000f8e02ff */
[----:B------:R-:W-:Y:S01]  /*0870*/  USHF.R.S32.HI UR39, URZ, 0x1f, UR4 ;  /* 0x0000001f3f277899 */ /* 0x000fe20008011404 */
[----:B------:R-:W-:Y:S01]  /*0880*/  ULDC UR46, c[0x0][0x23c] ;  /* 0x00008f00002e7ab9 */ /* 0x000fe20000000800 */
[----:B------:R-:W-:Y:S01]  /*0890*/  ULDC UR47, c[0x0][0x240] ;  /* 0x00009000002f7ab9 */ /* 0x000fe20000000800 */
[----:B------:R-:W-:Y:S01]  /*08a0*/  ULDC.64 UR40, c[0x0][0x220] ;  /* 0x0000880000287ab9 */ /* 0x000fe20000000a00 */
[----:B------:R-:W-:Y:S01]  /*08b0*/  ULDC.64 UR42, c[0x0][0x248] ;  /* 0x00009200002a7ab9 */ /* 0x000fe20000000a00 */
[----:B------:R-:W-:-:S07]  /*08c0*/  ULDC.64 UR44, c[0x0][0x210] ;  /* 0x00008400002c7ab9 */ /* 0x000fce0000000a00 */
.L_x_52:
        /* <DEDUP_REMOVED lines=33> */
.L_x_49:
[----:B------:R-:W-:Y:S05]  /*0ae0*/  BSYNC B6 ;  /* 0x0000000000067941 */ /* 0x000fea0003800000 */
.L_x_48:
        /* <DEDUP_REMOVED lines=25> */
.L_x_51:
[----:B------:R-:W-:Y:S05]  /*0c80*/  BSYNC B6 ;  /* 0x0000000000067941 */ /* 0x000fea0003800000 */
.L_x_50:
[----:B------:R-:W-:-:S04]  /*0c90*/  IADD3 R16, P0, R27, R16, RZ ;  /* 0x000000101b107210 */ /* 0x000fc80007f1e0ff */
[----:B------:R-:W-:Y:S02]  /*0ca0*/  LEA.HI.X.SX32 R3, R27, R18, 0x1, P0 ;  /* 0x000000121b037211 */ /* 0x000fe400000f0eff */
[----:B------:R-:W-:-:S04]  /*0cb0*/  LEA R4, P0, R16, UR44, 0x2 ;  /* 0x0000002c10047c11 */ /* 0x000fc8000f8010ff */
[----:B------:R-:W-:-:S05]  /*0cc0*/  LEA.HI.X R5, R16, UR45, R3, 0x2, P0 ;  /* 0x0000002d10057c11 */ /* 0x000fca00080f1403 */
[----:B------:R0:W-:Y:S04]  /*0cd0*/  STG.E desc[UR36][R4.64], R24 ;  /* 0x0000001804007986 */ /* 0x0001e8000c101924 */
.L_x_47:
[----:B------:R-:W-:Y:S05]  /*0ce0*/  BSYNC B7 ;  /* 0x0000000000077941 */ /* 0x000fea0003800000 */
.L_x_46:
[----:B0-----:R-:W0:Y:S02]  /*0cf0*/  LDC.64 R4, c[0x0][0x240] ;  /* 0x00009000ff047b82 */ /* 0x001e240000000a00 */
[----:B0-----:R-:W-:-:S05]  /*0d00*/  IMAD R22, R5, UR38, R22 ;  /* 0x0000002605167c24 */ /* 0x001fca000f8e0216 */
[----:B------:R-:W-:-:S13]  /*0d10*/  ISETP.GE.AND P0, PT, R22, R4, PT ;  /* 0x000000041600720c */ /* 0x000fda0003f06270 */
[----:B------:R-:W-:Y:S05]  /*0d20*/  @!P0 BRA `(.L_x_52) ;  /* 0xfffffff800e88947 */ /* 0x000fea000383ffff */
[----:B------:R-:W-:Y:S05]  /*0d30*/  BSYNC B8 ;  /* 0x0000000000087941 */ /* 0x000fea0003800000 */
.L_x_45:
[----:B------:R-:W-:Y:S05]  /*0d40*/  EXIT ;  /* 0x000000000000794d */ /* 0x000fea0003800000 */
.L_x_53:
        /* <DEDUP_REMOVED lines=11> */
.L_x_867:


//--------------------- .text._ZN2at6native45_GLOBAL__N__efdd3984_12_NLLLoss2d_cu_e9278b4626nll_loss2d_backward_kernelIdEEvPT_PKS3_PKlS6_S6_biiil --------------------------
	.section	.text._ZN2at6native45_GLOBAL__N__efdd3984_12_NLLLoss2d_cu_e9278b4626nll_loss2d_backward_kernelIdEEvPT_PKS3_PKlS6_S6_biiil,"ax",@progbits
	.align	128
.text._ZN2at6native45_GLOBAL__N__efdd3984_12_NLLLoss2d_cu_e9278b4626nll_loss2d_backward_kernelIdEEvPT_PKS3_PKlS6_S6_biiil:
        .type           _ZN2at6native45_GLOBAL__N__efdd3984_12_NLLLoss2d_cu_e9278b4626nll_loss2d_backward_kernelIdEEvPT_PKS3_PKlS6_S6_biiil,@function
        .size           _ZN2at6native45_GLOBAL__N__efdd3984_12_NLLLoss2d_cu_e9278b4626nll_loss2d_backward_kernelIdEEvPT_PKS3_PKlS6_S6_biiil,(.L_x_868 - _ZN2at6native45_GLOBAL__N__efdd3984_12_NLLLoss2d_cu_e9278b4626nll_loss2d_backward_kernelIdEEvPT_PKS3_PKlS6_S6_biiil)
        .other          _ZN2at6native45_GLOBAL__N__efdd3984_12_NLLLoss2d_cu_e9278b4626nll_loss2d_backward_kernelIdEEvPT_PKS3_PKlS6_S6_biiil,@"STO_CUDA_ENTRY STV_DEFAULT"
_ZN2at6native45_GLOBAL__N__efdd3984_12_NLLLoss2d_cu_e9278b4626nll_loss2d_backward_kernelIdEEvPT_PKS3_PKlS6_S6_biiil:
[----:B------:R-:W0:Y:S08]  /*0000*/  LDC R1, c[0x0][0x28] ;  /* 0x00000a00ff017b82 */ /* 0x000e300000000800 */
[----:B------:R-:W1:Y:S01]  /*0010*/  LDC.64 R28, c[0x0][0x218] ;  /* 0x00008600ff1c7b82 */ /* 0x000e620000000a00 */
[----:B------:R-:W-:Y:S01]  /*0020*/  ULDC.64 UR36, c[0x0][0x208] ;  /* 0x0000820000247ab9 */ /* 0x000fe20000000a00 */
[----:B------:R-:W-:Y:S01]  /*0030*/  ULDC.U8 UR4, c[0x0][0x238] ;  /* 0x00008e0000047ab9 */ /* 0x000fe20000000000 */
[----:B-1----:R-:W5:Y:S01]  /*0040*/  LDG.E.64 R28, desc[UR36][R28.64] ;  /* 0x000000241c1c7981 */ /* 0x002f62000c1e1b00 */
[----:B------:R-:W-:-:S06]  /*0050*/  UPRMT UR4, UR4, 0x8880, URZ ;  /* 0x0000888004047896 */ /* 0x000fcc000800003f */
[----:B------:R-:W-:-:S13]  /*0060*/  ISETP.NE.AND P0, PT, RZ, UR4, PT ;  /* 0x00000004ff007c0c */ /* 0x000fda000bf05270 */
[----:B0-----:R-:W-:Y:S05]  /*0070*/  @!P0 BRA `(.L_x_54) ;  /* 0x0000000000588947 */ /* 0x001fea0003800000 */
[----:B------:R-:W0:Y:S02]  /*0080*/  LDC.64 R4, c[0x0][0x230] ;  /* 0x00008c00ff047b82 */ /* 0x000e240000000a00 */
[----:B0-----:R-:W2:Y:S01]  /*0090*/  LDG.E.64 R4, desc[UR36][R4.64] ;  /* 0x0000002404047981 */ /* 0x001ea2000c1e1b00 */
[----:B------:R-:W-:Y:S01]  /*00a0*/  IMAD.MOV.U32 R2, RZ, RZ, 0x1 ;  /* 0x00000001ff027424 */ /* 0x000fe200078e00ff */
[----:B-----5:R-:W-:Y:S01]  /*00b0*/  FSETP.GEU.AND P1, PT, |R29|, 6.5827683646048100446e-37, PT ;  /* 0x036000001d00780b */ /* 0x020fe20003f2e200 */
[----:B--2---:R-:W0:Y:S04]  /*00c0*/  MUFU.RCP64H R3, R5 ;  /* 0x0000000500037308 */ /* 0x004e280000001800 */
[----:B0-----:R-:W-:-:S08]  /*00d0*/  DFMA R6, -R4, R2, 1 ;  /* 0x3ff000000406742b */ /* 0x001fd00000000102 */
[----:B------:R-:W-:-:S08]  /*00e0*/  DFMA R6, R6, R6, R6 ;  /* 0x000000060606722b */ /* 0x000fd00000000006 */
[----:B------:R-:W-:-:S08]  /*00f0*/  DFMA R6, R2, R6, R2 ;  /* 0x000000060206722b */ /* 0x000fd00000000002 */
[----:B------:R-:W-:-:S08]  /*0100*/  DFMA R2, -R4, R6, 1 ;  /* 0x3ff000000402742b */ /* 0x000fd00000000106 */
[----:B------:R-:W-:-:S08]  /*0110*/  DFMA R2, R6, R2, R6 ;  /* 0x000000020602722b */ /* 0x000fd00000000006 */
[----:B------:R-:W-:-:S08]  /*0120*/  DMUL R6, R28, R2 ;  /* 0x000000021c067228 */ /* 0x000fd00000000000 */
[----:B------:R-:W-:-:S08]  /*0130*/  DFMA R8, -R4, R6, R28 ;  /* 0x000000060408722b */ /* 0x000fd0000000011c */
[----:B------:R-:W-:-:S10]  /*0140*/  DFMA R2, R2, R8, R6 ;  /* 0x000000080202722b */ /* 0x000fd40000000006 */
[----:B------:R-:W-:-:S05]  /*0150*/  FFMA R0, RZ, R5, R3 ;  /* 0x00000005ff007223 */ /* 0x000fca0000000003 */
[----:B------:R-:W-:-:S13]  /*0160*/  FSETP.GT.AND P0, PT, |R0|, 1.469367938527859385e-39, PT ;  /* 0x001000000000780b */ /* 0x000fda0003f04200 */
[----:B------:R-:W-:Y:S05]  /*0170*/  @P0 BRA P1, `(.L_x_55) ;  /* 0x0000000000100947 */ /* 0x000fea0000800000 */
[----:B------:R-:W-:-:S07]  /*0180*/  MOV R0, 0x1a0 ;  /* 0x000001a000007802 */ /* 0x000fce0000000f00 */
[----:B------:R-:W-:Y:S05]  /*0190*/  CALL.REL.NOINC `($__internal_0_$__cuda_sm20_div_rn_f64_full) ;  /* 0x0000000c00387944 */ /* 0x000fea0003c00000 */
[----:B------:R-:W-:Y:S02]  /*01a0*/  IMAD.MOV.U32 R2, RZ, RZ, R10 ;  /* 0x000000ffff027224 */ /* 0x000fe400078e000a */
[----:B------:R-:W-:-:S07]  /*01b0*/  IMAD.MOV.U32 R3, RZ, RZ, R11 ;  /* 0x000000ffff037224 */ /* 0x000fce00078e000b */
.L_x_55:
[----:B------:R-:W-:Y:S02]  /*01c0*/  IMAD.MOV.U32 R28, RZ, RZ, R2 ;  /* 0x000000ffff1c7224 */ /* 0x000fe400078e0002 */
[----:B------:R-:W-:-:S07]  /*01d0*/  IMAD.MOV.U32 R29, RZ, RZ, R3 ;  /* 0x000000ffff1d7224 */ /* 0x000fce00078e0003 */
.L_x_54:
[----:B------:R-:W0:Y:S01]  /*01e0*/  LDC.64 R4, c[0x0][0x240] ;  /* 0x00009000ff047b82 */ /* 0x000e220000000a00 */
[----:B------:R-:W1:Y:S01]  /*01f0*/  S2R R22, SR_TID.X ;  /* 0x0000000000167919 */ /* 0x000e620000002100 */
[----:B------:R-:W-:-:S06]  /*0200*/  ULDC UR38, c[0x0][0x0] ;  /* 0x0000000000267ab9 */ /* 0x000fcc0000000800 */
[----:B------:R-:W2:Y:S01]  /*0210*/  S2UR UR4, SR_CTAID.X ;  /* 0x00000000000479c3 */ /* 0x000ea20000002500 */
[----:B0-----:R-:W0:Y:S01]  /*0220*/  I2F.U32.RP R0, R5 ;  /* 0x0000000500007306 */ /* 0x001e220000209000 */
[----:B------:R-:W-:-:S07]  /*0230*/  ISETP.NE.U32.AND P2, PT, R5, RZ, PT ;  /* 0x000000ff0500720c */ /* 0x000fce0003f45070 */
[----:B0-----:R-:W0:Y:S02]  /*0240*/  MUFU.RCP R0, R0 ;  /* 0x0000000000007308 */ /* 0x001e240000001000 */
[----:B0-----:R-:W-:-:S06]  /*0250*/  VIADD R2, R0, 0xffffffe ;  /* 0x0ffffffe00027836 */ /* 0x001fcc0000000000 */
[----:B------:R0:W3:Y:S02]  /*0260*/  F2I.FTZ.U32.TRUNC.NTZ R3, R2 ;  /* 0x0000000200037305 */ /* 0x0000e4000021f000 */
[----:B0-----:R-:W-:Y:S02]  /*0270*/  IMAD.MOV.U32 R2, RZ, RZ, RZ ;  /* 0x000000ffff027224 */ /* 0x001fe400078e00ff */
[----:B---3--:R-:W-:-:S04]  /*0280*/  IMAD.MOV R6, RZ, RZ, -R3 ;  /* 0x000000ffff067224 */ /* 0x008fc800078e0a03 */
[----:B------:R-:W-:-:S04]  /*0290*/  IMAD R7, R6, R5, RZ ;  /* 0x0000000506077224 */ /* 0x000fc800078e02ff */
[----:B------:R-:W-:-:S06]  /*02a0*/  IMAD.HI.U32 R3, R3, R7, R2 ;  /* 0x0000000703037227 */ /* 0x000fcc00078e0002 */
[----:B--2---:R-:W-:-:S04]  /*02b0*/  IMAD.HI.U32 R3, R3, UR4, RZ ;  /* 0x0000000403037c27 */ /* 0x004fc8000f8e00ff */
[----:B------:R-:W-:-:S04]  /*02c0*/  IMAD.MOV R6, RZ, RZ, -R3 ;  /* 0x000000ffff067224 */ /* 0x000fc800078e0a03 */
[----:B------:R-:W-:-:S05]  /*02d0*/  IMAD R0, R5, R6, UR4 ;  /* 0x0000000405007e24 */ /* 0x000fca000f8e0206 */
[----:B------:R-:W-:-:S13]  /*02e0*/  ISETP.GE.U32.AND P0, PT, R0, R5, PT ;  /* 0x000000050000720c */ /* 0x000fda0003f06070 */
[----:B------:R-:W-:Y:S02]  /*02f0*/  @P0 IMAD.IADD R0, R0, 0x1, -R5 ;  /* 0x0000000100000824 */ /* 0x000fe400078e0a05 */
[----:B------:R-:W-:-:S03]  /*0300*/  @P0 VIADD R3, R3, 0x1 ;  /* 0x0000000103030836 */ /* 0x000fc60000000000 */
[----:B------:R-:W-:-:S13]  /*0310*/  ISETP.GE.U32.AND P1, PT, R0, R5, PT ;  /* 0x000000050000720c */ /* 0x000fda0003f26070 */
[----:B------:R-:W-:Y:S01]  /*0320*/  @P1 VIADD R3, R3, 0x1 ;  /* 0x0000000103031836 */ /* 0x000fe20000000000 */
[----:B------:R-:W-:-:S05]  /*0330*/  @!P2 LOP3.LUT R3, RZ, R5, RZ, 0x33, !PT ;  /* 0x00000005ff03a212 */ /* 0x000fca00078e33ff */
[----:B------:R-:W-:-:S04]  /*0340*/  IMAD.MOV R0, RZ, RZ, -R3 ;  /* 0x000000ffff007224 */ /* 0x000fc800078e0a03 */
[----:B------:R-:W-:-:S04]  /*0350*/  IMAD R5, R5, R0, UR4 ;  /* 0x0000000405057e24 */ /* 0x000fc8000f8e0200 */
[----:B-1----:R-:W-:-:S05]  /*0360*/  IMAD R22, R5, UR38, R22 ;  /* 0x0000002605167c24 */ /* 0x002fca000f8e0216 */
[----:B------:R-:W-:-:S13]  /*0370*/  ISETP.GE.AND P0, PT, R22, R4, PT ;  /* 0x000000041600720c */ /* 0x000fda0003f06270 */
[----:B------:R-:W-:Y:S05]  /*0380*/  @P0 EXIT ;  /* 0x000000000000094d */ /* 0x000fea0003800000 */
[----:B------:R-:W-:Y:S01]  /*0390*/  ULDC.64 UR4, c[0x0][0x228] ;  /* 0x00008a0000047ab9 */ /* 0x000fe20000000a00 */
[----:B------:R-:W-:Y:S01]  /*03a0*/  IMAD R2, R3, R4, RZ ;  /* 0x0000000403027224 */ /* 0x000fe200078e02ff */
[----:B------:R-:W-:Y:S02]  /*03b0*/  ISETP.NE.U32.AND P0, PT, RZ, UR4, PT ;  /* 0x00000004ff007c0c */ /* 0x000fe4000bf05070 */
[----:B------:R-:W-:Y:S02]  /*03c0*/  SHF.R.S32.HI R23, RZ, 0x1f, R4 ;  /* 0x0000001fff177819 */ /* 0x000fe40000011404 */
[----:B------:R-:W-:Y:S02]  /*03d0*/  ISETP.NE.AND.EX P0, PT, RZ, UR5, PT, P0 ;  /* 0x00000005ff007c0c */ /* 0x000fe4000bf05300 */
[----:B------:R-:W-:-:S11]  /*03e0*/  SHF.R.S32.HI R24, RZ, 0x1f, R2 ;  /* 0x0000001fff187819 */ /* 0x000fd60000011402 */
[----:B------:R-:W-:Y:S05]  /*03f0*/  @!P0 BRA `(.L_x_56) ;  /* 0x0000000400588947 */ /* 0x000fea0003800000 */
[----:B------:R-:W-:Y:S01]  /*0400*/  ULDC UR4, c[0x0][0x23c] ;  /* 0x00008f0000047ab9 */ /* 0x000fe20000000800 */
[----:B------:R-:W-:Y:S01]  /*0410*/  BSSY B8, `(.L_x_57) ;  /* 0x0000053000087945 */ /* 0x000fe20003800000 */
[----:B------:R-:W-:Y:S01]  /*0420*/  IMAD R25, R2, UR4, RZ ;  /* 0x0000000402197c24 */ /* 0x000fe2000f8e02ff */
[----:B------:R-:W-:Y:S01]  /*0430*/  ULDC UR39, c[0x0][0x23c] ;  /* 0x00008f0000277ab9 */ /* 0x000fe20000000800 */
[----:B------:R-:W-:Y:S01]  /*0440*/  ULDC UR48, c[0x0][0x240] ;  /* 0x0000900000307ab9 */ /* 0x000fe20000000800 */
[----:B------:R-:W-:Y:S01]  /*0450*/  ULDC.64 UR40, c[0x0][0x220] ;  /* 0x0000880000287ab9 */ /* 0x000fe20000000a00 */
[----:B------:R-:W-:Y:S01]  /*0460*/  ULDC.64 UR42, c[0x0][0x248] ;  /* 0x00009200002a7ab9 */ /* 0x000fe20000000a00 */
[----:B------:R-:W-:Y:S01]  /*0470*/  ULDC.64 UR44, c[0x0][0x228] ;  /* 0x00008a00002c7ab9 */ /* 0x000fe20000000a00 */
[----:B------:R-:W-:-:S05]  /*0480*/  ULDC.64 UR46, c[0x0][0x210] ;  /* 0x00008400002e7ab9 */ /* 0x000fca0000000a00 */
.L_x_64:
        /* <DEDUP_REMOVED lines=25> */
[----:B------:R-:W-:Y:S02]  /*0620*/  IMAD.U32 R10, RZ, RZ, UR6 ;  /* 0x00000006ff0a7e24 */ /* 0x000fe4000f8e00ff */
[----:B------:R-:W-:-:S02]  /*0630*/  IMAD.U32 R6, RZ, RZ, UR4 ;  /* 0x00000004ff067e24 */ /* 0x000fc4000f8e00ff */
[----:B------:R-:W-:Y:S02]  /*0640*/  IMAD.U32 R7, RZ, RZ, UR5 ;  /* 0x00000005ff077e24 */ /* 0x000fe4000f8e00ff */
[----:B------:R-:W-:Y:S02]  /*0650*/  IMAD.U32 R11, RZ, RZ, UR7 ;  /* 0x00000007ff0b7e24 */ /* 0x000fe4000f8e00ff */
[----:B------:R-:W-:Y:S02]  /*0660*/  IMAD.MOV.U32 R8, RZ, RZ, 0xc5 ;  /* 0x000000c5ff087424 */ /* 0x000fe400078e00ff */
[----:B------:R-:W-:Y:S02]  /*0670*/  IMAD.MOV.U32 R12, RZ, RZ, 0x1 ;  /* 0x00000001ff0c7424 */ /* 0x000fe400078e00ff */
[----:B------:R-:W-:-:S07]  /*0680*/  IMAD.MOV.U32 R13, RZ, RZ, RZ ;  /* 0x000000ffff0d7224 */ /* 0x000fce00078e00ff */
[----:B------:R-:W-:-:S07]  /*0690*/  LEPC R20, `(.L_x_61) ;  /* 0x000000001014794e */ /* 0x000fce0000000000 */
[----:B0----5:R-:W-:Y:S05]  /*06a0*/  CALL.ABS.NOINC R14 ;  /* 0x000000000e007343 */ /* 0x021fea0003c00000 */
.L_x_61:
[----:B------:R-:W-:Y:S05]  /*06b0*/  BSYNC B6 ;  /* 0x0000000000067941 */ /* 0x000fea0003800000 */
.L_x_60:
        /* <DEDUP_REMOVED lines=25> */
.L_x_63:
[----:B------:R-:W-:Y:S05]  /*0850*/  BSYNC B6 ;  /* 0x0000000000067941 */ /* 0x000fea0003800000 */
.L_x_62:
[----:B------:R-:W-:-:S04]  /*0860*/  LEA R6, P0, R18, UR44, 0x3 ;  /* 0x0000002c12067c11 */ /* 0x000fc8000f8018ff */
[----:B------:R-:W-:-:S05]  /*0870*/  LEA.HI.X R7, R18, UR45, R19, 0x3, P0 ;  /* 0x0000002d12077c11 */ /* 0x000fca00080f1c13 */
[----:B------:R-:W2:Y:S01]  /*0880*/  LDG.E.64 R4, desc[UR36][R6.64] ;  /* 0x0000002406047981 */ /* 0x000ea2000c1e1b00 */
[----:B------:R-:W-:-:S04]  /*0890*/  IADD3 R16, P0, R25, R16, RZ ;  /* 0x0000001019107210 */ /* 0x000fc80007f1e0ff */
[----:B------:R-:W-:Y:S02]  /*08a0*/  LEA.HI.X.SX32 R3, R25, R26, 0x1, P0 ;  /* 0x0000001a19037211 */ /* 0x000fe400000f0eff */
[----:B------:R-:W-:-:S04]  /*08b0*/  LEA R8, P0, R16, UR46, 0x3 ;  /* 0x0000002e10087c11 */ /* 0x000fc8000f8018ff */
[----:B------:R-:W-:Y:S01]  /*08c0*/  LEA.HI.X R9, R16, UR47, R3, 0x3, P0 ;  /* 0x0000002f10097c11 */ /* 0x000fe200080f1c03 */
[----:B--2--5:R-:W-:-:S07]  /*08d0*/  DMUL R4, R4, -R28 ;  /* 0x8000001c04047228 */ /* 0x024fce0000000000 */
[----:B------:R0:W-:Y:S04]  /*08e0*/  STG.E.64 desc[UR36][R8.64], R4 ;  /* 0x0000000408007986 */ /* 0x0001e8000c101b24 */
.L_x_59:
[----:B------:R-:W-:Y:S05]  /*08f0*/  BSYNC B7 ;  /* 0x0000000000077941 */ /* 0x000fea0003800000 */
.L_x_58:
[----:B0-----:R-:W0:Y:S02]  /*0900*/  LDC.64 R4, c[0x0][0x240] ;  /* 0x00009000ff047b82 */ /* 0x001e240000000a00 */
[----:B0-----:R-:W-:-:S05]  /*0910*/  IMAD R22, R5, UR38, R22 ;  /* 0x0000002605167c24 */ /* 0x001fca000f8e0216 */
[----:B------:R-:W-:-:S13]  /*0920*/  ISETP.GE.AND P0, PT, R22, R4, PT ;  /* 0x000000041600720c */ /* 0x000fda0003f06270 */
[----:B------:R-:W-:Y:S05]  /*0930*/  @!P0 BRA `(.L_x_64) ;  /* 0xfffffff800d48947 */ /* 0x000fea000383ffff */
[----:B------:R-:W-:Y:S05]  /*0940*/  BSYNC B8 ;  /* 0x0000000000087941 */ /* 0x000fea0003800000 */
.L_x_57:
[----:B------:R-:W-:Y:S05]  /*0950*/  EXIT ;  /* 0x000000000000794d */ /* 0x000fea0003800000 */
.L_x_56:
        /* <DEDUP_REMOVED lines=9> */
.L_x_72:
        /* <DEDUP_REMOVED lines=33> */
.L_x_69:
[----:B------:R-:W-:Y:S05]  /*0c00*/  BSYNC B6 ;  /* 0x0000000000067941 */ /* 0x000fea0003800000 */
.L_x_68:
        /* <DEDUP_REMOVED lines=25> */
.L_x_71:
[----:B------:R-:W-:Y:S05]  /*0da0*/  BSYNC B6 ;  /* 0x0000000000067941 */ /* 0x000fea0003800000 */
.L_x_70:
[----:B------:R-:W-:Y:S01]  /*0db0*/  IADD3 R16, P0, R25, R16, RZ ;  /* 0x0000001019107210 */ /* 0x000fe20007f1e0ff */
[----:B-----5:R-:W-:-:S03]  /*0dc0*/  DADD R6, -RZ, -R28 ;  /* 0x00000000ff067229 */ /* 0x020fc6000000091c */
[----:B------:R-:W-:Y:S02]  /*0dd0*/  LEA.HI.X.SX32 R3, R25, R18, 0x1, P0 ;  /* 0x0000001219037211 */ /* 0x000fe400000f0eff */
[----:B------:R-:W-:-:S04]  /*0de0*/  LEA R4, P0, R16, UR44, 0x3 ;  /* 0x0000002c10047c11 */ /* 0x000fc8000f8018ff */
[----:B------:R-:W-:-:S05]  /*0df0*/  LEA.HI.X R5, R16, UR45, R3, 0x3, P0 ;  /* 0x0000002d10057c11 */ /* 0x000fca00080f1c03 */
[----:B------:R0:W-:Y:S04]  /*0e00*/  STG.E.64 desc[UR36][R4.64], R6 ;  /* 0x0000000604007986 */ /* 0x0001e8000c101b24 */
.L_x_67:
[----:B------:R-:W-:Y:S05]  /*0e10*/  BSYNC B7 ;  /* 0x0000000000077941 */ /* 0x000fea0003800000 */
.L_x_66:
[----:B0-----:R-:W0:Y:S02]  /*0e20*/  LDC.64 R4, c[0x0][0x240] ;  /* 0x00009000ff047b82 */ /* 0x001e240000000a00 */
[----:B0-----:R-:W-:-:S05]  /*0e30*/  IMAD R22, R5, UR38, R22 ;  /* 0x0000002605167c24 */ /* 0x001fca000f8e0216 */
[----:B------:R-:W-:-:S13]  /*0e40*/  ISETP.GE.AND P0, PT, R22, R4, PT ;  /* 0x000000041600720c */ /* 0x000fda0003f06270 */
[----:B------:R-:W-:Y:S05]  /*0e50*/  @!P0 BRA `(.L_x_72) ;  /* 0xfffffff800e48947 */ /* 0x000fea000383ffff */
[----:B------:R-:W-:Y:S05]  /*0e60*/  BSYNC B8 ;  /* 0x0000000000087941 */ /* 0x000fea0003800000 */
.L_x_65:
[----:B------:R-:W-:Y:S05]  /*0e70*/  EXIT ;  /* 0x000000000000794d */ /* 0x000fea0003800000 */
        .weak           $__internal_0_$__cuda_sm20_div_rn_f64_full
        .type           $__internal_0_$__cuda_sm20_div_rn_f64_full,@function
        .size           $__internal_0_$__cuda_sm20_div_rn_f64_full,(.L_x_868 - $__internal_0_$__cuda_sm20_div_rn_f64_full)
$__internal_0_$__cuda_sm20_div_rn_f64_full:
[C---:B------:R-:W-:Y:S01]  /*0e80*/  FSETP.GEU.AND P0, PT, |R5|.reuse, 1.469367938527859385e-39, PT ;  /* 0x001000000500780b */ /* 0x040fe20003f0e200 */
[----:B------:R-:W-:Y:S01]  /*0e90*/  IMAD.MOV.U32 R6, RZ, RZ, 0x1 ;  /* 0x00000001ff067424 */ /* 0x000fe200078e00ff */
[C---:B------:R-:W-:Y:S01]  /*0ea0*/  LOP3.LUT R2, R5.reuse, 0x800fffff, RZ, 0xc0, !PT ;  /* 0x800fffff05027812 */ /* 0x040fe200078ec0ff */
[----:B------:R-:W-:Y:S01]  /*0eb0*/  IMAD.MOV.U32 R11, RZ, RZ, 0x1ca00000 ;  /* 0x1ca00000ff0b7424 */ /* 0x000fe200078e00ff */
[----:B------:R-:W-:Y:S02]  /*0ec0*/  LOP3.LUT R15, R5, 0x7ff00000, RZ, 0xc0, !PT ;  /* 0x7ff00000050f7812 */ /* 0x000fe400078ec0ff */
[----:B------:R-:W-:Y:S01]  /*0ed0*/  LOP3.LUT R3, R2, 0x3ff00000, RZ, 0xfc, !PT ;  /* 0x3ff0000002037812 */ /* 0x000fe200078efcff */
[----:B------:R-:W-:Y:S01]  /*0ee0*/  IMAD.MOV.U32 R2, RZ, RZ, R4 ;  /* 0x000000ffff027224 */ /* 0x000fe200078e0004 */
[----:B------:R-:W-:-:S04]  /*0ef0*/  LOP3.LUT R10, R29, 0x7ff00000, RZ, 0xc0, !PT ;  /* 0x7ff000001d0a7812 */ /* 0x000fc800078ec0ff */
[----:B------:R-:W-:Y:S01]  /*0f00*/  ISETP.GE.U32.AND P1, PT, R10, R15, PT ;  /* 0x0000000f0a00720c */ /* 0x000fe20003f26070 */
[----:B------:R-:W-:Y:S01]  /*0f10*/  @!P0 DMUL R2, R4, 8.98846567431157953865e+307 ;  /* 0x7fe0000004028828 */ /* 0x000fe20000000000 */
[----:B------:R-:W-:-:S05]  /*0f20*/  IMAD.MOV.U32 R17, RZ, RZ, R10 ;  /* 0x000000ffff117224 */ /* 0x000fca00078e000a */
[----:B------:R-:W0:Y:S02]  /*0f30*/  MUFU.RCP64H R7, R3 ;  /* 0x0000000300077308 */ /* 0x000e240000001800 */
[----:B0-----:R-:W-:-:S08]  /*0f40*/  DFMA R8, R6, -R2, 1 ;  /* 0x3ff000000608742b */ /* 0x001fd00000000802 */
[----:B------:R-:W-:-:S08]  /*0f50*/  DFMA R8, R8, R8, R8 ;  /* 0x000000080808722b */ /* 0x000fd00000000008 */
[----:B------:R-:W-:Y:S01]  /*0f60*/  DFMA R8, R6, R8, R6 ;  /* 0x000000080608722b */ /* 0x000fe20000000006 */
[----:B------:R-:W-:Y:S01]  /*0f70*/  SEL R7, R11, 0x63400000, !P1 ;  /* 0x634000000b077807 */ /* 0x000fe20004800000 */
[----:B------:R-:W-:Y:S01]  /*0f80*/  IMAD.MOV.U32 R6, RZ, RZ, R28 ;  /* 0x000000ffff067224 */ /* 0x000fe200078e001c */
[----:B------:R-:W-:Y:S02]  /*0f90*/  FSETP.GEU.AND P1, PT, |R29|, 1.469367938527859385e-39, PT ;  /* 0x001000001d00780b */ /* 0x000fe40003f2e200 */
[----:B------:R-:W-:-:S03]  /*0fa0*/  LOP3.LUT R7, R7, 0x800fffff, R29, 0xf8, !PT ;  /* 0x800fffff07077812 */ /* 0x000fc600078ef81d */
[----:B------:R-:W-:-:S08]  /*0fb0*/  DFMA R12, R8, -R2, 1 ;  /* 0x3ff00000080c742b */ /* 0x000fd00000000802 */
[----:B------:R-:W-:Y:S01]  /*0fc0*/  DFMA R8, R8, R12, R8 ;  /* 0x0000000c0808722b */ /* 0x000fe20000000008 */
[----:B------:R-:W-:Y:S10]  /*0fd0*/  @P1 BRA `(.L_x_73) ;  /* 0x0000000000201947 */ /* 0x000ff40003800000 */
[----:B------:R-:W-:Y:S01]  /*0fe0*/  LOP3.LUT R13, R5, 0x7ff00000, RZ, 0xc0, !PT ;  /* 0x7ff00000050d7812 */ /* 0x000fe200078ec0ff */
[----:B------:R-:W-:-:S03]  /*0ff0*/  IMAD.MOV.U32 R12, RZ, RZ, RZ ;  /* 0x000000ffff0c7224 */ /* 0x000fc600078e00ff */
[----:B------:R-:W-:-:S04]  /*1000*/  ISETP.GE.U32.AND P1, PT, R10, R13, PT ;  /* 0x0000000d0a00720c */ /* 0x000fc80003f26070 */
[----:B------:R-:W-:-:S04]  /*1010*/  SEL R13, R11, 0x63400000, !P1 ;  /* 0x634000000b0d7807 */ /* 0x000fc80004800000 */
[----:B------:R-:W-:-:S04]  /*1020*/  LOP3.LUT R13, R13, 0x80000000, R29, 0xf8, !PT ;  /* 0x800000000d0d7812 */ /* 0x000fc800078ef81d */
[----:B------:R-:W-:-:S06]  /*1030*/  LOP3.LUT R13, R13, 0x100000, RZ, 0xfc, !PT ;  /* 0x001000000d0d7812 */ /* 0x000fcc00078efcff */
[----:B------:R-:W-:-:S10]  /*1040*/  DFMA R6, R6, 2, -R12 ;  /* 0x400000000606782b */ /* 0x000fd4000000080c */
[----:B------:R-:W-:-:S07]  /*1050*/  LOP3.LUT R17, R7, 0x7ff00000, RZ, 0xc0, !PT ;  /* 0x7ff0000007117812 */ /* 0x000fce00078ec0ff */
.L_x_73:
[----:B------:R-:W-:Y:S01]  /*1060*/  IMAD.MOV.U32 R16, RZ, RZ, R15 ;  /* 0x000000ffff107224 */ /* 0x000fe200078e000f */
[----:B------:R-:W-:Y:S01]  /*1070*/  @!P0 LOP3.LUT R16, R3, 0x7ff00000, RZ, 0xc0, !PT ;  /* 0x7ff0000003108812 */ /* 0x000fe200078ec0ff */
[----:B------:R-:W-:Y:S01]  /*1080*/  VIADD R18, R17, 0xffffffff ;  /* 0xffffffff11127836 */ /* 0x000fe20000000000 */
[----:B------:R-:W-:-:S03]  /*1090*/  DMUL R12, R8, R6 ;  /* 0x00000006080c7228 */ /* 0x000fc60000000000 */
[----:B------:R-:W-:Y:S01]  /*10a0*/  VIADD R19, R16, 0xffffffff ;  /* 0xffffffff10137836 */ /* 0x000fe20000000000 */
[----:B------:R-:W-:-:S04]  /*10b0*/  ISETP.GT.U32.AND P0, PT, R18, 0x7feffffe, PT ;  /* 0x7feffffe1200780c */ /* 0x000fc80003f04070 */
[----:B------:R-:W-:Y:S01]  /*10c0*/  ISETP.GT.U32.OR P0, PT, R19, 0x7feffffe, P0 ;  /* 0x7feffffe1300780c */ /* 0x000fe20000704470 */
[----:B------:R-:W-:-:S08]  /*10d0*/  DFMA R14, R12, -R2, R6 ;  /* 0x800000020c0e722b */ /* 0x000fd00000000006 */
[----:B------:R-:W-:-:S04]  /*10e0*/  DFMA R8, R8, R14, R12 ;  /* 0x0000000e0808722b */ /* 0x000fc8000000000c */
[----:B------:R-:W-:Y:S07]  /*10f0*/  @P0 BRA `(.L_x_74) ;  /* 0x00000000006c0947 */ /* 0x000fee0003800000 */
[----:B------:R-:W-:-:S04]  /*1100*/  LOP3.LUT R13, R5, 0x7ff00000, RZ, 0xc0, !PT ;  /* 0x7ff00000050d7812 */ /* 0x000fc800078ec0ff */
[CC--:B------:R-:W-:Y:S02]  /*1110*/  VIADDMNMX R12, R10.reuse, -R13.reuse, 0xb9600000, !PT ;  /* 0xb96000000a0c7446 */ /* 0x0c0fe4000780090d */
[----:B------:R-:W-:Y:S02]  /*1120*/  ISETP.GE.U32.AND P0, PT, R10, R13, PT ;  /* 0x0000000d0a00720c */ /* 0x000fe40003f06070 */
[----:B------:R-:W-:Y:S02]  /*1130*/  VIMNMX R12, R12, 0x46a00000, PT ;  /* 0x46a000000c0c7848 */ /* 0x000fe40003fe0100 */
[----:B------:R-:W-:-:S05]  /*1140*/  SEL R11, R11, 0x63400000, !P0 ;  /* 0x634000000b0b7807 */ /* 0x000fca0004000000 */
[----:B------:R-:W-:Y:S02]  /*1150*/  IMAD.IADD R14, R12, 0x1, -R11 ;  /* 0x000000010c0e7824 */ /* 0x000fe400078e0a0b */
[----:B------:R-:W-:Y:S02]  /*1160*/  IMAD.MOV.U32 R12, RZ, RZ, RZ ;  /* 0x000000ffff0c7224 */ /* 0x000fe400078e00ff */
[----:B------:R-:W-:-:S06]  /*1170*/  VIADD R13, R14, 0x7fe00000 ;  /* 0x7fe000000e0d7836 */ /* 0x000fcc0000000000 */
[----:B------:R-:W-:-:S10]  /*1180*/  DMUL R10, R8, R12 ;  /* 0x0000000c080a7228 */ /* 0x000fd40000000000 */
[----:B------:R-:W-:-:S13]  /*1190*/  FSETP.GTU.AND P0, PT, |R11|, 1.469367938527859385e-39, PT ;  /* 0x001000000b00780b */ /* 0x000fda0003f0c200 */
[----:B------:R-:W-:Y:S05]  /*11a0*/  @P0 BRA `(.L_x_75) ;  /* 0x0000000000940947 */ /* 0x000fea0003800000 */
[----:B------:R-:W-:Y:S01]  /*11b0*/  DFMA R2, R8, -R2, R6 ;  /* 0x800000020802722b */ /* 0x000fe20000000006 */
[----:B------:R-:W-:-:S09]  /*11c0*/  IMAD.MOV.U32 R12, RZ, RZ, RZ ;  /* 0x000000ffff0c7224 */ /* 0x000fd200078e00ff */
[C---:B------:R-:W-:Y:S02]  /*11d0*/  FSETP.NEU.AND P0, PT, R3.reuse, RZ, PT ;  /* 0x000000ff0300720b */ /* 0x040fe40003f0d000 */
[----:B------:R-:W-:-:S04]  /*11e0*/  LOP3.LUT R5, R3, 0x80000000, R5, 0x48, !PT ;  /* 0x8000000003057812 */ /* 0x000fc800078e4805 */
[----:B------:R-:W-:-:S07]  /*11f0*/  LOP3.LUT R13, R5, R13, RZ, 0xfc, !PT ;  /* 0x0000000d050d7212 */ /* 0x000fce00078efcff */
[----:B------:R-:W-:Y:S05]  /*1200*/  @!P0 BRA `(.L_x_75) ;  /* 0x00000000007c8947 */ /* 0x000fea0003800000 */
[----:B------:R-:W-:Y:S02]  /*1210*/  IMAD.MOV R3, RZ, RZ, -R14 ;  /* 0x000000ffff037224 */ /* 0x000fe400078e0a0e */
[----:B------:R-:W-:-:S06]  /*1220*/  IMAD.MOV.U32 R2, RZ, RZ, RZ ;  /* 0x000000ffff027224 */ /* 0x000fcc00078e00ff */
[----:B------:R-:W-:Y:S02]  /*1230*/  DFMA R2, R10, -R2, R8 ;  /* 0x800000020a02722b */ /* 0x000fe40000000008 */
[----:B------:R-:W-:-:S04]  /*1240*/  DMUL.RP R8, R8, R12 ;  /* 0x0000000c08087228 */ /* 0x000fc80000008000 */
[----:B------:R-:W-:-:S04]  /*1250*/  IADD3 R2, -R14, -0x43300000, RZ ;  /* 0xbcd000000e027810 */ /* 0x000fc80007ffe1ff */
[----:B------:R-:W-:Y:S02]  /*1260*/  FSETP.NEU.AND P0, PT, |R3|, R2, PT ;  /* 0x000000020300720b */ /* 0x000fe40003f0d200 */
[----:B------:R-:W-:Y:S02]  /*1270*/  LOP3.LUT R5, R9, R5, RZ, 0x3c, !PT ;  /* 0x0000000509057212 */ /* 0x000fe400078e3cff */
[----:B------:R-:W-:Y:S02]  /*1280*/  FSEL R10, R8, R10, !P0 ;  /* 0x0000000a080a7208 */ /* 0x000fe40004000000 */
[----:B------:R-:W-:Y:S01]  /*1290*/  FSEL R11, R5, R11, !P0 ;  /* 0x0000000b050b7208 */ /* 0x000fe20004000000 */
[----:B------:R-:W-:Y:S06]  /*12a0*/  BRA `(.L_x_75) ;  /* 0x0000000000547947 */ /* 0x000fec0003800000 */
.L_x_74:
[----:B------:R-:W-:-:S14]  /*12b0*/  DSETP.NAN.AND P0, PT, R28, R28, PT ;  /* 0x0000001c1c00722a */ /* 0x000fdc0003f08000 */
[----:B------:R-:W-:Y:S05]  /*12c0*/  @P0 BRA `(.L_x_76) ;  /* 0x0000000000440947 */ /* 0x000fea0003800000 */
[----:B------:R-:W-:-:S14]  /*12d0*/  DSETP.NAN.AND P0, PT, R4, R4, PT ;  /* 0x000000040400722a */ /* 0x000fdc0003f08000 */
[----:B------:R-:W-:Y:S05]  /*12e0*/  @P0 BRA `(.L_x_77) ;  /* 0x0000000000300947 */ /* 0x000fea0003800000 */
[----:B------:R-:W-:Y:S01]  /*12f0*/  ISETP.NE.AND P0, PT, R17, R16, PT ;  /* 0x000000101100720c */ /* 0x000fe20003f05270 */
[----:B------:R-:W-:Y:S02]  /*1300*/  IMAD.MOV.U32 R10, RZ, RZ, 0x0 ;  /* 0x00000000ff0a7424 */ /* 0x000fe400078e00ff */
[----:B------:R-:W-:-:S10]  /*1310*/  IMAD.MOV.U32 R11, RZ, RZ, -0x80000 ;  /* 0xfff80000ff0b7424 */ /* 0x000fd400078e00ff */
[----:B------:R-:W-:Y:S05]  /*1320*/  @!P0 BRA `(.L_x_75) ;  /* 0x0000000000348947 */ /* 0x000fea0003800000 */
[----:B------:R-:W-:Y:S02]  /*1330*/  ISETP.NE.AND P0, PT, R17, 0x7ff00000, PT ;  /* 0x7ff000001100780c */ /* 0x000fe40003f05270 */
[----:B------:R-:W-:Y:S02]  /*1340*/  LOP3.LUT R11, R29, 0x80000000, R5, 0x48, !PT ;  /* 0x800000001d0b7812 */ /* 0x000fe400078e4805 */
[----:B------:R-:W-:-:S13]  /*1350*/  ISETP.EQ.OR P0, PT, R16, RZ, !P0 ;  /* 0x000000ff1000720c */ /* 0x000fda0004702670 */
[----:B------:R-:W-:Y:S01]  /*1360*/  @P0 LOP3.LUT R2, R11, 0x7ff00000, RZ, 0xfc, !PT ;  /* 0x7ff000000b020812 */ /* 0x000fe200078efcff */
[----:B------:R-:W-:Y:S02]  /*1370*/  @!P0 IMAD.MOV.U32 R10, RZ, RZ, RZ ;  /* 0x000000ffff0a8224 */ /* 0x000fe400078e00ff */
[----:B------:R-:W-:Y:S02]  /*1380*/  @P0 IMAD.MOV.U32 R10, RZ, RZ, RZ ;  /* 0x000000ffff0a0224 */ /* 0x000fe400078e00ff */
[----:B------:R-:W-:Y:S01]  /*1390*/  @P0 IMAD.MOV.U32 R11, RZ, RZ, R2 ;  /* 0x000000ffff0b0224 */ /* 0x000fe200078e0002 */
[----:B------:R-:W-:Y:S06]  /*13a0*/  BRA `(.L_x_75) ;  /* 0x0000000000147947 */ /* 0x000fec0003800000 */
.L_x_77:
[----:B------:R-:W-:Y:S01]  /*13b0*/  LOP3.LUT R11, R5, 0x80000, RZ, 0xfc, !PT ;  /* 0x00080000050b7812 */ /* 0x000fe200078efcff */
[----:B------:R-:W-:Y:S01]  /*13c0*/  IMAD.MOV.U32 R10, RZ, RZ, R4 ;  /* 0x000000ffff0a7224 */ /* 0x000fe200078e0004 */
[----:B------:R-:W-:Y:S06]  /*13d0*/  BRA `(.L_x_75) ;  /* 0x0000000000087947 */ /* 0x000fec0003800000 */
.L_x_76:
[----:B------:R-:W-:Y:S01]  /*13e0*/  LOP3.LUT R11, R29, 0x80000, RZ, 0xfc, !PT ;  /* 0x000800001d0b7812 */ /* 0x000fe200078efcff */
[----:B------:R-:W-:-:S07]  /*13f0*/  IMAD.MOV.U32 R10, RZ, RZ, R28 ;  /* 0x000000ffff0a7224 */ /* 0x000fce00078e001c */
.L_x_75:
[----:B------:R-:W-:Y:S02]  /*1400*/  IMAD.MOV.U32 R2, RZ, RZ, R0 ;  /* 0x000000ffff027224 */ /* 0x000fe400078e0000 */
[----:B------:R-:W-:-:S04]  /*1410*/  IMAD.MOV.U32 R3, RZ, RZ, 0x0 ;  /* 0x00000000ff037424 */ /* 0x000fc800078e00ff */
[----:B------:R-:W-:Y:S05]  /*1420*/  RET.REL.NODEC R2 `(_ZN2at6native45_GLOBAL__N__efdd3984_12_NLLLoss2d_cu_e9278b4626nll_loss2d_backward_kernelIdEEvPT_PKS3_PKlS6_S6_biiil) ;  /* 0xffffffe802f47950 */ /* 0x000fea0003c3ffff */
.L_x_78:
        /* <DEDUP_REMOVED lines=13> */
.L_x_868:


//--------------------- .text._ZN2at6native45_GLOBAL__N__efdd3984_12_NLLLoss2d_cu_e9278b4636nll_loss2d_backward_no_reduce_kernelIN3c108BFloat16EEEvlNS_27GenericPackedTensorAccessorIlLm3ENS_16DefaultPtrTraitsElEENS5_IT_Lm3ES6_lEENS5_IS8_Lm4ES6_lEEPKS8_l --------------------------
	.section	.text._ZN2at6native45_GLOBAL__N__efdd3984_12_NLLLoss2d_cu_e9278b4636nll_loss2d_backward_no_reduce_kernelIN3c108BFloat16EEEvlNS_27GenericPackedTensorAccessorIlLm3ENS_16DefaultPtrTraitsElEENS5_IT_Lm3ES6_lEENS5_IS8_Lm4ES6_lEEPKS8_l,"ax",@progbits
	.align	128
.text._ZN2at6native45_GLOBAL__N__efdd3984_12_NLLLoss2d_cu_e9278b4636nll_loss2d_backward_no_reduce_kernelIN3c108BFloat16EEEvlNS_27GenericPackedTensorAccessorIlLm3ENS_16DefaultPtrTraitsElEENS5_IT_Lm3ES6_lEENS5_IS8_Lm4ES6_lEEPKS8_l:
        .type           _ZN2at6native45_GLOBAL__N__efdd3984_12_NLLLoss2d_cu_e9278b4636nll_loss2d_backward_no_reduce_kernelIN3c108BFloat16EEEvlNS_27GenericPackedTensorAccessorIlLm3ENS_16DefaultPtrTraitsElEENS5_IT_Lm3ES6_lEENS5_IS8_Lm4ES6_lEEPKS8_l,@function
        .size           _ZN2at6native45_GLOBAL__N__efdd3984_12_NLLLoss2d_cu_e9278b4636nll_loss2d_backward_no_reduce_kernelIN3c108BFloat16EEEvlNS_27GenericPackedTensorAccessorIlLm3ENS_16DefaultPtrTraitsElEENS5_IT_Lm3ES6_lEENS5_IS8_Lm4ES6_lEEPKS8_l,(.L_x_870 - _ZN2at6native45_GLOBAL__N__efdd3984_12_NLLLoss2d_cu_e9278b4636nll_loss2d_backward_no_reduce_kernelIN3c108BFloat16EEEvlNS_27GenericPackedTensorAccessorIlLm3ENS_16DefaultPtrTraitsElEENS5_IT_Lm3ES6_lEENS5_IS8_Lm4ES6_lEEPKS8_l)
        .other          _ZN2at6native45_GLOBAL__N__efdd3984_12_NLLLoss2d_cu_e9278b4636nll_loss2d_backward_no_reduce_kernelIN3c108BFloat16EEEvlNS_27GenericPackedTensorAccessorIlLm3ENS_16DefaultPtrTraitsElEENS5_IT_Lm3ES6_lEENS5_IS8_Lm4ES6_lEEPKS8_l,@"STO_CUDA_ENTRY STV_DEFAULT"
_ZN2at6native45_GLOBAL__N__efdd3984_12_NLLLoss2d_cu_e9278b4636nll_loss2d_backward_no_reduce_kernelIN3c108BFloat16EEEvlNS_27GenericPackedTensorAccessorIlLm3ENS_16DefaultPtrTraitsElEENS5_IT_Lm3ES6_lEENS5_IS8_Lm4ES6_lEEPKS8_l:
[----:B------:R-:W0:Y:S01]  /*0000*/  LDC R1, c[0x0][0x28] ;  /* 0x00000a00ff017b82 */ /* 0x000e220000000800 */
[----:B------:R-:W1:Y:S07]  /*0010*/  S2R R2, SR_TID.X ;  /* 0x0000000000027919 */ /* 0x000e6e0000002100 */
[----:B------:R-:W1:Y:S01]  /*0020*/  S2UR UR4, SR_CTAID.X ;  /* 0x00000000000479c3 */ /* 0x000e620000002500 */
[----:B------:R-:W-:-:S07]  /*0030*/  IMAD.MOV.U32 R3, RZ, RZ, RZ ;  /* 0x000000ffff037224 */ /* 0x000fce00078e00ff */
[----:B------:R-:W1:Y:S02]  /*0040*/  LDC R24, c[0x0][RZ] ;  /* 0x00000000ff187b82 */ /* 0x000e640000000800 */
[----:B-1----:R-:W-:Y:S01]  /*0050*/  IMAD.WIDE.U32 R2, R24, UR4, R2 ;  /* 0x0000000418027c25 */ /* 0x002fe2000f8e0002 */
[----:B------:R-:W-:Y:S02]  /*0060*/  ULDC.64 UR4, c[0x0][0x210] ;  /* 0x0000840000047ab9 */ /* 0x000fe40000000a00 */
[----:B------:R-:W-:-:S04]  /*0070*/  ISETP.GE.U32.AND P0, PT, R2, UR4, PT ;  /* 0x0000000402007c0c */ /* 0x000fc8000bf06070 */
[----:B------:R-:W-:-:S13]  /*0080*/  ISETP.GE.AND.EX P0, PT, R3, UR5, PT, P0 ;  /* 0x0000000503007c0c */ /* 0x000fda000bf06300 */
[----:B0-----:R-:W-:Y:S05]  /*0090*/  @P0 EXIT ;  /* 0x000000000000094d */ /* 0x001fea0003800000 */
[----:B------:R-:W-:Y:S01]  /*00a0*/  ULDC.64 UR4, c[0x0][0x2d0] ;  /* 0x0000b40000047ab9 */ /* 0x000fe20000000a00 */
[----:B------:R-:W-:Y:S01]  /*00b0*/  ULDC.64 UR36, c[0x0][0x208] ;  /* 0x0000820000247ab9 */ /* 0x000fe20000000a00 */
[----:B------:R-:W-:Y:S01]  /*00c0*/  ISETP.NE.U32.AND P0, PT, RZ, UR4, PT ;  /* 0x00000004ff007c0c */ /* 0x000fe2000bf05070 */
[----:B------:R-:W-:Y:S01]  /*00d0*/  ULDC UR46, c[0x0][0x224] ;  /* 0x00008900002e7ab9 */ /* 0x000fe20000000800 */
[----:B------:R-:W-:Y:S01]  /*00e0*/  ULDC UR47, c[0x0][0x224] ;  /* 0x00008900002f7ab9 */ /* 0x000fe20000000800 */
[----:B------:R-:W-:Y:S01]  /*00f0*/  ULDC UR48, c[0x0][0x220] ;  /* 0x0000880000307ab9 */ /* 0x000fe20000000800 */
[----:B------:R-:W-:Y:S01]  /*0100*/  ISETP.NE.AND.EX P0, PT, RZ, UR5, PT, P0 ;  /* 0x00000005ff007c0c */ /* 0x000fe2000bf05300 */
[----:B------:R-:W-:Y:S01]  /*0110*/  ULDC UR49, c[0x0][0x220] ;  /* 0x0000880000317ab9 */ /* 0x000fe20000000800 */
        /* <DEDUP_REMOVED lines=8> */
[----:B------:R-:W-:Y:S01]  /*01a0*/  ULDC.64 UR38, c[0x0][0x220] ;  /* 0x0000880000267ab9 */ /* 0x000fe20000000a00 */
[----:B------:R-:W-:Y:S01]  /*01b0*/  ULDC.64 UR40, c[0x0][0x220] ;  /* 0x0000880000287ab9 */ /* 0x000fe20000000a00 */
[----:B------:R-:W-:Y:S01]  /*01c0*/  ULDC.64 UR42, c[0x0][0x210] ;  /* 0x00008400002a7ab9 */ /* 0x000fe20000000a00 */
[----:B------:R-:W-:Y:S01]  /*01d0*/  ULDC.64 UR44, c[0x0][0x210] ;  /* 0x00008400002c7ab9 */ /* 0x000fe20000000a00 */
[----:B------:R-:W-:Y:S01]  /*01e0*/  IMAD.MOV.U32 R25, RZ, RZ, R3 ;  /* 0x000000ffff197224 */ /* 0x000fe200078e0003 */
[----:B------:R-:W-:Y:S06]  /*01f0*/  @!P0 BRA `(.L_x_79) ;  /* 0x0000000c00f88947 */ /* 0x000fec0003800000 */
[----:B------:R-:W-:Y:S01]  /*0200*/  BSSY B8, `(.L_x_80) ;  /* 0x00000fc000087945 */ /* 0x000fe20003800000 */
.L_x_97:
[----:B------:R-:W-:Y:S01]  /*0210*/  SHF.R.S32.HI R13, RZ, 0x1f, R2 ;  /* 0x0000001fff0d7819 */ /* 0x000fe20000011402 */
[----:B------:R-:W-:Y:S03]  /*0220*/  BSSY B0, `(.L_x_81) ;  /* 0x0000029000007945 */ /* 0x000fe60003800000 */
[----:B0-----:R-:W-:-:S04]  /*0230*/  LOP3.LUT R0, R13, UR46, RZ, 0xfc, !PT ;  /* 0x0000002e0d007c12 */ /* 0x001fc8000f8efcff */
[----:B------:R-:W-:-:S13]  /*0240*/  ISETP.NE.U32.AND P0, PT, R0, RZ, PT ;  /* 0x000000ff0000720c */ /* 0x000fda0003f05070 */
[----:B------:R-:W-:Y:S05]  /*0250*/  @!P0 BRA `(.L_x_82) ;  /* 0x00000000003c8947 */ /* 0x000fea0003800000 */
[----:B------:R-:W-:Y:S01]  /*0260*/  ULDC.64 UR4, c[0x0][0x220] ;  /* 0x0000880000047ab9 */ /* 0x000fe20000000a00 */
[----:B------:R-:W-:Y:S01]  /*0270*/  MOV R12, 0x2b0 ;  /* 0x000002b0000c7802 */ /* 0x000fe20000000f00 */
[----:B------:R-:W-:Y:S01]  /*0280*/  IMAD.U32 R0, RZ, RZ, UR5 ;  /* 0x00000005ff007e24 */ /* 0x000fe2000f8e00ff */
[----:B------:R-:W-:-:S07]  /*0290*/  MOV R10, UR4 ;  /* 0x00000004000a7c02 */ /* 0x000fce0008000f00 */
[----:B------:R-:W-:Y:S05]  /*02a0*/  CALL.REL.NOINC `($__internal_1_$__cuda_sm20_div_s64) ;  /* 0x0000001c00a47944 */ /* 0x000fea0003c00000 */
[----:B------:R-:W-:Y:S01]  /*02b0*/  IADD3 R5, P0, RZ, -R0, RZ ;  /* 0x80000000ff057210 */ /* 0x000fe20007f1e0ff */
[----:B------:R-:W-:Y:S01]  /*02c0*/  IMAD.MOV.U32 R10, RZ, RZ, R0 ;  /* 0x000000ffff0a7224 */ /* 0x000fe200078e0000 */
[----:B------:R-:W-:Y:S02]  /*02d0*/  MOV R12, R2 ;  /* 0x00000002000c7202 */ /* 0x000fe40000000f00 */
[----:B------:R-:W-:Y:S01]  /*02e0*/  MOV R11, R3 ;  /* 0x00000003000b7202 */ /* 0x000fe20000000f00 */
[----:B------:R-:W-:Y:S02]  /*02f0*/  IMAD.X R4, RZ, RZ, ~R3, P0 ;  /* 0x000000ffff047224 */ /* 0x000fe400000e0e03 */
[----:B------:R-:W-:-:S04]  /*0300*/  IMAD.WIDE.U32 R28, R5, UR38, R12 ;  /* 0x00000026051c7c25 */ /* 0x000fc8000f8e000c */
[----:B------:R-:W-:-:S04]  /*0310*/  IMAD R4, R4, UR38, RZ ;  /* 0x0000002604047c24 */ /* 0x000fc8000f8e02ff */
[----:B------:R-:W-:-:S04]  /*0320*/  IMAD R5, R5, UR39, R4 ;  /* 0x0000002705057c24 */ /* 0x000fc8000f8e0204 */
[----:B------:R-:W-:Y:S01]  /*0330*/  IMAD.IADD R26, R29, 0x1, R5 ;  /* 0x000000011d1a7824 */ /* 0x000fe200078e0205 */
[----:B------:R-:W-:Y:S06]  /*0340*/  BRA `(.L_x_83) ;  /* 0x0000000000587947 */ /* 0x000fec0003800000 */
.L_x_82:
[----:B------:R-:W0:Y:S01]  /*0350*/  I2F.U32.RP R0, UR48 ;  /* 0x0000003000007d06 */ /* 0x000e220008209000 */
[----:B------:R-:W-:Y:S01]  /*0360*/  ISETP.NE.U32.AND P2, PT, RZ, UR48, PT ;  /* 0x00000030ff007c0c */ /* 0x000fe2000bf45070 */
[----:B------:R-:W-:Y:S01]  /*0370*/  IMAD.MOV.U32 R11, RZ, RZ, RZ ;  /* 0x000000ffff0b7224 */ /* 0x000fe200078e00ff */
[----:B------:R-:W-:-:S05]  /*0380*/  MOV R26, RZ ;  /* 0x000000ff001a7202 */ /* 0x000fca0000000f00 */
[----:B0-----:R-:W0:Y:S02]  /*0390*/  MUFU.RCP R0, R0 ;  /* 0x0000000000007308 */ /* 0x001e240000001000 */
[----:B0-----:R-:W-:-:S06]  /*03a0*/  VIADD R4, R0, 0xffffffe ;  /* 0x0ffffffe00047836 */ /* 0x001fcc0000000000 */
[----:B------:R0:W1:Y:S02]  /*03b0*/  F2I.FTZ.U32.TRUNC.NTZ R5, R4 ;  /* 0x0000000400057305 */ /* 0x000064000021f000 */
[----:B0-----:R-:W-:Y:S01]  /*03c0*/  HFMA2.MMA R4, -RZ, RZ, 0, 0 ;  /* 0x00000000ff047435 */ /* 0x001fe200000001ff */
[----:B-1----:R-:W-:-:S04]  /*03d0*/  IMAD.MOV R3, RZ, RZ, -R5 ;  /* 0x000000ffff037224 */ /* 0x002fc800078e0a05 */
[----:B------:R-:W-:-:S05]  /*03e0*/  IMAD R3, R3, UR48, RZ ;  /* 0x0000003003037c24 */ /* 0x000fca000f8e02ff */
[----:B------:R-:W-:-:S06]  /*03f0*/  IMAD.HI.U32 R5, R5, R3, R4 ;  /* 0x0000000305057227 */ /* 0x000fcc00078e0004 */
[----:B------:R-:W-:-:S04]  /*0400*/  IMAD.HI.U32 R10, R5, R2, RZ ;  /* 0x00000002050a7227 */ /* 0x000fc800078e00ff */
[----:B------:R-:W-:-:S04]  /*0410*/  IMAD.MOV R3, RZ, RZ, -R10 ;  /* 0x000000ffff037224 */ /* 0x000fc800078e0a0a */
[----:B------:R-:W-:-:S05]  /*0420*/  IMAD R3, R3, UR48, R2 ;  /* 0x0000003003037c24 */ /* 0x000fca000f8e0202 */
[----:B------:R-:W-:-:S13]  /*0430*/  ISETP.GE.U32.AND P0, PT, R3, UR48, PT ;  /* 0x0000003003007c0c */ /* 0x000fda000bf06070 */
[----:B------:R-:W-:Y:S01]  /*0440*/  @P0 VIADD R3, R3, -UR48 ;  /* 0x8000003003030c36 */ /* 0x000fe20008000000 */
[----:B------:R-:W-:-:S04]  /*0450*/  @P0 IADD3 R10, R10, 0x1, RZ ;  /* 0x000000010a0a0810 */ /* 0x000fc80007ffe0ff */
[----:B------:R-:W-:-:S13]  /*0460*/  ISETP.GE.U32.AND P1, PT, R3, UR48, PT ;  /* 0x0000003003007c0c */ /* 0x000fda000bf26070 */
[----:B------:R-:W-:Y:S01]  /*0470*/  @P1 VIADD R10, R10, 0x1 ;  /* 0x000000010a0a1836 */ /* 0x000fe20000000000 */
[----:B------:R-:W-:-:S05]  /*0480*/  @!P2 LOP3.LUT R10, RZ, UR48, RZ, 0x33, !PT ;  /* 0x00000030ff0aac12 */ /* 0x000fca000f8e33ff */
[----:B------:R-:W-:-:S04]  /*0490*/  IMAD.MOV R3, RZ, RZ, -R10 ;  /* 0x000000ffff037224 */ /* 0x000fc800078e0a0a */
[----:B------:R-:W-:-:S07]  /*04a0*/  IMAD R28, R3, UR48, R2 ;  /* 0x00000030031c7c24 */ /* 0x000fce000f8e0202 */
.L_x_83:
[----:B------:R-:W-:Y:S05]  /*04b0*/  BSYNC B0 ;  /* 0x0000000000007941 */ /* 0x000fea0003800000 */
.L_x_81:
[----:B------:R-:W-:Y:S01]  /*04c0*/  LOP3.LUT R0, R11, UR50, RZ, 0xfc, !PT ;  /* 0x000000320b007c12 */ /* 0x000fe2000f8efcff */
[----:B------:R-:W-:Y:S03]  /*04d0*/  BSSY B0, `(.L_x_84) ;  /* 0x000001e000007945 */ /* 0x000fe60003800000 */
[----:B------:R-:W-:-:S13]  /*04e0*/  ISETP.NE.U32.AND P0, PT, R0, RZ, PT ;  /* 0x000000ff0000720c */ /* 0x000fda0003f05070 */
[----:B------:R-:W-:Y:S05]  /*04f0*/  @!P0 BRA `(.L_x_85) ;  /* 0x0000000000248947 */ /* 0x000fea0003800000 */
[----:B------:R-:W-:Y:S01]  /*0500*/  ULDC.64 UR4, c[0x0][0x228] ;  /* 0x00008a0000047ab9 */ /* 0x000fe20000000a00 */
[----:B------:R-:W-:Y:S01]  /*0510*/  IMAD.MOV.U32 R12, RZ, RZ, R10 ;  /* 0x000000ffff0c7224 */ /* 0x000fe200078e000a */
[----:B------:R-:W-:Y:S01]  /*0520*/  MOV R10, UR4 ;  /* 0x00000004000a7c02 */ /* 0x000fe20008000f00 */
[----:B------:R-:W-:Y:S01]  /*0530*/  IMAD.U32 R3, RZ, RZ, UR5 ;  /* 0x00000005ff037e24 */ /* 0x000fe2000f8e00ff */
[----:B------:R-:W-:-:S07]  /*0540*/  MOV R0, 0x560 ;  /* 0x0000056000007802 */ /* 0x000fce0000000f00 */
[----:B------:R-:W-:Y:S05]  /*0550*/  CALL.REL.NOINC `($__internal_2_$__cuda_sm20_rem_s64) ;  /* 0x0000002000487944 */ /* 0x000fea0003c00000 */
[----:B------:R-:W-:Y:S01]  /*0560*/  IMAD.MOV.U32 R22, RZ, RZ, R18 ;  /* 0x000000ffff167224 */ /* 0x000fe200078e0012 */
[----:B------:R-:W-:Y:S01]  /*0570*/  MOV R23, R19 ;  /* 0x0000001300177202 */ /* 0x000fe20000000f00 */
[----:B------:R-:W-:Y:S06]  /*0580*/  BRA `(.L_x_86) ;  /* 0x0000000000487947 */ /* 0x000fec0003800000 */
.L_x_85:
[----:B------:R-:W0:Y:S01]  /*0590*/  I2F.U32.RP R0, UR52 ;  /* 0x0000003400007d06 */ /* 0x000e220008209000 */
[----:B------:R-:W-:Y:S01]  /*05a0*/  ISETP.NE.U32.AND P1, PT, RZ, UR52, PT ;  /* 0x00000034ff007c0c */ /* 0x000fe2000bf25070 */
[----:B------:R-:W-:-:S06]  /*05b0*/  IMAD.MOV.U32 R23, RZ, RZ, RZ ;  /* 0x000000ffff177224 */ /* 0x000fcc00078e00ff */
        /* <DEDUP_REMOVED lines=11> */
[----:B------:R-:W-:-:S05]  /*0670*/  @P0 VIADD R22, R22, -UR52 ;  /* 0x8000003416160c36 */ /* 0x000fca0008000000 */
[----:B------:R-:W-:-:S13]  /*0680*/  ISETP.GE.U32.AND P0, PT, R22, UR52, PT ;  /* 0x0000003416007c0c */ /* 0x000fda000bf06070 */
[----:B------:R-:W-:Y:S02]  /*0690*/  @P0 IADD3 R22, R22, -UR52, RZ ;  /* 0x8000003416160c10 */ /* 0x000fe4000fffe0ff */
[----:B------:R-:W-:-:S07]  /*06a0*/  @!P1 LOP3.LUT R22, RZ, UR52, RZ, 0x33, !PT ;  /* 0x00000034ff169c12 */ /* 0x000fce000f8e33ff */
.L_x_86:
[----:B------:R-:W-:Y:S05]  /*06b0*/  BSYNC B0 ;  /* 0x0000000000007941 */ /* 0x000fea0003800000 */
.L_x_84:
[----:B------:R-:W0:Y:S01]  /*06c0*/  LDC.64 R4, c[0x0][0x228] ;  /* 0x00008a00ff047b82 */ /* 0x000e220000000a00 */
[----:B------:R-:W-:Y:S01]  /*06d0*/  BSSY B0, `(.L_x_87) ;  /* 0x0000021000007945 */ /* 0x000fe20003800000 */
[C---:B0-----:R-:W-:Y:S02]  /*06e0*/  IMAD R0, R4.reuse, UR39, RZ ;  /* 0x0000002704007c24 */ /* 0x041fe4000f8e02ff */
[----:B------:R-:W-:-:S04]  /*06f0*/  IMAD.WIDE.U32 R10, R4, UR38, RZ ;  /* 0x00000026040a7c25 */ /* 0x000fc8000f8e00ff */
[----:B------:R-:W-:-:S04]  /*0700*/  IMAD R3, R5, UR38, R0 ;  /* 0x0000002605037c24 */ /* 0x000fc8000f8e0200 */
[----:B------:R-:W-:-:S05]  /*0710*/  IMAD.IADD R0, R11, 0x1, R3 ;  /* 0x000000010b007824 */ /* 0x000fca00078e0203 */
[----:B------:R-:W-:-:S04]  /*0720*/  LOP3.LUT R3, R13, R0, RZ, 0xfc, !PT ;  /* 0x000000000d037212 */ /* 0x000fc800078efcff */
[----:B------:R-:W-:-:S13]  /*0730*/  ISETP.NE.U32.AND P0, PT, R3, RZ, PT ;  /* 0x000000ff0300720c */ /* 0x000fda0003f05070 */
[----:B------:R-:W-:Y:S05]  /*0740*/  @!P0 BRA `(.L_x_88) ;  /* 0x0000000000148947 */ /* 0x000fea0003800000 */
[----:B------:R-:W-:-:S07]  /*0750*/  MOV R12, 0x770 ;  /* 0x00000770000c7802 */ /* 0x000fce0000000f00 */
[----:B------:R-:W-:Y:S05]  /*0760*/  CALL.REL.NOINC `($__internal_1_$__cuda_sm20_div_s64) ;  /* 0x0000001800747944 */ /* 0x000fea0003c00000 */
[----:B------:R-:W-:Y:S01]  /*0770*/  MOV R10, R0 ;  /* 0x00000000000a7202 */ /* 0x000fe20000000f00 */
[----:B------:R-:W-:Y:S01]  /*0780*/  IMAD.MOV.U32 R11, RZ, RZ, R3 ;  /* 0x000000ffff0b7224 */ /* 0x000fe200078e0003 */
[----:B------:R-:W-:Y:S06]  /*0790*/  BRA `(.L_x_89) ;  /* 0x0000000000507947 */ /* 0x000fec0003800000 */
.L_x_88:
[----:B------:R-:W0:Y:S01]  /*07a0*/  I2F.U32.RP R0, R10 ;  /* 0x0000000a00007306 */ /* 0x000e220000209000 */
[----:B------:R-:W-:Y:S01]  /*07b0*/  ISETP.NE.U32.AND P2, PT, R10, RZ, PT ;  /* 0x000000ff0a00720c */ /* 0x000fe20003f45070 */
[----:B------:R-:W-:-:S06]  /*07c0*/  HFMA2.MMA R11, -RZ, RZ, 0, 0 ;  /* 0x00000000ff0b7435 */ /* 0x000fcc00000001ff */
[----:B0-----:R-:W0:Y:S02]  /*07d0*/  MUFU.RCP R0, R0 ;  /* 0x0000000000007308 */ /* 0x001e240000001000 */
[----:B0-----:R-:W-:-:S06]  /*07e0*/  VIADD R4, R0, 0xffffffe ;  /* 0x0ffffffe00047836 */ /* 0x001fcc0000000000 */
[----:B------:R0:W1:Y:S02]  /*07f0*/  F2I.FTZ.U32.TRUNC.NTZ R5, R4 ;  /* 0x0000000400057305 */ /* 0x000064000021f000 */
[----:B0-----:R-:W-:Y:S01]  /*0800*/  IMAD.MOV.U32 R4, RZ, RZ, RZ ;  /* 0x000000ffff047224 */ /* 0x001fe200078e00ff */
[----:B-1----:R-:W-:-:S05]  /*0810*/  IADD3 R3, RZ, -R5, RZ ;  /* 0x80000005ff037210 */ /* 0x002fca0007ffe0ff */
[----:B------:R-:W-:-:S04]  /*0820*/  IMAD R3, R3, R10, RZ ;  /* 0x0000000a03037224 */ /* 0x000fc800078e02ff */
[----:B------:R-:W-:-:S06]  /*0830*/  IMAD.HI.U32 R5, R5, R3, R4 ;  /* 0x0000000305057227 */ /* 0x000fcc00078e0004 */
[----:B------:R-:W-:-:S04]  /*0840*/  IMAD.HI.U32 R5, R5, R2, RZ ;  /* 0x0000000205057227 */ /* 0x000fc800078e00ff */
[----:B------:R-:W-:-:S04]  /*0850*/  IMAD.MOV R3, RZ, RZ, -R5 ;  /* 0x000000ffff037224 */ /* 0x000fc800078e0a05 */
[----:B------:R-:W-:-:S05]  /*0860*/  IMAD R3, R10, R3, R2 ;  /* 0x000000030a037224 */ /* 0x000fca00078e0202 */
[----:B------:R-:W-:-:S13]  /*0870*/  ISETP.GE.U32.AND P0, PT, R3, R10, PT ;  /* 0x0000000a0300720c */ /* 0x000fda0003f06070 */
[----:B------:R-:W-:Y:S01]  /*0880*/  @P0 IADD3 R3, R3, -R10, RZ ;  /* 0x8000000a03030210 */ /* 0x000fe20007ffe0ff */
[----:B------:R-:W-:-:S03]  /*0890*/  @P0 VIADD R5, R5, 0x1 ;  /* 0x0000000105050836 */ /* 0x000fc60000000000 */
[----:B------:R-:W-:-:S13]  /*08a0*/  ISETP.GE.U32.AND P1, PT, R3, R10, PT ;  /* 0x0000000a0300720c */ /* 0x000fda0003f26070 */
[----:B------:R-:W-:Y:S02]  /*08b0*/  @P1 IADD3 R5, R5, 0x1, RZ ;  /* 0x0000000105051810 */ /* 0x000fe40007ffe0ff */
[----:B------:R-:W-:-:S05]  /*08c0*/  @!P2 LOP3.LUT R5, RZ, R10, RZ, 0x33, !PT ;  /* 0x0000000aff05a212 */ /* 0x000fca00078e33ff */
[----:B------:R-:W-:-:S07]  /*08d0*/  IMAD.MOV.U32 R10, RZ, RZ, R5 ;  /* 0x000000ffff0a7224 */ /* 0x000fce00078e0005 */
.L_x_89:
[----:B------:R-:W-:Y:S05]  /*08e0*/  BSYNC B0 ;  /* 0x0000000000007941 */ /* 0x000fea0003800000 */
.L_x_87:
        /* <DEDUP_REMOVED lines=10> */
[----:B------:R-:W-:Y:S05]  /*0990*/  BRA `(.L_x_92) ;  /* 0x0000000000487947 */ /* 0x000fea0003800000 */
.L_x_91:
[----:B------:R-:W0:Y:S01]  /*09a0*/  I2F.U32.RP R0, UR56 ;  /* 0x0000003800007d06 */ /* 0x000e220008209000 */
[----:B------:R-:W-:Y:S01]  /*09b0*/  ISETP.NE.U32.AND P1, PT, RZ, UR56, PT ;  /* 0x00000038ff007c0c */ /* 0x000fe2000bf25070 */
[----:B------:R-:W-:-:S06]  /*09c0*/  HFMA2.MMA R19, -RZ, RZ, 0, 0 ;  /* 0x00000000ff137435 */ /* 0x000fcc00000001ff */
[----:B0-----:R-:W0:Y:S02]  /*09d0*/  MUFU.RCP R0, R0 ;  /* 0x0000000000007308 */ /* 0x001e240000001000 */
[----:B0-----:R-:W-:-:S06]  /*09e0*/  IADD3 R4, R0, 0xffffffe, RZ ;  /* 0x0ffffffe00047810 */ /* 0x001fcc0007ffe0ff */
[----:B------:R0:W1:Y:S02]  /*09f0*/  F2I.FTZ.U32.TRUNC.NTZ R5, R4 ;  /* 0x0000000400057305 */ /* 0x000064000021f000 */
[----:B0-----:R-:W-:Y:S01]  /*0a00*/  MOV R4, RZ ;  /* 0x000000ff00047202 */ /* 0x001fe20000000f00 */
[----:B-1----:R-:W-:-:S04]  /*0a10*/  IMAD.MOV R3, RZ, RZ, -R5 ;  /* 0x000000ffff037224 */ /* 0x002fc800078e0a05 */
[----:B------:R-:W-:-:S04]  /*0a20*/  IMAD R3, R3, UR56, RZ ;  /* 0x0000003803037c24 */ /* 0x000fc8000f8e02ff */
[----:B------:R-:W-:-:S06]  /*0a30*/  IMAD.HI.U32 R5, R5, R3, R4 ;  /* 0x0000000305057227 */ /* 0x000fcc00078e0004 */
[----:B------:R-:W-:-:S04]  /*0a40*/  IMAD.HI.U32 R5, R5, R10, RZ ;  /* 0x0000000a05057227 */ /* 0x000fc800078e00ff */
[----:B------:R-:W-:-:S04]  /*0a50*/  IMAD.MOV R5, RZ, RZ, -R5 ;  /* 0x000000ffff057224 */ /* 0x000fc800078e0a05 */
[----:B------:R-:W-:-:S05]  /*0a60*/  IMAD R18, R5, UR56, R10 ;  /* 0x0000003805127c24 */ /* 0x000fca000f8e020a */
[----:B------:R-:W-:-:S13]  /*0a70*/  ISETP.GE.U32.AND P0, PT, R18, UR56, PT ;  /* 0x0000003812007c0c */ /* 0x000fda000bf06070 */
[----:B------:R-:W-:-:S04]  /*0a80*/  @P0 IADD3 R18, R18, -UR56, RZ ;  /* 0x8000003812120c10 */ /* 0x000fc8000fffe0ff */
[----:B------:R-:W-:-:S13]  /*0a90*/  ISETP.GE.U32.AND P0, PT, R18, UR56, PT ;  /* 0x0000003812007c0c */ /* 0x000fda000bf06070 */
[----:B------:R-:W-:Y:S01]  /*0aa0*/  @P0 VIADD R18, R18, -UR56 ;  /* 0x8000003812120c36 */ /* 0x000fe20008000000 */
[----:B------:R-:W-:-:S07]  /*0ab0*/  @!P1 LOP3.LUT R18, RZ, UR56, RZ, 0x33, !PT ;  /* 0x00000038ff129c12 */ /* 0x000fce000f8e33ff */
.L_x_92:
[----:B------:R-:W-:Y:S05]  /*0ac0*/  BSYNC B0 ;  /* 0x0000000000007941 */ /* 0x000fea0003800000 */
.L_x_90:
[----:B------:R-:W-:Y:S02]  /*0ad0*/  ULDC.64 UR4, c[0x0][0x238] ;  /* 0x00008e0000047ab9 */ /* 0x000fe40000000a00 */
[----:B------:R-:W-:Y:S02]  /*0ae0*/  IMAD R3, R26, UR4, RZ ;  /* 0x000000041a037c24 */ /* 0x000fe4000f8e02ff */
[----:B------:R-:W-:-:S04]  /*0af0*/  IMAD.WIDE.U32 R4, R28, UR4, RZ ;  /* 0x000000041c047c25 */ /* 0x000fc8000f8e00ff */
[----:B------:R-:W-:Y:S01]  /*0b00*/  IMAD R3, R28, UR5, R3 ;  /* 0x000000051c037c24 */ /* 0x000fe2000f8e0203 */
[----:B------:R-:W-:Y:S02]  /*0b10*/  ULDC.64 UR4, c[0x0][0x240] ;  /* 0x0000900000047ab9 */ /* 0x000fe40000000a00 */
[----:B------:R-:W-:Y:S02]  /*0b20*/  IMAD R7, R23, UR4, RZ ;  /* 0x0000000417077c24 */ /* 0x000fe4000f8e02ff */
[----:B------:R-:W-:Y:S02]  /*0b30*/  IMAD.IADD R5, R5, 0x1, R3 ;  /* 0x0000000105057824 */ /* 0x000fe400078e0203 */
[C---:B------:R-:W-:Y:S02]  /*0b40*/  IMAD R7, R22.reuse, UR5, R7 ;  /* 0x0000000516077c24 */ /* 0x040fe4000f8e0207 */
[----:B------:R-:W-:Y:S01]  /*0b50*/  IMAD.WIDE.U32 R4, R22, UR4, R4 ;  /* 0x0000000416047c25 */ /* 0x000fe2000f8e0004 */
[----:B------:R-:W-:-:S03]  /*0b60*/  ULDC.64 UR4, c[0x0][0x248] ;  /* 0x0000920000047ab9 */ /* 0x000fc60000000a00 */
[----:B------:R-:W-:Y:S01]  /*0b70*/  IMAD R3, R19, UR4, RZ ;  /* 0x0000000413037c24 */ /* 0x000fe2000f8e02ff */
[----:B------:R-:W-:-:S03]  /*0b80*/  IADD3 R5, R5, R7, RZ ;  /* 0x0000000705057210 */ /* 0x000fc60007ffe0ff */
[C---:B------:R-:W-:Y:S02]  /*0b90*/  IMAD R3, R18.reuse, UR5, R3 ;  /* 0x0000000512037c24 */ /* 0x040fe4000f8e0203 */
[----:B------:R-:W-:Y:S01]  /*0ba0*/  IMAD.WIDE.U32 R4, R18, UR4, R4 ;  /* 0x0000000412047c25 */ /* 0x000fe2000f8e0004 */
[----:B------:R-:W-:-:S03]  /*0bb0*/  ULDC.64 UR4, c[0x0][0x218] ;  /* 0x0000860000047ab9 */ /* 0x000fc60000000a00 */
[----:B------:R-:W-:Y:S01]  /*0bc0*/  IMAD.IADD R3, R5, 0x1, R3 ;  /* 0x0000000105037824 */ /* 0x000fe200078e0203 */
[----:B------:R-:W-:-:S04]  /*0bd0*/  LEA R16, P0, R4, UR4, 0x3 ;  /* 0x0000000404107c11 */ /* 0x000fc8000f8018ff */
[----:B------:R-:W-:Y:S01]  /*0be0*/  LEA.HI.X R17, R4, UR5, R3, 0x3, P0 ;  /* 0x0000000504117c11 */ /* 0x000fe200080f1c03 */
[----:B------:R-:W-:-:S05]  /*0bf0*/  ULDC.64 UR4, c[0x0][0x2d8] ;  /* 0x0000b60000047ab9 */ /* 0x000fca0000000a00 */
[----:B------:R-:W2:Y:S01]  /*0c00*/  LDG.E.64 R16, desc[UR36][R16.64] ;  /* 0x0000002410107981 */ /* 0x000ea2000c1e1b00 */
[----:B------:R-:W-:Y:S01]  /*0c10*/  BSSY B7, `(.L_x_93) ;  /* 0x0000053000077945 */ /* 0x000fe20003800000 */
[----:B--2---:R-:W-:-:S04]  /*0c20*/  ISETP.NE.U32.AND P0, PT, R16, UR4, PT ;  /* 0x0000000410007c0c */ /* 0x004fc8000bf05070 */
[----:B------:R-:W-:-:S13]  /*0c30*/  ISETP.NE.AND.EX P0, PT, R17, UR5, PT, P0 ;  /* 0x0000000511007c0c */ /* 0x000fda000bf05300 */
[----:B------:R-:W-:Y:S05]  /*0c40*/  @!P0 BRA `(.L_x_94) ;  /* 0x00000004003c8947 */ /* 0x000fea0003800000 */
[----:B------:R-:W-:Y:S01]  /*0c50*/  ULDC.64 UR4, c[0x0][0x298] ;  /* 0x0000a60000047ab9 */ /* 0x000fe20000000a00 */
[----:B------:R-:W-:Y:S01]  /*0c60*/  SHF.R.U32.HI R3, RZ, 0x1f, R17 ;  /* 0x0000001fff037819 */ /* 0x000fe20000011611 */
[----:B------:R-:W-:Y:S01]  /*0c70*/  BSSY B6, `(.L_x_95) ;  /* 0x0000016000067945 */ /* 0x000fe20003800000 */
[----:B------:R-:W-:-:S04]  /*0c80*/  ISETP.GE.U32.AND P0, PT, R16, UR4, PT ;  /* 0x0000000410007c0c */ /* 0x000fc8000bf06070 */
        /* <DEDUP_REMOVED lines=11> */
[----:B------:R-:W-:Y:S01]  /*0d40*/  HFMA2.MMA R8, -RZ, RZ, 0, 9.5367431640625e-06 ;  /* 0x000000a0ff087435 */ /* 0x000fe200000001ff */
[----:B------:R-:W-:Y:S01]  /*0d50*/  MOV R6, UR4 ;  /* 0x0000000400067c02 */ /* 0x000fe20008000f00 */
[----:B------:R-:W-:Y:S01]  /*0d60*/  IMAD.U32 R7, RZ, RZ, UR5 ;  /* 0x00000005ff077e24 */ /* 0x000fe2000f8e00ff */
[----:B------:R-:W-:Y:S01]  /*0d70*/  MOV R10, UR6 ;  /* 0x00000006000a7c02 */ /* 0x000fe20008000f00 */
[----:B------:R-:W-:Y:S01]  /*0d80*/  IMAD.U32 R11, RZ, RZ, UR7 ;  /* 0x00000007ff0b7e24 */ /* 0x000fe2000f8e00ff */
[----:B------:R-:W-:Y:S01]  /*0d90*/  MOV R13, RZ ;  /* 0x000000ff000d7202 */ /* 0x000fe20000000f00 */
[----:B------:R-:W-:-:S07]  /*0da0*/  IMAD.MOV.U32 R12, RZ, RZ, 0x1 ;  /* 0x00000001ff0c7424 */ /* 0x000fce00078e00ff */
[----:B------:R-:W-:-:S07]  /*0db0*/  LEPC R20, `(.L_x_96) ;  /* 0x000000001014794e */ /* 0x000fce0000000000 */
[----:B0-----:R-:W-:Y:S05]  /*0dc0*/  CALL.ABS.NOINC R14 ;  /* 0x000000000e007343 */ /* 0x001fea0003c00000 */
.L_x_96:
[----:B------:R-:W-:Y:S05]  /*0dd0*/  BSYNC B6 ;  /* 0x0000000000067941 */ /* 0x000fea0003800000 */
.L_x_95:
[----:B------:R-:W-:Y:S01]  /*0de0*/  ULDC.64 UR4, c[0x0][0x270] ;  /* 0x00009c0000047ab9 */ /* 0x000fe20000000a00 */
[----:B------:R-:W-:Y:S01]  /*0df0*/  ULDC.64 UR6, c[0x0][0x2d0] ;  /* 0x0000b40000067ab9 */ /* 0x000fe20000000a00 */
[----:B------:R-:W-:Y:S01]  /*0e00*/  IMAD R3, R26, UR4, RZ ;  /* 0x000000041a037c24 */ /* 0x000fe2000f8e02ff */
[----:B------:R-:W-:Y:S01]  /*0e10*/  LEA R4, P0, R16, UR6, 0x1 ;  /* 0x0000000610047c11 */ /* 0x000fe2000f8008ff */
[----:B------:R-:W-:-:S03]  /*0e20*/  IMAD.WIDE.U32 R6, R28, UR4, RZ ;  /* 0x000000041c067c25 */ /* 0x000fc6000f8e00ff */
[----:B------:R-:W-:Y:S01]  /*0e30*/  LEA.HI.X R5, R16, UR7, R17, 0x1, P0 ;  /* 0x0000000710057c11 */ /* 0x000fe200080f0c11 */
[----:B------:R-:W-:Y:S01]  /*0e40*/  IMAD R3, R28, UR5, R3 ;  /* 0x000000051c037c24 */ /* 0x000fe2000f8e0203 */
[----:B------:R-:W-:Y:S02]  /*0e50*/  ULDC.64 UR4, c[0x0][0x278] ;  /* 0x00009e0000047ab9 */ /* 0x000fe40000000a00 */
[----:B------:R-:W-:Y:S01]  /*0e60*/  IMAD R9, R23, UR4, RZ ;  /* 0x0000000417097c24 */ /* 0x000fe2000f8e02ff */
[----:B------:R0:W2:Y:S01]  /*0e70*/  LDG.E.U16 R4, desc[UR36][R4.64] ;  /* 0x0000002404047981 */ /* 0x0000a2000c1e1500 */
        /* <DEDUP_REMOVED lines=12> */
[----:B------:R-:W-:-:S04]  /*0f40*/  ULDC.64 UR4, c[0x0][0x2b0] ;  /* 0x0000ac0000047ab9 */ /* 0x000fc80000000a00 */
[----:B------:R-:W3:Y:S01]  /*0f50*/  LDG.E.U16 R0, desc[UR36][R8.64] ;  /* 0x0000002408007981 */ /* 0x000ee2000c1e1500 */
[----:B------:R-:W-:-:S04]  /*0f60*/  IMAD R3, R26, UR4, RZ ;  /* 0x000000041a037c24 */ /* 0x000fc8000f8e02ff */
[C---:B------:R-:W-:Y:S02]  /*0f70*/  IMAD R3, R28.reuse, UR5, R3 ;  /* 0x000000051c037c24 */ /* 0x040fe4000f8e0203 */
[----:B------:R-:W-:Y:S01]  /*0f80*/  IMAD.WIDE.U32 R28, R28, UR4, RZ ;  /* 0x000000041c1c7c25 */ /* 0x000fe2000f8e00ff */
[----:B------:R-:W-:-:S04]  /*0f90*/  ULDC.64 UR4, c[0x0][0x2c0] ;  /* 0x0000b00000047ab9 */ /* 0x000fc80000000a00 */
[----:B------:R-:W-:Y:S01]  /*0fa0*/  IADD3 R29, R29, R3, RZ ;  /* 0x000000031d1d7210 */ /* 0x000fe20007ffe0ff */
[----:B------:R-:W-:-:S04]  /*0fb0*/  IMAD R3, R23, UR4, RZ ;  /* 0x0000000417037c24 */ /* 0x000fc8000f8e02ff */
[C---:B------:R-:W-:Y:S02]  /*0fc0*/  IMAD R3, R22.reuse, UR5, R3 ;  /* 0x0000000516037c24 */ /* 0x040fe4000f8e0203 */
[----:B------:R-:W-:Y:S01]  /*0fd0*/  IMAD.WIDE.U32 R22, R22, UR4, R28 ;  /* 0x0000000416167c25 */ /* 0x000fe2000f8e001c */
[----:B------:R-:W-:-:S04]  /*0fe0*/  ULDC.64 UR4, c[0x0][0x2c8] ;  /* 0x0000b20000047ab9 */ /* 0x000fc80000000a00 */
[----:B------:R-:W-:Y:S01]  /*0ff0*/  IADD3 R23, R23, R3, RZ ;  /* 0x0000000317177210 */ /* 0x000fe20007ffe0ff */
[----:B------:R-:W-:-:S04]  /*1000*/  IMAD R3, R19, UR4, RZ ;  /* 0x0000000413037c24 */ /* 0x000fc8000f8e02ff */
[C---:B------:R-:W-:Y:S02]  /*1010*/  IMAD R3, R18.reuse, UR5, R3 ;  /* 0x0000000512037c24 */ /* 0x040fe4000f8e0203 */
[----:B------:R-:W-:Y:S01]  /*1020*/  IMAD.WIDE.U32 R18, R18, UR4, R22 ;  /* 0x0000000412127c25 */ /* 0x000fe2000f8e0016 */
[----:B------:R-:W-:-:S03]  /*1030*/  ULDC.64 UR4, c[0x0][0x2b8] ;  /* 0x0000ae0000047ab9 */ /* 0x000fc60000000a00 */
[----:B0-----:R-:W-:Y:S02]  /*1040*/  IMAD R5, R17, UR4, RZ ;  /* 0x0000000411057c24 */ /* 0x001fe4000f8e02ff */
[----:B------:R-:W-:Y:S02]  /*1050*/  IMAD.IADD R19, R19, 0x1, R3 ;  /* 0x0000000113137824 */ /* 0x000fe400078e0203 */
[C---:B------:R-:W-:Y:S02]  /*1060*/  IMAD R5, R16.reuse, UR5, R5 ;  /* 0x0000000510057c24 */ /* 0x040fe4000f8e0205 */
[----:B------:R-:W-:Y:S01]  /*1070*/  IMAD.WIDE.U32 R16, R16, UR4, R18 ;  /* 0x0000000410107c25 */ /* 0x000fe2000f8e0012 */
[----:B------:R-:W-:-:S03]  /*1080*/  ULDC.64 UR4, c[0x0][0x288] ;  /* 0x0000a20000047ab9 */ /* 0x000fc60000000a00 */
[----:B--2---:R-:W-:-:S04]  /*1090*/  IMAD.U32 R4, R4, 0x10000, RZ ;  /* 0x0001000004047824 */ /* 0x004fc800078e00ff */
[----:B------:R-:W-:-:S06]  /*10a0*/  FADD.FTZ R4, -R4, -RZ ;  /* 0x800000ff04047221 */ /* 0x000fcc0000010100 */
[----:B------:R-:W0:Y:S02]  /*10b0*/  F2F.BF16.F32 R4, R4 ;  /* 0x0000000400047304 */ /* 0x000e240000202000 */
[----:B0-----:R-:W-:Y:S01]  /*10c0*/  SHF.L.U32 R3, R4, 0x10, RZ ;  /* 0x0000001004037819 */ /* 0x001fe200000006ff */
[----:B---3--:R-:W-:Y:S01]  /*10d0*/  IMAD.U32 R0, R0, 0x10000, RZ ;  /* 0x0001000000007824 */ /* 0x008fe200078e00ff */
[----:B------:R-:W-:-:S03]  /*10e0*/  LEA R4, P0, R16, UR4, 0x1 ;  /* 0x0000000410047c11 */ /* 0x000fc6000f8008ff */
[----:B------:R-:W-:Y:S01]  /*10f0*/  FMUL.FTZ R0, R3, R0 ;  /* 0x0000000003007220 */ /* 0x000fe20000410000 */
[----:B------:R-:W-:-:S04]  /*1100*/  IADD3 R3, R17, R5, RZ ;  /* 0x0000000511037210 */ /* 0x000fc80007ffe0ff */
[----:B------:R-:W-:Y:S02]  /*1110*/  F2FP.BF16.F32.PACK_AB R0, RZ, R0 ;  /* 0x00000000ff00723e */ /* 0x000fe400000010ff */
[----:B------:R-:W-:-:S05]  /*1120*/  LEA.HI.X R5, R16, UR5, R3, 0x1, P0 ;  /* 0x0000000510057c11 */ /* 0x000fca00080f0c03 */
[----:B------:R0:W-:Y:S02]  /*1130*/  STG.E.U16 desc[UR36][R4.64], R0 ;  /* 0x0000000004007986 */ /* 0x0001e4000c101524 */
.L_x_94:
[----:B------:R-:W-:Y:S05]  /*1140*/  BSYNC B7 ;  /* 0x0000000000077941 */ /* 0x000fea0003800000 */
.L_x_93:
[----:B------:R-:W-:Y:S02]  /*1150*/  ULDC UR4, c[0x0][0xc] ;  /* 0x0000030000047ab9 */ /* 0x000fe40000000800 */
[----:B------:R-:W-:-:S05]  /*1160*/  IMAD R3, R24, UR4, RZ ;  /* 0x0000000418037c24 */ /* 0x000fca000f8e02ff */
[----:B------:R-:W-:-:S05]  /*1170*/  IADD3 R2, P0, R3, R2, RZ ;  /* 0x0000000203027210 */ /* 0x000fca0007f1e0ff */
[----:B------:R-:W-:Y:S01]  /*1180*/  IMAD.X R25, RZ, RZ, R25, P0 ;  /* 0x000000ffff197224 */ /* 0x000fe200000e0619 */
[----:B------:R-:W-:-:S04]  /*1190*/  ISETP.GE.U32.AND P0, PT, R2, UR44, PT ;  /* 0x0000002c02007c0c */ /* 0x000fc8000bf06070 */
[----:B------:R-:W-:-:S13]  /*11a0*/  ISETP.GE.AND.EX P0, PT, R25, UR45, PT, P0 ;  /* 0x0000002d19007c0c */ /* 0x000fda000bf06300 */
[----:B------:R-:W-:Y:S05]  /*11b0*/  @!P0 BRA `(.L_x_97) ;  /* 0xfffffff000148947 */ /* 0x000fea000383ffff */
[----:B------:R-:W-:Y:S05]  /*11c0*/  BSYNC B8 ;  /* 0x0000000000087941 */ /* 0x000fea0003800000 */
.L_x_80:
[----:B------:R-:W-:Y:S05]  /*11d0*/  EXIT ;  /* 0x000000000000794d */ /* 0x000fea0003800000 */
.L_x_79:
[----:B------:R-:W-:Y:S01]  /*11e0*/  BSSY B8, `(.L_x_98) ;  /* 0x00000f4000087945 */ /* 0x000fe20003800000 */
.L_x_115:
        /* <DEDUP_REMOVED lines=12> */
[-C--:B------:R-:W-:Y:S01]  /*12b0*/  MOV R11, R3.reuse ;  /* 0x00000003000b7202 */ /* 0x080fe20000000f00 */
[----:B------:R-:W-:Y:S01]  /*12c0*/  IMAD.MOV.U32 R10, RZ, RZ, R0 ;  /* 0x000000ffff0a7224 */ /* 0x000fe200078e0000 */
[----:B------:R-:W-:Y:S01]  /*12d0*/  IADD3.X R4, RZ, ~R3, RZ, P0, !PT ;  /* 0x80000003ff047210 */ /* 0x000fe200007fe4ff */
[----:B------:R-:W-:-:S04]  /*12e0*/  IMAD.WIDE.U32 R28, R5, UR40, R12 ;  /* 0x00000028051c7c25 */ /* 0x000fc8000f8e000c */
[----:B------:R-:W-:-:S04]  /*12f0*/  IMAD R4, R4, UR40, RZ ;  /* 0x0000002804047c24 */ /* 0x000fc8000f8e02ff */
[----:B------:R-:W-:-:S05]  /*1300*/  IMAD R5, R5, UR41, R4 ;  /* 0x0000002905057c24 */ /* 0x000fca000f8e0204 */
[----:B------:R-:W-:Y:S01]  /*1310*/  IADD3 R26, R5, R29, RZ ;  /* 0x0000001d051a7210 */ /* 0x000fe20007ffe0ff */
[----:B------:R-:W-:Y:S06]  /*1320*/  BRA `(.L_x_101) ;  /* 0x0000000000587947 */ /* 0x000fec0003800000 */
.L_x_100:
[----:B------:R-:W0:Y:S01]  /*1330*/  I2F.U32.RP R6, UR49 ;  /* 0x0000003100067d06 */ /* 0x000e220008209000 */
[----:B------:R-:W-:Y:S01]  /*1340*/  ISETP.NE.U32.AND P2, PT, RZ, UR49, PT ;  /* 0x00000031ff007c0c */ /* 0x000fe2000bf45070 */
[----:B------:R-:W-:Y:S01]  /*1350*/  HFMA2.MMA R11, -RZ, RZ, 0, 0 ;  /* 0x00000000ff0b7435 */ /* 0x000fe200000001ff */
[----:B------:R-:W-:-:S05]  /*1360*/  IMAD.MOV.U32 R26, RZ, RZ, RZ ;  /* 0x000000ffff1a7224 */ /* 0x000fca00078e00ff */
[----:B0-----:R-:W0:Y:S02]  /*1370*/  MUFU.RCP R6, R6 ;  /* 0x0000000600067308 */ /* 0x001e240000001000 */
[----:B0-----:R-:W-:-:S06]  /*1380*/  VIADD R4, R6, 0xffffffe ;  /* 0x0ffffffe06047836 */ /* 0x001fcc0000000000 */
[----:B------:R0:W1:Y:S02]  /*1390*/  F2I.FTZ.U32.TRUNC.NTZ R5, R4 ;  /* 0x0000000400057305 */ /* 0x000064000021f000 */
[----:B0-----:R-:W-:Y:S01]  /*13a0*/  IMAD.MOV.U32 R4, RZ, RZ, RZ ;  /* 0x000000ffff047224 */ /* 0x001fe200078e00ff */
[----:B-1----:R-:W-:-:S05]  /*13b0*/  IADD3 R3, RZ, -R5, RZ ;  /* 0x80000005ff037210 */ /* 0x002fca0007ffe0ff */
[----:B------:R-:W-:-:S04]  /*13c0*/  IMAD R3, R3, UR49, RZ ;  /* 0x0000003103037c24 */ /* 0x000fc8000f8e02ff */
[----:B------:R-:W-:-:S06]  /*13d0*/  IMAD.HI.U32 R3, R5, R3, R4 ;  /* 0x0000000305037227 */ /* 0x000fcc00078e0004 */
[----:B------:R-:W-:-:S05]  /*13e0*/  IMAD.HI.U32 R10, R3, R2, RZ ;  /* 0x00000002030a7227 */ /* 0x000fca00078e00ff */
[----:B------:R-:W-:-:S05]  /*13f0*/  IADD3 R3, -R10, RZ, RZ ;  /* 0x000000ff0a037210 */ /* 0x000fca0007ffe1ff */
[----:B------:R-:W-:-:S05]  /*1400*/  IMAD R0, R3, UR49, R2 ;  /* 0x0000003103007c24 */ /* 0x000fca000f8e0202 */
[----:B------:R-:W-:-:S13]  /*1410*/  ISETP.GE.U32.AND P0, PT, R0, UR49, PT ;  /* 0x0000003100007c0c */ /* 0x000fda000bf06070 */
[----:B------:R-:W-:Y:S01]  /*1420*/  @P0 VIADD R0, R0, -UR49 ;  /* 0x8000003100000c36 */ /* 0x000fe20008000000 */
[----:B------:R-:W-:-:S04]  /*1430*/  @P0 IADD3 R10, R10, 0x1, RZ ;  /* 0x000000010a0a0810 */ /* 0x000fc80007ffe0ff */
[----:B------:R-:W-:-:S13]  /*1440*/  ISETP.GE.U32.AND P1, PT, R0, UR49, PT ;  /* 0x0000003100007c0c */ /* 0x000fda000bf26070 */
[----:B------:R-:W-:Y:S01]  /*1450*/  @P1 VIADD R10, R10, 0x1 ;  /* 0x000000010a0a1836 */ /* 0x000fe20000000000 */
[----:B------:R-:W-:-:S04]  /*1460*/  @!P2 LOP3.LUT R10, RZ, UR49, RZ, 0x33, !PT ;  /* 0x00000031ff0aac12 */ /* 0x000fc8000f8e33ff */
[----:B------:R-:W-:-:S05]  /*1470*/  IADD3 R3, -R10, RZ, RZ ;  /* 0x000000ff0a037210 */ /* 0x000fca0007ffe1ff */
[----:B------:R-:W-:-:S07]  /*1480*/  IMAD R28, R3, UR49, R2 ;  /* 0x00000031031c7c24 */ /* 0x000fce000f8e0202 */
.L_x_101:
[----:B------:R-:W-:Y:S05]  /*1490*/  BSYNC B0 ;  /* 0x0000000000007941 */ /* 0x000fea0003800000 */
.L_x_99:
        /* <DEDUP_REMOVED lines=10> */
[----:B------:R-:W-:Y:S01]  /*1540*/  MOV R22, R18 ;  /* 0x0000001200167202 */ /* 0x000fe20000000f00 */
[----:B------:R-:W-:Y:S01]  /*1550*/  IMAD.MOV.U32 R23, RZ, RZ, R19 ;  /* 0x000000ffff177224 */ /* 0x000fe200078e0013 */
[----:B------:R-:W-:Y:S06]  /*1560*/  BRA `(.L_x_104) ;  /* 0x0000000000487947 */ /* 0x000fec0003800000 */
.L_x_103:
[----:B------:R-:W0:Y:S01]  /*1570*/  I2F.U32.RP R6, UR53 ;  /* 0x0000003500067d06 */ /* 0x000e220008209000 */
[----:B------:R-:W-:Y:S02]  /*1580*/  ISETP.NE.U32.AND P1, PT, RZ, UR53, PT ;  /* 0x00000035ff007c0c */ /* 0x000fe4000bf25070 */
[----:B------:R-:W-:-:S05]  /*1590*/  MOV R23, RZ ;  /* 0x000000ff00177202 */ /* 0x000fca0000000f00 */
[----:B0-----:R-:W0:Y:S02]  /*15a0*/  MUFU.RCP R6, R6 ;  /* 0x0000000600067308 */ /* 0x001e240000001000 */
[----:B0-----:R-:W-:-:S06]  /*15b0*/  IADD3 R4, R6, 0xffffffe, RZ ;  /* 0x0ffffffe06047810 */ /* 0x001fcc0007ffe0ff */
        /* <DEDUP_REMOVED lines=13> */
.L_x_104:
[----:B------:R-:W-:Y:S05]  /*1690*/  BSYNC B0 ;  /* 0x0000000000007941 */ /* 0x000fea0003800000 */
.L_x_102:
        /* <DEDUP_REMOVED lines=14> */
.L_x_106:
[----:B------:R-:W0:Y:S01]  /*1780*/  I2F.U32.RP R6, R10 ;  /* 0x0000000a00067306 */ /* 0x000e220000209000 */
[----:B------:R-:W-:Y:S02]  /*1790*/  ISETP.NE.U32.AND P2, PT, R10, RZ, PT ;  /* 0x000000ff0a00720c */ /* 0x000fe40003f45070 */
[----:B------:R-:W-:-:S05]  /*17a0*/  MOV R11, RZ ;  /* 0x000000ff000b7202 */ /* 0x000fca0000000f00 */
[----:B0-----:R-:W0:Y:S02]  /*17b0*/  MUFU.RCP R6, R6 ;  /* 0x0000000600067308 */ /* 0x001e240000001000 */
[----:B0-----:R-:W-:-:S06]  /*17c0*/  IADD3 R4, R6, 0xffffffe, RZ ;  /* 0x0ffffffe06047810 */ /* 0x001fcc0007ffe0ff */
[----:B------:R0:W1:Y:S02]  /*17d0*/  F2I.FTZ.U32.TRUNC.NTZ R5, R4 ;  /* 0x0000000400057305 */ /* 0x000064000021f000 */
[----:B0-----:R-:W-:Y:S01]  /*17e0*/  HFMA2.MMA R4, -RZ, RZ, 0, 0 ;  /* 0x00000000ff047435 */ /* 0x001fe200000001ff */
[----:B-1----:R-:W-:-:S04]  /*17f0*/  IMAD.MOV R3, RZ, RZ, -R5 ;  /* 0x000000ffff037224 */ /* 0x002fc800078e0a05 */
[----:B------:R-:W-:-:S05]  /*1800*/  IMAD R3, R3, R10, RZ ;  /* 0x0000000a03037224 */ /* 0x000fca00078e02ff */
        /* <DEDUP_REMOVED lines=11> */
.L_x_107:
[----:B------:R-:W-:Y:S05]  /*18c0*/  BSYNC B0 ;  /* 0x0000000000007941 */ /* 0x000fea0003800000 */
.L_x_105:
        /* <DEDUP_REMOVED lines=11> */
.L_x_109:
        /* <DEDUP_REMOVED lines=18> */
.L_x_110:
[----:B------:R-:W-:Y:S05]  /*1aa0*/  BSYNC B0 ;  /* 0x0000000000007941 */ /* 0x000fea0003800000 */
.L_x_108:
        /* <DEDUP_REMOVED lines=48> */
.L_x_114:
[----:B------:R-:W-:Y:S05]  /*1db0*/  BSYNC B6 ;  /* 0x0000000000067941 */ /* 0x000fea0003800000 */
.L_x_113:
        /* <DEDUP_REMOVED lines=19> */
[----:B------:R-:W2:Y:S01]  /*1ef0*/  LDG.E.U16 R0, desc[UR36][R6.64] ;  /* 0x0000002406007981 */ /* 0x000ea2000c1e1500 */
[----:B------:R-:W-:Y:S02]  /*1f00*/  IMAD R3, R26, UR4, RZ ;  /* 0x000000041a037c24 */ /* 0x000fe4000f8e02ff */
[----:B------:R-:W-:-:S04]  /*1f10*/  IMAD.WIDE.U32 R4, R28, UR4, RZ ;  /* 0x000000041c047c25 */ /* 0x000fc8000f8e00ff */
[----:B------:R-:W-:Y:S01]  /*1f20*/  IMAD R3, R28, UR5, R3 ;  /* 0x000000051c037c24 */ /* 0x000fe2000f8e0203 */
[----:B------:R-:W-:Y:S02]  /*1f30*/  ULDC.64 UR4, c[0x0][0x2c0] ;  /* 0x0000b00000047ab9 */ /* 0x000fe40000000a00 */
[----:B------:R-:W-:Y:S02]  /*1f40*/  IMAD R9, R23, UR4, RZ ;  /* 0x0000000417097c24 */ /* 0x000fe4000f8e02ff */
[----:B------:R-:W-:Y:S02]  /*1f50*/  IADD3 R5, R5, R3, RZ ;  /* 0x0000000305057210 */ /* 0x000fe40007ffe0ff */
[C---:B------:R-:W-:Y:S02]  /*1f60*/  IMAD R9, R22.reuse, UR5, R9 ;  /* 0x0000000516097c24 */ /* 0x040fe4000f8e0209 */
[----:B------:R-:W-:Y:S01]  /*1f70*/  IMAD.WIDE.U32 R22, R22, UR4, R4 ;  /* 0x0000000416167c25 */ /* 0x000fe2000f8e0004 */
[----:B------:R-:W-:-:S03]  /*1f80*/  ULDC.64 UR4, c[0x0][0x2c8] ;  /* 0x0000b20000047ab9 */ /* 0x000fc60000000a00 */
        /* <DEDUP_REMOVED lines=9> */
[----:B------:R-:W-:-:S04]  /*2020*/  ULDC.64 UR4, c[0x0][0x288] ;  /* 0x0000a20000047ab9 */ /* 0x000fc80000000a00 */
[----:B------:R-:W-:Y:S02]  /*2030*/  IADD3 R3, R17, R3, RZ ;  /* 0x0000000311037210 */ /* 0x000fe40007ffe0ff */
[----:B------:R-:W-:-:S04]  /*2040*/  LEA R4, P0, R16, UR4, 0x1 ;  /* 0x0000000410047c11 */ /* 0x000fc8000f8008ff */
[----:B------:R-:W-:Y:S01]  /*2050*/  LEA.HI.X R5, R16, UR5, R3, 0x1, P0 ;  /* 0x0000000510057c11 */ /* 0x000fe200080f0c03 */
[----:B--2---:R-:W-:-:S04]  /*2060*/  IMAD.U32 R0, R0, 0x10000, RZ ;  /* 0x0001000000007824 */ /* 0x004fc800078e00ff */
[----:B------:R-:W-:-:S05]  /*2070*/  FADD.FTZ R0, -R0, -RZ ;  /* 0x800000ff00007221 */ /* 0x000fca0000010100 */
[----:B------:R-:W-:-:S05]  /*2080*/  F2FP.BF16.F32.PACK_AB R0, RZ, R0 ;  /* 0x00000000ff00723e */ /* 0x000fca00000010ff */
[----:B------:R0:W-:Y:S02]  /*2090*/  STG.E.U16 desc[UR36][R4.64], R0 ;  /* 0x0000000004007986 */ /* 0x0001e4000c101524 */
.L_x_112:
[----:B------:R-:W-:Y:S05]  /*20a0*/  BSYNC B7 ;  /* 0x0000000000077941 */ /* 0x000fea0003800000 */
.L_x_111:
        /* <DEDUP_REMOVED lines=8> */
.L_x_98:
[----:B------:R-:W-:Y:S05]  /*2130*/  EXIT ;  /* 0x000000000000794d */ /* 0x000fea0003800000 */
        .weak           $__internal_1_$__cuda_sm20_div_s64
        .type           $__internal_1_$__cuda_sm20_div_s64,@function
        .size           $__internal_1_$__cuda_sm20_div_s64,($__internal_2_$__cuda_sm20_rem_s64 - $__internal_1_$__cuda_sm20_div_s64)
$__internal_1_$__cuda_sm20_div_s64:
[----:B------:R-:W-:Y:S02]  /*2140*/  IADD3 R7, P1, RZ, -R10, RZ ;  /* 0x8000000aff077210 */ /* 0x000fe40007f3e0ff */
[----:B------:R-:W-:Y:S02]  /*2150*/  ISETP.GE.AND P0, PT, R0, RZ, PT ;  /* 0x000000ff0000720c */ /* 0x000fe40003f06270 */
[----:B------:R-:W-:Y:S02]  /*2160*/  IADD3.X R3, RZ, ~R0, RZ, P1, !PT ;  /* 0x80000000ff037210 */ /* 0x000fe40000ffe4ff */
[----:B------:R-:W-:Y:S02]  /*2170*/  SEL R6, R7, R10, !P0 ;  /* 0x0000000a07067207 */ /* 0x000fe40004000000 */
[----:B------:R-:W-:Y:S02]  /*2180*/  SEL R7, R3, R0, !P0 ;  /* 0x0000000003077207 */ /* 0x000fe40004000000 */
[----:B------:R-:W-:-:S02]  /*2190*/  ISETP.GE.AND P3, PT, R13, RZ, PT ;  /* 0x000000ff0d00720c */ /* 0x000fc40003f66270 */
[----:B------:R-:W0:Y:S08]  /*21a0*/  I2F.U64.RP R14, R6 ;  /* 0x00000006000e7312 */ /* 0x000e300000309000 */
[----:B0-----:R-:W0:Y:S02]  /*21b0*/  MUFU.RCP R14, R14 ;  /* 0x0000000e000e7308 */ /* 0x001e240000001000 */
[----:B0-----:R-:W-:-:S06]  /*21c0*/  VIADD R4, R14, 0x1ffffffe ;  /* 0x1ffffffe0e047836 */ /* 0x001fcc0000000000 */
[----:B------:R-:W0:Y:S02]  /*21d0*/  F2I.U64.TRUNC R4, R4 ;  /* 0x0000000400047311 */ /* 0x000e24000020d800 */
[----:B0-----:R-:W-:-:S04]  /*21e0*/  IMAD.WIDE.U32 R8, R4, R6, RZ ;  /* 0x0000000604087225 */ /* 0x001fc800078e00ff */
[----:B------:R-:W-:Y:S01]  /*21f0*/  IMAD R9, R4, R7, R9 ;  /* 0x0000000704097224 */ /* 0x000fe200078e0209 */
[----:B------:R-:W-:-:S03]  /*2200*/  IADD3 R3, P0, RZ, -R8, RZ ;  /* 0x80000008ff037210 */ /* 0x000fc60007f1e0ff */
[----:B------:R-:W-:Y:S02]  /*2210*/  IMAD R9, R5, R6, R9 ;  /* 0x0000000605097224 */ /* 0x000fe400078e0209 */
[----:B------:R-:W-:-:S03]  /*2220*/  IMAD.HI.U32 R8, R4, R3, RZ ;  /* 0x0000000304087227 */ /* 0x000fc600078e00ff */
[----:B------:R-:W-:Y:S01]  /*2230*/  IADD3.X R11, RZ, ~R9, RZ, P0, !PT ;  /* 0x80000009ff0b7210 */ /* 0x000fe200007fe4ff */
[----:B------:R-:W-:-:S04]  /*2240*/  IMAD.MOV.U32 R9, RZ, RZ, R4 ;  /* 0x000000ffff097224 */ /* 0x000fc800078e0004 */
[----:B------:R-:W-:-:S04]  /*2250*/  IMAD.WIDE.U32 R8, P0, R4, R11, R8 ;  /* 0x0000000b04087225 */ /* 0x000fc80007800008 */
[C---:B------:R-:W-:Y:S02]  /*2260*/  IMAD R15, R5.reuse, R11, RZ ;  /* 0x0000000b050f7224 */ /* 0x040fe400078e02ff */
[----:B------:R-:W-:-:S04]  /*2270*/  IMAD.HI.U32 R8, P1, R5, R3, R8 ;  /* 0x0000000305087227 */ /* 0x000fc80007820008 */
[----:B------:R-:W-:Y:S01]  /*2280*/  IMAD.HI.U32 R11, R5, R11, RZ ;  /* 0x0000000b050b7227 */ /* 0x000fe200078e00ff */
[----:B------:R-:W-:-:S04]  /*2290*/  IADD3 R9, P2, R15, R8, RZ ;  /* 0x000000080f097210 */ /* 0x000fc80007f5e0ff */
[----:B------:R-:W-:Y:S01]  /*22a0*/  IADD3.X R11, R11, R5, RZ, P0, !PT ;  /* 0x000000050b0b7210 */ /* 0x000fe200007fe4ff */
[----:B------:R-:W-:-:S03]  /*22b0*/  IMAD.WIDE.U32 R4, R9, R6, RZ ;  /* 0x0000000609047225 */ /* 0x000fc600078e00ff */
[----:B------:R-:W-:Y:S01]  /*22c0*/  IADD3.X R11, RZ, RZ, R11, P2, P1 ;  /* 0x000000ffff0b7210 */ /* 0x000fe200017e240b */
[----:B------:R-:W-:Y:S01]  /*22d0*/  IMAD R3, R9, R7, R5 ;  /* 0x0000000709037224 */ /* 0x000fe200078e0205 */
[----:B------:R-:W-:-:S03]  /*22e0*/  IADD3 R5, P0, RZ, -R4, RZ ;  /* 0x80000004ff057210 */ /* 0x000fc60007f1e0ff */
[----:B------:R-:W-:Y:S02]  /*22f0*/  IMAD R3, R11, R6, R3 ;  /* 0x000000060b037224 */ /* 0x000fe400078e0203 */
[----:B------:R-:W-:-:S04]  /*2300*/  IMAD.HI.U32 R8, R9, R5, RZ ;  /* 0x0000000509087227 */ /* 0x000fc800078e00ff */
[----:B------:R-:W-:Y:S01]  /*2310*/  IMAD.X R4, RZ, RZ, ~R3, P0 ;  /* 0x000000ffff047224 */ /* 0x000fe200000e0e03 */
[----:B------:R-:W-:-:S03]  /*2320*/  IADD3 R3, P4, RZ, -R2, RZ ;  /* 0x80000002ff037210 */ /* 0x000fc60007f9e0ff */
[----:B------:R-:W-:Y:S01]  /*2330*/  IMAD.WIDE.U32 R8, P0, R9, R4, R8 ;  /* 0x0000000409087225 */ /* 0x000fe20007800008 */
[----:B------:R-:W-:Y:S02]  /*2340*/  SEL R3, R3, R2, !P3 ;  /* 0x0000000203037207 */ /* 0x000fe40005800000 */
[----:B------:R-:W-:Y:S01]  /*2350*/  IADD3.X R14, RZ, ~R13, RZ, P4, !PT ;  /* 0x8000000dff0e7210 */ /* 0x000fe200027fe4ff */
[----:B------:R-:W-:-:S03]  /*2360*/  IMAD.HI.U32 R8, P1, R11, R5, R8 ;  /* 0x000000050b087227 */ /* 0x000fc60007820008 */
[----:B------:R-:W-:Y:S01]  /*2370*/  SEL R9, R14, R13, !P3 ;  /* 0x0000000d0e097207 */ /* 0x000fe20005800000 */
[CC--:B------:R-:W-:Y:S02]  /*2380*/  IMAD R5, R11.reuse, R4.reuse, RZ ;  /* 0x000000040b057224 */ /* 0x0c0fe400078e02ff */
[----:B------:R-:W-:-:S03]  /*2390*/  IMAD.HI.U32 R4, R11, R4, RZ ;  /* 0x000000040b047227 */ /* 0x000fc600078e00ff */
[----:B------:R-:W-:Y:S01]  /*23a0*/  IADD3 R8, P2, R5, R8, RZ ;  /* 0x0000000805087210 */ /* 0x000fe20007f5e0ff */
[----:B------:R-:W-:Y:S01]  /*23b0*/  HFMA2.MMA R5, -RZ, RZ, 0, 0 ;  /* 0x00000000ff057435 */ /* 0x000fe200000001ff */
[----:B------:R-:W-:-:S03]  /*23c0*/  IMAD.X R11, R4, 0x1, R11, P0 ;  /* 0x00000001040b7824 */ /* 0x000fc600000e060b */
[C---:B------:R-:W-:Y:S02]  /*23d0*/  IMAD.HI.U32 R4, R8.reuse, R3, RZ ;  /* 0x0000000308047227 */ /* 0x040fe400078e00ff */
[----:B------:R-:W-:Y:S02]  /*23e0*/  IADD3.X R14, RZ, RZ, R11, P2, P1 ;  /* 0x000000ffff0e7210 */ /* 0x000fe400017e240b */
[----:B------:R-:W-:-:S04]  /*23f0*/  IMAD.WIDE.U32 R4, R8, R9, R4 ;  /* 0x0000000908047225 */ /* 0x000fc800078e0004 */
[C---:B------:R-:W-:Y:S02]  /*2400*/  IMAD R11, R14.reuse, R9, RZ ;  /* 0x000000090e0b7224 */ /* 0x040fe400078e02ff */
[----:B------:R-:W-:-:S04]  /*2410*/  IMAD.HI.U32 R4, P0, R14, R3, R4 ;  /* 0x000000030e047227 */ /* 0x000fc80007800004 */
[----:B------:R-:W-:Y:S01]  /*2420*/  IMAD.HI.U32 R15, R14, R9, RZ ;  /* 0x000000090e0f7227 */ /* 0x000fe200078e00ff */
[----:B------:R-:W-:-:S03]  /*2430*/  IADD3 R11, P1, R11, R4, RZ ;  /* 0x000000040b0b7210 */ /* 0x000fc60007f3e0ff */
[----:B------:R-:W-:Y:S01]  /*2440*/  IMAD.X R15, RZ, RZ, R15, P0 ;  /* 0x000000ffff0f7224 */ /* 0x000fe200000e060f */
[C---:B------:R-:W-:Y:S01]  /*2450*/  IADD3 R8, P2, R11.reuse, 0x1, RZ ;  /* 0x000000010b087810 */ /* 0x040fe20007f5e0ff */
[----:B------:R-:W-:-:S03]  /*2460*/  IMAD.WIDE.U32 R4, R11, R6, RZ ;  /* 0x000000060b047225 */ /* 0x000fc600078e00ff */
[----:B------:R-:W-:Y:S01]  /*2470*/  IADD3.X R15, RZ, R15, RZ, P1, !PT ;  /* 0x0000000fff0f7210 */ /* 0x000fe20000ffe4ff */
[----:B------:R-:W-:Y:S01]  /*2480*/  IMAD R5, R11, R7, R5 ;  /* 0x000000070b057224 */ /* 0x000fe200078e0205 */
[----:B------:R-:W-:-:S03]  /*2490*/  IADD3 R17, P1, -R4, R3, RZ ;  /* 0x0000000304117210 */ /* 0x000fc60007f3e1ff */
[-C--:B------:R-:W-:Y:S01]  /*24a0*/  IMAD R4, R15, R6.reuse, R5 ;  /* 0x000000060f047224 */ /* 0x080fe200078e0205 */
[----:B------:R-:W-:-:S03]  /*24b0*/  ISETP.GE.U32.AND P0, PT, R17, R6, PT ;  /* 0x000000061100720c */ /* 0x000fc60003f06070 */
[----:B------:R-:W-:Y:S01]  /*24c0*/  IMAD.X R9, R9, 0x1, ~R4, P1 ;  /* 0x0000000109097824 */ /* 0x000fe200008e0e04 */
[----:B------:R-:W-:Y:S01]  /*24d0*/  IADD3 R3, P1, R17, -R6, RZ ;  /* 0x8000000611037210 */ /* 0x000fe20007f3e0ff */
[----:B------:R-:W-:-:S03]  /*24e0*/  IMAD.X R4, RZ, RZ, R15, P2 ;  /* 0x000000ffff047224 */ /* 0x000fc600010e060f */
[CC--:B------:R-:W-:Y:S02]  /*24f0*/  ISETP.GE.U32.AND.EX P0, PT, R9.reuse, R7.reuse, PT, P0 ;  /* 0x000000070900720c */ /* 0x0c0fe40003f06100 */
[----:B------:R-:W-:Y:S02]  /*2500*/  IADD3.X R5, R9, ~R7, RZ, P1, !PT ;  /* 0x8000000709057210 */ /* 0x000fe40000ffe4ff */
[----:B------:R-:W-:Y:S02]  /*2510*/  SEL R3, R3, R17, P0 ;  /* 0x0000001103037207 */ /* 0x000fe40000000000 */
[----:B------:R-:W-:Y:S02]  /*2520*/  SEL R5, R5, R9, P0 ;  /* 0x0000000905057207 */ /* 0x000fe40000000000 */
[----:B------:R-:W-:Y:S02]  /*2530*/  SEL R8, R8, R11, P0 ;  /* 0x0000000b08087207 */ /* 0x000fe40000000000 */
[----:B------:R-:W-:-:S02]  /*2540*/  ISETP.GE.U32.AND P1, PT, R3, R6, PT ;  /* 0x000000060300720c */ /* 0x000fc40003f26070 */
[----:B------:R-:W-:Y:S02]  /*2550*/  SEL R15, R4, R15, P0 ;  /* 0x0000000f040f7207 */ /* 0x000fe40000000000 */
[----:B------:R-:W-:Y:S02]  /*2560*/  IADD3 R3, P2, R8, 0x1, RZ ;  /* 0x0000000108037810 */ /* 0x000fe40007f5e0ff */
[----:B------:R-:W-:Y:S02]  /*2570*/  ISETP.GE.U32.AND.EX P0, PT, R5, R7, PT, P1 ;  /* 0x000000070500720c */ /* 0x000fe40003f06110 */
[----:B------:R-:W-:Y:S02]  /*2580*/  IADD3.X R4, RZ, R15, RZ, P2, !PT ;  /* 0x0000000fff047210 */ /* 0x000fe400017fe4ff */
[----:B------:R-:W-:Y:S02]  /*2590*/  SEL R3, R3, R8, P0 ;  /* 0x0000000803037207 */ /* 0x000fe40000000000 */
[----:B------:R-:W-:-:S02]  /*25a0*/  LOP3.LUT R5, R0, R13, RZ, 0x3c, !PT ;  /* 0x0000000d00057212 */ /* 0x000fc400078e3cff */
[----:B------:R-:W-:Y:S02]  /*25b0*/  SEL R4, R4, R15, P0 ;  /* 0x0000000f04047207 */ /* 0x000fe40000000000 */
[-C--:B------:R-:W-:Y:S02]  /*25c0*/  IADD3 R6, P2, RZ, -R3.reuse, RZ ;  /* 0x80000003ff067210 */ /* 0x080fe40007f5e0ff */
[----:B------:R-:W-:Y:S02]  /*25d0*/  ISETP.NE.U32.AND P0, PT, R10, RZ, PT ;  /* 0x000000ff0a00720c */ /* 0x000fe40003f05070 */
[----:B------:R-:W-:Y:S01]  /*25e0*/  ISETP.GE.AND P1, PT, R5, RZ, PT ;  /* 0x000000ff0500720c */ /* 0x000fe20003f26270 */
[----:B------:R-:W-:Y:S01]  /*25f0*/  IMAD.X R5, RZ, RZ, ~R4, P2 ;  /* 0x000000ffff057224 */ /* 0x000fe200010e0e04 */
[----:B------:R-:W-:Y:S02]  /*2600*/  ISETP.NE.AND.EX P0, PT, R0, RZ, PT, P0 ;  /* 0x000000ff0000720c */ /* 0x000fe40003f05300 */
[----:B------:R-:W-:-:S02]  /*2610*/  SEL R0, R6, R3, !P1 ;  /* 0x0000000306007207 */ /* 0x000fc40004800000 */
[----:B------:R-:W-:Y:S01]  /*2620*/  SEL R3, R5, R4, !P1 ;  /* 0x0000000405037207 */ /* 0x000fe20004800000 */
[----:B------:R-:W-:Y:S01]  /*2630*/  IMAD.MOV.U32 R5, RZ, RZ, 0x0 ;  /* 0x00000000ff057424 */ /* 0x000fe200078e00ff */
[----:B------:R-:W-:Y:S02]  /*2640*/  MOV R4, R12 ;  /* 0x0000000c00047202 */ /* 0x000fe40000000f00 */
[----:B------:R-:W-:Y:S02]  /*2650*/  SEL R0, R0, 0xffffffff, P0 ;  /* 0xffffffff00007807 */ /* 0x000fe40000000000 */
[----:B------:R-:W-:Y:S01]  /*2660*/  SEL R3, R3, 0xffffffff, P0 ;  /* 0xffffffff03037807 */ /* 0x000fe20000000000 */
[----:B------:R-:W-:Y:S06]  /*2670*/  RET.REL.NODEC R4 `(_ZN2at6native45_GLOBAL__N__efdd3984_12_NLLLoss2d_cu_e9278b4636nll_loss2d_backward_no_reduce_kernelIN3c108BFloat16EEEvlNS_27GenericPackedTensorAccessorIlLm3ENS_16DefaultPtrTraitsElEENS5_IT_Lm3ES6_lEENS5_IS8_Lm4ES6_lEEPKS8_l) ;  /* 0xffffffd804607950 */ /* 0x000fec0003c3ffff */
        .weak           $__internal_2_$__cuda_sm20_rem_s64
        .type           $__internal_2_$__cuda_sm20_rem_s64,@function
        .size           $__internal_2_$__cuda_sm20_rem_s64,(.L_x_870 - $__internal_2_$__cuda_sm20_rem_s64)
$__internal_2_$__cuda_sm20_rem_s64:
[-C--:B------:R-:W-:Y:S02]  /*2680*/  IADD3 R5, P1, RZ, -R10.reuse, RZ ;  /* 0x8000000aff057210 */ /* 0x080fe40007f3e0ff */
[----:B------:R-:W-:Y:S02]  /*2690*/  ISETP.GE.AND P0, PT, R3, RZ, PT ;  /* 0x000000ff0300720c */ /* 0x000fe40003f06270 */
[-C--:B------:R-:W-:Y:S02]  /*26a0*/  IADD3.X R6, RZ, ~R3.reuse, RZ, P1, !PT ;  /* 0x80000003ff067210 */ /* 0x080fe40000ffe4ff */
[----:B------:R-:W-:Y:S02]  /*26b0*/  SEL R4, R5, R10, !P0 ;  /* 0x0000000a05047207 */ /* 0x000fe40004000000 */
[----:B------:R-:W-:-:S04]  /*26c0*/  SEL R5, R6, R3, !P0 ;  /* 0x0000000306057207 */ /* 0x000fc80004000000 */
        /* <DEDUP_REMOVED lines=15> */
[----:B------:R-:W-:Y:S02]  /*27c0*/  IADD3 R9, P2, R19, R8, RZ ;  /* 0x0000000813097210 */ /* 0x000fe40007f5e0ff */
[----:B------:R-:W-:Y:S02]  /*27d0*/  IADD3 R17, P4, RZ, -R12, RZ ;  /* 0x8000000cff117210 */ /* 0x000fe40007f9e0ff */
[----:B------:R-:W-:Y:S01]  /*27e0*/  IADD3.X R15, R15, R7, RZ, P0, !PT ;  /* 0x000000070f0f7210 */ /* 0x000fe200007fe4ff */
[----:B------:R-:W-:-:S03]  /*27f0*/  IMAD.WIDE.U32 R6, R9, R4, RZ ;  /* 0x0000000409067225 */ /* 0x000fc600078e00ff */
[----:B------:R-:W-:Y:S01]  /*2800*/  IADD3.X R15, RZ, RZ, R15, P2, P1 ;  /* 0x000000ffff0f7210 */ /* 0x000fe200017e240f */
[----:B------:R-:W-:Y:S01]  /*2810*/  IMAD R8, R9, R5, R7 ;  /* 0x0000000509087224 */ /* 0x000fe200078e0207 */
[----:B------:R-:W-:Y:S02]  /*2820*/  IADD3 R7, P0, RZ, -R6, RZ ;  /* 0x80000006ff077210 */ /* 0x000fe40007f1e0ff */
[----:B------:R-:W-:Y:S01]  /*2830*/  ISETP.GE.AND P1, PT, R11, RZ, PT ;  /* 0x000000ff0b00720c */ /* 0x000fe20003f26270 */
[----:B------:R-:W-:Y:S02]  /*2840*/  IMAD R6, R15, R4, R8 ;  /* 0x000000040f067224 */ /* 0x000fe400078e0208 */
[----:B------:R-:W-:-:S04]  /*2850*/  IMAD.HI.U32 R8, R9, R7, RZ ;  /* 0x0000000709087227 */ /* 0x000fc800078e00ff */
[----:B------:R-:W-:-:S04]  /*2860*/  IMAD.X R6, RZ, RZ, ~R6, P0 ;  /* 0x000000ffff067224 */ /* 0x000fc800000e0e06 */
[----:B------:R-:W-:-:S04]  /*2870*/  IMAD.WIDE.U32 R8, P0, R9, R6, R8 ;  /* 0x0000000609087225 */ /* 0x000fc80007800008 */
[----:B------:R-:W-:Y:S01]  /*2880*/  IMAD.HI.U32 R8, P2, R15, R7, R8 ;  /* 0x000000070f087227 */ /* 0x000fe20007840008 */
[----:B------:R-:W-:Y:S02]  /*2890*/  SEL R9, R17, R12, !P1 ;  /* 0x0000000c11097207 */ /* 0x000fe40004800000 */
[-C--:B------:R-:W-:Y:S01]  /*28a0*/  IADD3.X R12, RZ, ~R11.reuse, RZ, P4, !PT ;  /* 0x8000000bff0c7210 */ /* 0x080fe200027fe4ff */
[CC--:B------:R-:W-:Y:S02]  /*28b0*/  IMAD R7, R15.reuse, R6.reuse, RZ ;  /* 0x000000060f077224 */ /* 0x0c0fe400078e02ff */
[----:B------:R-:W-:Y:S01]  /*28c0*/  IMAD.HI.U32 R6, R15, R6, RZ ;  /* 0x000000060f067227 */ /* 0x000fe200078e00ff */
[----:B------:R-:W-:Y:S02]  /*28d0*/  SEL R11, R12, R11, !P1 ;  /* 0x0000000b0c0b7207 */ /* 0x000fe40004800000 */
        /* <DEDUP_REMOVED lines=10> */
[----:B------:R-:W-:Y:S02]  /*2980*/  IMAD.X R8, RZ, RZ, R8, P0 ;  /* 0x000000ffff087224 */ /* 0x000fe400000e0608 */
[----:B------:R-:W-:-:S03]  /*2990*/  IMAD.WIDE.U32 R6, R15, R4, RZ ;  /* 0x000000040f067225 */ /* 0x000fc600078e00ff */
[----:B------:R-:W-:Y:S01]  /*29a0*/  IADD3.X R17, RZ, R8, RZ, P2, !PT ;  /* 0x00000008ff117210 */ /* 0x000fe200017fe4ff */
[----:B------:R-:W-:Y:S01]  /*29b0*/  IMAD R15, R15, R5, R7 ;  /* 0x000000050f0f7224 */ /* 0x000fe200078e0207 */
[----:B------:R-:W-:-:S03]  /*29c0*/  IADD3 R19, P2, -R6, R9, RZ ;  /* 0x0000000906137210 */ /* 0x000fc60007f5e1ff */
[-C--:B------:R-:W-:Y:S01]  /*29d0*/  IMAD R6, R17, R4.reuse, R15 ;  /* 0x0000000411067224 */ /* 0x080fe200078e020f */
[----:B------:R-:W-:-:S03]  /*29e0*/  ISETP.GE.U32.AND P0, PT, R19, R4, PT ;  /* 0x000000041300720c */ /* 0x000fc60003f06070 */
[----:B------:R-:W-:Y:S01]  /*29f0*/  IMAD.X R11, R11, 0x1, ~R6, P2 ;  /* 0x000000010b0b7824 */ /* 0x000fe200010e0e06 */
[----:B------:R-:W-:-:S04]  /*2a00*/  IADD3 R7, P2, R19, -R4, RZ ;  /* 0x8000000413077210 */ /* 0x000fc80007f5e0ff */
[CC--:B------:R-:W-:Y:S02]  /*2a10*/  ISETP.GE.U32.AND.EX P0, PT, R11.reuse, R5.reuse, PT, P0 ;  /* 0x000000050b00720c */ /* 0x0c0fe40003f06100 */
[----:B------:R-:W-:Y:S02]  /*2a20*/  IADD3.X R9, R11, ~R5, RZ, P2, !PT ;  /* 0x800000050b097210 */ /* 0x000fe400017fe4ff */
[----:B------:R-:W-:Y:S02]  /*2a30*/  SEL R7, R7, R19, P0 ;  /* 0x0000001307077207 */ /* 0x000fe40000000000 */
[----:B------:R-:W-:Y:S02]  /*2a40*/  SEL R9, R9, R11, P0 ;  /* 0x0000000b09097207 */ /* 0x000fe40000000000 */
[CC--:B------:R-:W-:Y:S02]  /*2a50*/  ISETP.GE.U32.AND P0, PT, R7.reuse, R4.reuse, PT ;  /* 0x000000040700720c */ /* 0x0c0fe40003f06070 */
[----:B------:R-:W-:-:S02]  /*2a60*/  IADD3 R18, P2, R7, -R4, RZ ;  /* 0x8000000407127210 */ /* 0x000fc40007f5e0ff */
[----:B------:R-:W-:-:S03]  /*2a70*/  ISETP.GE.U32.AND.EX P0, PT, R9, R5, PT, P0 ;  /* 0x000000050900720c */ /* 0x000fc60003f06100 */
[----:B------:R-:W-:Y:S01]  /*2a80*/  IMAD.X R19, R9, 0x1, ~R5, P2 ;  /* 0x0000000109137824 */ /* 0x000fe200010e0e05 */
[----:B------:R-:W-:-:S04]  /*2a90*/  SEL R18, R18, R7, P0 ;  /* 0x0000000712127207 */ /* 0x000fc80000000000 */
[----:B------:R-:W-:Y:S02]  /*2aa0*/  SEL R19, R19, R9, P0 ;  /* 0x0000000913137207 */ /* 0x000fe40000000000 */
[-C--:B------:R-:W-:Y:S02]  /*2ab0*/  IADD3 R5, P2, RZ, -R18.reuse, RZ ;  /* 0x80000012ff057210 */ /* 0x080fe40007f5e0ff */
[----:B------:R-:W-:Y:S02]  /*2ac0*/  ISETP.NE.U32.AND P0, PT, R10, RZ, PT ;  /* 0x000000ff0a00720c */ /* 0x000fe40003f05070 */
[-C--:B------:R-:W-:Y:S02]  /*2ad0*/  IADD3.X R4, RZ, ~R19.reuse, RZ, P2, !PT ;  /* 0x80000013ff047210 */ /* 0x080fe400017fe4ff */
[----:B------:R-:W-:Y:S02]  /*2ae0*/  SEL R18, R5, R18, !P1 ;  /* 0x0000001205127207 */ /* 0x000fe40004800000 */
[----:B------:R-:W-:Y:S01]  /*2af0*/  SEL R19, R4, R19, !P1 ;  /* 0x0000001304137207 */ /* 0x000fe20004800000 */
[----:B------:R-:W-:Y:S01]  /*2b00*/  IMAD.MOV.U32 R4, RZ, RZ, R0 ;  /* 0x000000ffff047224 */ /* 0x000fe200078e0000 */
[----:B------:R-:W-:-:S02]  /*2b10*/  MOV R5, 0x0 ;  /* 0x0000000000057802 */ /* 0x000fc40000000f00 */
[----:B------:R-:W-:-:S04]  /*2b20*/  ISETP.NE.AND.EX P0, PT, R3, RZ, PT, P0 ;  /* 0x000000ff0300720c */ /* 0x000fc80003f05300 */
[----:B------:R-:W-:Y:S02]  /*2b30*/  SEL R18, R18, 0xffffffff, P0 ;  /* 0xffffffff12127807 */ /* 0x000fe40000000000 */
[----:B------:R-:W-:Y:S01]  /*2b40*/  SEL R19, R19, 0xffffffff, P0 ;  /* 0xffffffff13137807 */ /* 0x000fe20000000000 */
[----:B------:R-:W-:Y:S06]  /*2b50*/  RET.REL.NODEC R4 `(_ZN2at6native45_GLOBAL__N__efdd3984_12_NLLLoss2d_cu_e9278b4636nll_loss2d_backward_no_reduce_kernelIN3c108BFloat16EEEvlNS_27GenericPackedTensorAccessorIlLm3ENS_16DefaultPtrTraitsElEENS5_IT_Lm3ES6_lEENS5_IS8_Lm4ES6_lEEPKS8_l) ;  /* 0xffffffd404287950 */ /* 0x000fec0003c3ffff */
.L_x_116:
        /* <DEDUP_REMOVED lines=10> */
.L_x_870:


//--------------------- .text._ZN2at6native45_GLOBAL__N__efdd3984_12_NLLLoss2d_cu_e9278b4636nll_loss2d_backward_no_reduce_kernelIN3c104HalfEEEvlNS_27GenericPackedTensorAccessorIlLm3ENS_16DefaultPtrTraitsElEENS5_IT_Lm3ES6_lEENS5_IS8_Lm4ES6_lEEPKS8_l --------------------------
	.section	.text._ZN2at6native45_GLOBAL__N__efdd3984_12_NLLLoss2d_cu_e9278b4636nll_loss2d_backward_no_reduce_kernelIN3c104HalfEEEvlNS_27GenericPackedTensorAccessorIlLm3ENS_16DefaultPtrTraitsElEENS5_IT_Lm3ES6_lEENS5_IS8_Lm4ES6_lEEPKS8_l,"ax",@progbits
	.align	128
.text._ZN2at6native45_GLOBAL__N__efdd3984_12_NLLLoss2d_cu_e9278b4636nll_loss2d_backward_no_reduce_kernelIN3c104HalfEEEvlNS_27GenericPackedTensorAccessorIlLm3ENS_16DefaultPtrTraitsElEENS5_IT_Lm3ES6_lEENS5_IS8_Lm4ES6_lEEPKS8_l:
        .type           _ZN2at6native45_GLOBAL__N__efdd3984_12_NLLLoss2d_cu_e9278b4636nll_loss2d_backward_no_reduce_kernelIN3c104HalfEEEvlNS_27GenericPackedTensorAccessorIlLm3ENS_16DefaultPtrTraitsElEENS5_IT_Lm3ES6_lEENS5_IS8_Lm4ES6_lEEPKS8_l,@function
        .size           _ZN2at6native45_GLOBAL__N__efdd3984_12_NLLLoss2d_cu_e9278b4636nll_loss2d_backward_no_reduce_kernelIN3c104HalfEEEvlNS_27GenericPackedTensorAccessorIlLm3ENS_16DefaultPtrTraitsElEENS5_IT_Lm3ES6_lEENS5_IS8_Lm4ES6_lEEPKS8_l,(.L_x_873 - _ZN2at6native45_GLOBAL__N__efdd3984_12_NLLLoss2d_cu_e9278b4636nll_loss2d_backward_no_reduce_kernelIN3c104HalfEEEvlNS_27GenericPackedTensorAccessorIlLm3ENS_16DefaultPtrTraitsElEENS5_IT_Lm3ES6_lEENS5_IS8_Lm4ES6_lEEPKS8_l)
        .other          _ZN2at6native45_GLOBAL__N__efdd3984_12_NLLLoss2d_cu_e9278b4636nll_loss2d_backward_no_reduce_kernelIN3c104HalfEEEvlNS_27GenericPackedTensorAccessorIlLm3ENS_16DefaultPtrTraitsElEENS5_IT_Lm3ES6_lEENS5_IS8_Lm4ES6_lEEPKS8_l,@"STO_CUDA_ENTRY STV_DEFAULT"
_ZN2at6native45_GLOBAL__N__efdd3984_12_NLLLoss2d_cu_e9278b4636nll_loss2d_backward_no_reduce_kernelIN3c104HalfEEEvlNS_27GenericPackedTensorAccessorIlLm3ENS_16DefaultPtrTraitsElEENS5_IT_Lm3ES6_lEENS5_IS8_Lm4ES6_lEEPKS8_l:
        /* <DEDUP_REMOVED lines=33> */
.L_x_135:
        /* <DEDUP_REMOVED lines=9> */
[----:B------:R-:W-:Y:S05]  /*02a0*/  CALL.REL.NOINC `($__internal_3_$__cuda_sm20_div_s64) ;  /* 0x0000001c00987944 */ /* 0x000fea0003c00000 */
        /* <DEDUP_REMOVED lines=10> */
.L_x_120:
        /* <DEDUP_REMOVED lines=22> */
.L_x_121:
[----:B------:R-:W-:Y:S05]  /*04b0*/  BSYNC B0 ;  /* 0x0000000000007941 */ /* 0x000fea0003800000 */
.L_x_119:
        /* <DEDUP_REMOVED lines=9> */
[----:B------:R-:W-:Y:S05]  /*0550*/  CALL.REL.NOINC `($__internal_4_$__cuda_sm20_rem_s64) ;  /* 0x00000020003c7944 */ /* 0x000fea0003c00000 */
[----:B------:R-:W-:Y:S01]  /*0560*/  IMAD.MOV.U32 R22, RZ, RZ, R18 ;  /* 0x000000ffff167224 */ /* 0x000fe200078e0012 */
[----:B------:R-:W-:Y:S01]  /*0570*/  MOV R23, R19 ;  /* 0x0000001300177202 */ /* 0x000fe20000000f00 */
[----:B------:R-:W-:Y:S06]  /*0580*/  BRA `(.L_x_124) ;  /* 0x0000000000487947 */ /* 0x000fec0003800000 */
.L_x_123:
        /* <DEDUP_REMOVED lines=18> */
.L_x_124:
[----:B------:R-:W-:Y:S05]  /*06b0*/  BSYNC B0 ;  /* 0x0000000000007941 */ /* 0x000fea0003800000 */
.L_x_122:
        /* <DEDUP_REMOVED lines=10> */
[----:B------:R-:W-:Y:S05]  /*0760*/  CALL.REL.NOINC `($__internal_3_$__cuda_sm20_div_s64) ;  /* 0x0000001800687944 */ /* 0x000fea0003c00000 */
[----:B------:R-:W-:Y:S01]  /*0770*/  MOV R10, R0 ;  /* 0x00000000000a7202 */ /* 0x000fe20000000f00 */
[----:B------:R-:W-:Y:S01]  /*0780*/  IMAD.MOV.U32 R11, RZ, RZ, R3 ;  /* 0x000000ffff0b7224 */ /* 0x000fe200078e0003 */
[----:B------:R-:W-:Y:S06]  /*0790*/  BRA `(.L_x_127) ;  /* 0x0000000000507947 */ /* 0x000fec0003800000 */
.L_x_126:
        /* <DEDUP_REMOVED lines=20> */
.L_x_127:
[----:B------:R-:W-:Y:S05]  /*08e0*/  BSYNC B0 ;  /* 0x0000000000007941 */ /* 0x000fea0003800000 */
.L_x_125:
        /* <DEDUP_REMOVED lines=10> */
[----:B------:R-:W-:Y:S05]  /*0990*/  BRA `(.L_x_130) ;  /* 0x0000000000487947 */ /* 0x000fea0003800000 */
.L_x_129:
        /* <DEDUP_REMOVED lines=18> */
.L_x_130:
[----:B------:R-:W-:Y:S05]  /*0ac0*/  BSYNC B0 ;  /* 0x0000000000007941 */ /* 0x000fea0003800000 */
.L_x_128:
        /* <DEDUP_REMOVED lines=48> */
.L_x_134:
[----:B------:R-:W-:Y:S05]  /*0dd0*/  BSYNC B6 ;  /* 0x0000000000067941 */ /* 0x000fea0003800000 */
.L_x_133:
[----:B------:R-:W-:Y:S01]  /*0de0*/  ULDC.64 UR4, c[0x0][0x270] ;  /* 0x00009c0000047ab9 */ /* 0x000fe20000000a00 */
[----:B------:R-:W-:Y:S01]  /*0df0*/  ULDC.64 UR6, c[0x0][0x2d0] ;  /* 0x0000b40000067ab9 */ /* 0x000fe20000000a00 */
        /* <DEDUP_REMOVED lines=13> */
[----:B------:R-:W-:Y:S01]  /*0ed0*/  ULDC.64 UR4, c[0x0][0x250] ;  /* 0x0000940000047ab9 */ /* 0x000fe20000000a00 */
[----:B------:R-:W-:Y:S02]  /*0ee0*/  LEA R4, P0, R16, UR6, 0x1 ;  /* 0x0000000610047c11 */ /* 0x000fe4000f8008ff */
[----:B------:R-:W-:Y:S01]  /*0ef0*/  IMAD.IADD R3, R7, 0x1, R3 ;  /* 0x0000000107037824 */ /* 0x000fe200078e0203 */
[----:B------:R-:W-:Y:S02]  /*0f00*/  LEA R8, P1, R6, UR4, 0x1 ;  /* 0x0000000406087c11 */ /* 0x000fe4000f8208ff */
[----:B------:R-:W-:Y:S02]  /*0f10*/  LEA.HI.X R5, R16, UR7, R17, 0x1, P0 ;  /* 0x0000000710057c11 */ /* 0x000fe400080f0c11 */
[----:B------:R-:W-:Y:S01]  /*0f20*/  LEA.HI.X R9, R6, UR5, R3, 0x1, P1 ;  /* 0x0000000506097c11 */ /* 0x000fe200088f0c03 */
[----:B------:R-:W-:-:S02]  /*0f30*/  ULDC.64 UR4, c[0x0][0x2b0] ;  /* 0x0000ac0000047ab9 */ /* 0x000fc40000000a00 */
[----:B------:R0:W2:Y:S04]  /*0f40*/  LDG.E.U16 R0, desc[UR36][R4.64] ;  /* 0x0000002404007981 */ /* 0x0000a8000c1e1500 */
        /* <DEDUP_REMOVED lines=14> */
[----:B------:R-:W-:-:S04]  /*1030*/  ULDC.64 UR4, c[0x0][0x2b8] ;  /* 0x0000ae0000047ab9 */ /* 0x000fc80000000a00 */
[----:B------:R-:W-:Y:S01]  /*1040*/  IADD3 R19, R19, R5, RZ ;  /* 0x0000000513137210 */ /* 0x000fe20007ffe0ff */
[----:B------:R-:W-:-:S04]  /*1050*/  IMAD R5, R17, UR4, RZ ;  /* 0x0000000411057c24 */ /* 0x000fc8000f8e02ff */
[C---:B------:R-:W-:Y:S02]  /*1060*/  IMAD R5, R16.reuse, UR5, R5 ;  /* 0x0000000510057c24 */ /* 0x040fe4000f8e0205 */
[----:B------:R-:W-:Y:S01]  /*1070*/  IMAD.WIDE.U32 R16, R16, UR4, R18 ;  /* 0x0000000410107c25 */ /* 0x000fe2000f8e0012 */
[----:B------:R-:W-:Y:S02]  /*1080*/  ULDC.64 UR4, c[0x0][0x288] ;  /* 0x0000a20000047ab9 */ /* 0x000fe40000000a00 */
[----:B------:R-:W-:Y:S01]  /*1090*/  LEA R4, P0, R16, UR4, 0x1 ;  /* 0x0000000410047c11 */ /* 0x000fe2000f8008ff */
[----:B--2---:R-:W-:Y:S02]  /*10a0*/  HADD2.F32 R0, -RZ, -R0.H0_H0 ;  /* 0xa0000000ff007230 */ /* 0x004fe40000004100 */
[----:B---3--:R-:W-:-:S05]  /*10b0*/  HADD2.F32 R3, -RZ, R3.H0_H0 ;  /* 0x20000003ff037230 */ /* 0x008fca0000004100 */
[----:B------:R-:W-:Y:S01]  /*10c0*/  FMUL.FTZ R0, R0, R3 ;  /* 0x0000000300007220 */ /* 0x000fe20000410000 */
[----:B------:R-:W-:-:S04]  /*10d0*/  IMAD.IADD R3, R17, 0x1, R5 ;  /* 0x0000000111037824 */ /* 0x000fc800078e0205 */
[----:B------:R-:W-:Y:S02]  /*10e0*/  F2FP.F16.F32.PACK_AB R0, RZ, R0 ;  /* 0x00000000ff00723e */ /* 0x000fe400000000ff */
[----:B------:R-:W-:-:S05]  /*10f0*/  LEA.HI.X R5, R16, UR5, R3, 0x1, P0 ;  /* 0x0000000510057c11 */ /* 0x000fca00080f0c03 */
[----:B------:R0:W-:Y:S02]  /*1100*/  STG.E.U16 desc[UR36][R4.64], R0 ;  /* 0x0000000004007986 */ /* 0x0001e4000c101524 */
.L_x_132:
[----:B------:R-:W-:Y:S05]  /*1110*/  BSYNC B7 ;  /* 0x0000000000077941 */ /* 0x000fea0003800000 */
.L_x_131:
[----:B------:R-:W-:Y:S02]  /*1120*/  ULDC UR4, c[0x0][0xc] ;  /* 0x0000030000047ab9 */ /* 0x000fe40000000800 */
[----:B------:R-:W-:-:S05]  /*1130*/  IMAD R3, R24, UR4, RZ ;  /* 0x0000000418037c24 */ /* 0x000fca000f8e02ff */
[----:B------:R-:W-:-:S04]  /*1140*/  IADD3 R2, P0, R3, R2, RZ ;  /* 0x0000000203027210 */ /* 0x000fc80007f1e0ff */
[----:B------:R-:W-:Y:S02]  /*1150*/  IADD3.X R25, RZ, R25, RZ, P0, !PT ;  /* 0x00000019ff197210 */ /* 0x000fe400007fe4ff */
[----:B------:R-:W-:-:S04]  /*1160*/  ISETP.GE.U32.AND P0, PT, R2, UR44, PT ;  /* 0x0000002c02007c0c */ /* 0x000fc8000bf06070 */
[----:B------:R-:W-:-:S13]  /*1170*/  ISETP.GE.AND.EX P0, PT, R25, UR45, PT, P0 ;  /* 0x0000002d19007c0c */ /* 0x000fda000bf06300 */
[----:B------:R-:W-:Y:S05]  /*1180*/  @!P0 BRA `(.L_x_135) ;  /* 0xfffffff000208947 */ /* 0x000fea000383ffff */
[----:B------:R-:W-:Y:S05]  /*1190*/  BSYNC B8 ;  /* 0x0000000000087941 */ /* 0x000fea0003800000 */
.L_x_118:
[----:B------:R-:W-:Y:S05]  /*11a0*/  EXIT ;  /* 0x000000000000794d */ /* 0x000fea0003800000 */
.L_x_117:
[----:B------:R-:W-:Y:S01]  /*11b0*/  BSSY B8, `(.L_x_136) ;  /* 0x00000f4000087945 */ /* 0x000fe20003800000 */
.L_x_153:
        /* <DEDUP_REMOVED lines=11> */
[--C-:B------:R-:W-:Y:S01]  /*1270*/  IMAD.MOV.U32 R11, RZ, RZ, R3.reuse ;  /* 0x000000ffff0b7224 */ /* 0x100fe200078e0003 */
        /* <DEDUP_REMOVED lines=8> */
.L_x_138:
[----:B------:R-:W0:Y:S01]  /*1300*/  I2F.U32.RP R6, UR49 ;  /* 0x0000003100067d06 */ /* 0x000e220008209000 */
[----:B------:R-:W-:Y:S01]  /*1310*/  ISETP.NE.U32.AND P2, PT, RZ, UR49, PT ;  /* 0x00000031ff007c0c */ /* 0x000fe2000bf45070 */
[----:B------:R-:W-:Y:S01]  /*1320*/  IMAD.MOV.U32 R11, RZ, RZ, RZ ;  /* 0x000000ffff0b7224 */ /* 0x000fe200078e00ff */
        /* <DEDUP_REMOVED lines=12> */
[----:B------:R-:W-:Y:S01]  /*13f0*/  @P0 IADD3 R0, R0, -UR49, RZ ;  /* 0x8000003100000c10 */ /* 0x000fe2000fffe0ff */
[----:B------:R-:W-:-:S03]  /*1400*/  @P0 VIADD R10, R10, 0x1 ;  /* 0x000000010a0a0836 */ /* 0x000fc60000000000 */
[----:B------:R-:W-:-:S13]  /*1410*/  ISETP.GE.U32.AND P1, PT, R0, UR49, PT ;  /* 0x0000003100007c0c */ /* 0x000fda000bf26070 */
[----:B------:R-:W-:Y:S02]  /*1420*/  @P1 IADD3 R10, R10, 0x1, RZ ;  /* 0x000000010a0a1810 */ /* 0x000fe40007ffe0ff */
[----:B------:R-:W-:-:S05]  /*1430*/  @!P2 LOP3.LUT R10, RZ, UR49, RZ, 0x33, !PT ;  /* 0x00000031ff0aac12 */ /* 0x000fca000f8e33ff */
[----:B------:R-:W-:-:S04]  /*1440*/  IMAD.MOV R3, RZ, RZ, -R10 ;  /* 0x000000ffff037224 */ /* 0x000fc800078e0a0a */
[----:B------:R-:W-:-:S07]  /*1450*/  IMAD R28, R3, UR49, R2 ;  /* 0x00000031031c7c24 */ /* 0x000fce000f8e0202 */
.L_x_139:
[----:B------:R-:W-:Y:S05]  /*1460*/  BSYNC B0 ;  /* 0x0000000000007941 */ /* 0x000fea0003800000 */
.L_x_137:
[----:B------:R-:W-:Y:S01]  /*1470*/  LOP3.LUT R0, R11, UR51, RZ, 0xfc, !PT ;  /* 0x000000330b007c12 */ /* 0x000fe2000f8efcff */
[----:B------:R-:W-:Y:S03]  /*1480*/  BSSY B0, `(.L_x_140) ;  /* 0x000001e000007945 */ /* 0x000fe60003800000 */
[----:B------:R-:W-:-:S13]  /*1490*/  ISETP.NE.U32.AND P0, PT, R0, RZ, PT ;  /* 0x000000ff0000720c */ /* 0x000fda0003f05070 */
[----:B------:R-:W-:Y:S05]  /*14a0*/  @!P0 BRA `(.L_x_141) ;  /* 0x0000000000248947 */ /* 0x000fea0003800000 */
[----:B------:R-:W-:Y:S01]  /*14b0*/  ULDC.64 UR4, c[0x0][0x228] ;  /* 0x00008a0000047ab9 */ /* 0x000fe20000000a00 */
[----:B------:R-:W-:Y:S01]  /*14c0*/  MOV R12, R10 ;  /* 0x0000000a000c7202 */ /* 0x000fe20000000f00 */
[----:B------:R-:W-:Y:S01]  /*14d0*/  IMAD.U32 R10, RZ, RZ, UR4 ;  /* 0x00000004ff0a7e24 */ /* 0x000fe2000f8e00ff */
[----:B------:R-:W-:Y:S02]  /*14e0*/  MOV R3, UR5 ;  /* 0x0000000500037c02 */ /* 0x000fe40008000f00 */
[----:B------:R-:W-:-:S07]  /*14f0*/  MOV R0, 0x1510 ;  /* 0x0000151000007802 */ /* 0x000fce0000000f00 */
[----:B------:R-:W-:Y:S05]  /*1500*/  CALL.REL.NOINC `($__internal_4_$__cuda_sm20_rem_s64) ;  /* 0x0000001000507944 */ /* 0x000fea0003c00000 */
[----:B------:R-:W-:Y:S01]  /*1510*/  IMAD.MOV.U32 R22, RZ, RZ, R18 ;  /* 0x000000ffff167224 */ /* 0x000fe200078e0012 */
[----:B------:R-:W-:Y:S01]  /*1520*/  MOV R23, R19 ;  /* 0x0000001300177202 */ /* 0x000fe20000000f00 */
[----:B------:R-:W-:Y:S06]  /*1530*/  BRA `(.L_x_142) ;  /* 0x0000000000487947 */ /* 0x000fec0003800000 */
.L_x_141:
[----:B------:R-:W0:Y:S01]  /*1540*/  I2F.U32.RP R6, UR53 ;  /* 0x0000003500067d06 */ /* 0x000e220008209000 */
[----:B------:R-:W-:Y:S01]  /*1550*/  ISETP.NE.U32.AND P1, PT, RZ, UR53, PT ;  /* 0x00000035ff007c0c */ /* 0x000fe2000bf25070 */
[----:B------:R-:W-:-:S06]  /*1560*/  IMAD.MOV.U32 R23, RZ, RZ, RZ ;  /* 0x000000ffff177224 */ /* 0x000fcc00078e00ff */
        /* <DEDUP_REMOVED lines=11> */
[----:B------:R-:W-:-:S05]  /*1620*/  @P0 VIADD R22, R22, -UR53 ;  /* 0x8000003516160c36 */ /* 0x000fca0008000000 */
[----:B------:R-:W-:-:S13]  /*1630*/  ISETP.GE.U32.AND P0, PT, R22, UR53, PT ;  /* 0x0000003516007c0c */ /* 0x000fda000bf06070 */
[----:B------:R-:W-:Y:S02]  /*1640*/  @P0 IADD3 R22, R22, -UR53, RZ ;  /* 0x8000003516160c10 */ /* 0x000fe4000fffe0ff */
[----:B------:R-:W-:-:S07]  /*1650*/  @!P1 LOP3.LUT R22, RZ, UR53, RZ, 0x33, !PT ;  /* 0x00000035ff169c12 */ /* 0x000fce000f8e33ff */
.L_x_142:
[----:B------:R-:W-:Y:S05]  /*1660*/  BSYNC B0 ;  /* 0x0000000000007941 */ /* 0x000fea0003800000 */
.L_x_140:
[----:B------:R-:W0:Y:S01]  /*1670*/  LDC.64 R4, c[0x0][0x228] ;  /* 0x00008a00ff047b82 */ /* 0x000e220000000a00 */
[----:B------:R-:W-:Y:S01]  /*1680*/  BSSY B0, `(.L_x_143) ;  /* 0x0000021000007945 */ /* 0x000fe20003800000 */
[C---:B0-----:R-:W-:Y:S02]  /*1690*/  IMAD R0, R4.reuse, UR41, RZ ;  /* 0x0000002904007c24 */ /* 0x041fe4000f8e02ff */
[----:B------:R-:W-:-:S04]  /*16a0*/  IMAD.WIDE.U32 R10, R4, UR40, RZ ;  /* 0x00000028040a7c25 */ /* 0x000fc8000f8e00ff */
[----:B------:R-:W-:-:S05]  /*16b0*/  IMAD R5, R5, UR40, R0 ;  /* 0x0000002805057c24 */ /* 0x000fca000f8e0200 */
[----:B------:R-:W-:-:S04]  /*16c0*/  IADD3 R0, R11, R5, RZ ;  /* 0x000000050b007210 */ /* 0x000fc80007ffe0ff */
[----:B------:R-:W-:-:S04]  /*16d0*/  LOP3.LUT R3, R13, R0, RZ, 0xfc, !PT ;  /* 0x000000000d037212 */ /* 0x000fc800078efcff */
[----:B------:R-:W-:-:S13]  /*16e0*/  ISETP.NE.U32.AND P0, PT, R3, RZ, PT ;  /* 0x000000ff0300720c */ /* 0x000fda0003f05070 */
[----:B------:R-:W-:Y:S05]  /*16f0*/  @!P0 BRA `(.L_x_144) ;  /* 0x0000000000148947 */ /* 0x000fea0003800000 */
[----:B------:R-:W-:-:S07]  /*1700*/  MOV R12, 0x1720 ;  /* 0x00001720000c7802 */ /* 0x000fce0000000f00 */
[----:B------:R-:W-:Y:S05]  /*1710*/  CALL.REL.NOINC `($__internal_3_$__cuda_sm20_div_s64) ;  /* 0x00000008007c7944 */ /* 0x000fea0003c00000 */
[----:B------:R-:W-:Y:S01]  /*1720*/  IMAD.MOV.U32 R10, RZ, RZ, R0 ;  /* 0x000000ffff0a7224 */ /* 0x000fe200078e0000 */
[----:B------:R-:W-:Y:S01]  /*1730*/  MOV R11, R3 ;  /* 0x00000003000b7202 */ /* 0x000fe20000000f00 */
[----:B------:R-:W-:Y:S06]  /*1740*/  BRA `(.L_x_145) ;  /* 0x0000000000507947 */ /* 0x000fec0003800000 */
.L_x_144:
[----:B------:R-:W0:Y:S01]  /*1750*/  I2F.U32.RP R6, R10 ;  /* 0x0000000a00067306 */ /* 0x000e220000209000 */
[----:B------:R-:W-:Y:S01]  /*1760*/  ISETP.NE.U32.AND P2, PT, R10, RZ, PT ;  /* 0x000000ff0a00720c */ /* 0x000fe20003f45070 */
[----:B------:R-:W-:-:S06]  /*1770*/  IMAD.MOV.U32 R11, RZ, RZ, RZ ;  /* 0x000000ffff0b7224 */ /* 0x000fcc00078e00ff */
[----:B0-----:R-:W0:Y:S02]  /*1780*/  MUFU.RCP R6, R6 ;  /* 0x0000000600067308 */ /* 0x001e240000001000 */
[----:B0-----:R-:W-:-:S06]  /*1790*/  VIADD R4, R6, 0xffffffe ;  /* 0x0ffffffe06047836 */ /* 0x001fcc0000000000 */
[----:B------:R0:W1:Y:S02]  /*17a0*/  F2I.FTZ.U32.TRUNC.NTZ R5, R4 ;  /* 0x0000000400057305 */ /* 0x000064000021f000 */
[----:B0-----:R-:W-:Y:S01]  /*17b0*/  IMAD.MOV.U32 R4, RZ, RZ, RZ ;  /* 0x000000ffff047224 */ /* 0x001fe200078e00ff */
[----:B-1----:R-:W-:-:S05]  /*17c0*/  IADD3 R3, RZ, -R5, RZ ;  /* 0x80000005ff037210 */ /* 0x002fca0007ffe0ff */
[----:B------:R-:W-:-:S04]  /*17d0*/  IMAD R3, R3, R10, RZ ;  /* 0x0000000a03037224 */ /* 0x000fc800078e02ff */
[----:B------:R-:W-:-:S06]  /*17e0*/  IMAD.HI.U32 R3, R5, R3, R4 ;  /* 0x0000000305037227 */ /* 0x000fcc00078e0004 */
[----:B------:R-:W-:-:S05]  /*17f0*/  IMAD.HI.U32 R0, R3, R2, RZ ;  /* 0x0000000203007227 */ /* 0x000fca00078e00ff */
[----:B------:R-:W-:-:S05]  /*1800*/  IADD3 R3, -R0, RZ, RZ ;  /* 0x000000ff00037210 */ /* 0x000fca0007ffe1ff */
[----:B------:R-:W-:-:S05]  /*1810*/  IMAD R3, R10, R3, R2 ;  /* 0x000000030a037224 */ /* 0x000fca00078e0202 */
[----:B------:R-:W-:-:S13]  /*1820*/  ISETP.GE.U32.AND P0, PT, R3, R10, PT ;  /* 0x0000000a0300720c */ /* 0x000fda0003f06070 */
[----:B------:R-:W-:Y:S01]  /*1830*/  @P0 IMAD.IADD R3, R3, 0x1, -R10 ;  /* 0x0000000103030824 */ /* 0x000fe200078e0a0a */
[----:B------:R-:W-:-:S04]  /*1840*/  @P0 IADD3 R0, R0, 0x1, RZ ;  /* 0x0000000100000810 */ /* 0x000fc80007ffe0ff */
[----:B------:R-:W-:-:S13]  /*1850*/  ISETP.GE.U32.AND P1, PT, R3, R10, PT ;  /* 0x0000000a0300720c */ /* 0x000fda0003f26070 */
[----:B------:R-:W-:Y:S01]  /*1860*/  @P1 VIADD R0, R0, 0x1 ;  /* 0x0000000100001836 */ /* 0x000fe20000000000 */
[----:B------:R-:W-:-:S04]  /*1870*/  @!P2 LOP3.LUT R0, RZ, R10, RZ, 0x33, !PT ;  /* 0x0000000aff00a212 */ /* 0x000fc800078e33ff */
[----:B------:R-:W-:-:S07]  /*1880*/  MOV R10, R0 ;  /* 0x00000000000a7202 */ /* 0x000fce0000000f00 */
.L_x_145:
[----:B------:R-:W-:Y:S05]  /*1890*/  BSYNC B0 ;  /* 0x0000000000007941 */ /* 0x000fea0003800000 */
.L_x_143:
        /* <DEDUP_REMOVED lines=10> */
[----:B------:R-:W-:Y:S05]  /*1940*/  BRA `(.L_x_148) ;  /* 0x0000000000487947 */ /* 0x000fea0003800000 */
.L_x_147:
        /* <DEDUP_REMOVED lines=18> */
.L_x_148:
[----:B------:R-:W-:Y:S05]  /*1a70*/  BSYNC B0 ;  /* 0x0000000000007941 */ /* 0x000fea0003800000 */
.L_x_146:
[----:B------:R-:W-:Y:S02]  /*1a80*/  ULDC.64 UR4, c[0x0][0x238] ;  /* 0x00008e0000047ab9 */ /* 0x000fe40000000a00 */
        /* <DEDUP_REMOVED lines=13> */
[----:B------:R-:W-:-:S04]  /*1b60*/  ULDC.64 UR4, c[0x0][0x218] ;  /* 0x0000860000047ab9 */ /* 0x000fc80000000a00 */
[----:B------:R-:W-:Y:S02]  /*1b70*/  IADD3 R3, R5, R3, RZ ;  /* 0x0000000305037210 */ /* 0x000fe40007ffe0ff */
        /* <DEDUP_REMOVED lines=23> */
[----:B------:R-:W-:Y:S01]  /*1cf0*/  HFMA2.MMA R12, -RZ, RZ, 0, 5.9604644775390625e-08 ;  /* 0x00000001ff0c7435 */ /* 0x000fe200000001ff */
[----:B------:R-:W-:Y:S01]  /*1d00*/  IMAD.U32 R6, RZ, RZ, UR4 ;  /* 0x00000004ff067e24 */ /* 0x000fe2000f8e00ff */
[----:B------:R-:W-:Y:S01]  /*1d10*/  MOV R7, UR5 ;  /* 0x0000000500077c02 */ /* 0x000fe20008000f00 */
[----:B------:R-:W-:Y:S01]  /*1d20*/  IMAD.U32 R10, RZ, RZ, UR6 ;  /* 0x00000006ff0a7e24 */ /* 0x000fe2000f8e00ff */
[----:B------:R-:W-:Y:S01]  /*1d30*/  MOV R11, UR7 ;  /* 0x00000007000b7c02 */ /* 0x000fe20008000f00 */
[----:B------:R-:W-:-:S02]  /*1d40*/  IMAD.MOV.U32 R8, RZ, RZ, 0xa0 ;  /* 0x000000a0ff087424 */ /* 0x000fc400078e00ff */
[----:B------:R-:W-:-:S07]  /*1d50*/  IMAD.MOV.U32 R13, RZ, RZ, RZ ;  /* 0x000000ffff0d7224 */ /* 0x000fce00078e00ff */
[----:B------:R-:W-:-:S07]  /*1d60*/  LEPC R20, `(.L_x_152) ;  /* 0x000000001014794e */ /* 0x000fce0000000000 */
[----:B0-----:R-:W-:Y:S05]  /*1d70*/  CALL.ABS.NOINC R14 ;  /* 0x000000000e007343 */ /* 0x001fea0003c00000 */
.L_x_152:
[----:B------:R-:W-:Y:S05]  /*1d80*/  BSYNC B6 ;  /* 0x0000000000067941 */ /* 0x000fea0003800000 */
.L_x_151:
        /* <DEDUP_REMOVED lines=42> */
[----:B--2---:R-:W-:-:S05]  /*2030*/  HADD2.F32 R0, -RZ, R0.H0_H0 ;  /* 0x20000000ff007230 */ /* 0x004fca0000004100 */
[----:B------:R-:W-:-:S05]  /*2040*/  FADD.FTZ R0, -R0, -RZ ;  /* 0x800000ff00007221 */ /* 0x000fca0000010100 */
[----:B------:R-:W-:-:S05]  /*2050*/  F2FP.F16.F32.PACK_AB R0, RZ, R0 ;  /* 0x00000000ff00723e */ /* 0x000fca00000000ff */
[----:B------:R0:W-:Y:S02]  /*2060*/  STG.E.U16 desc[UR36][R4.64], R0 ;  /* 0x0000000004007986 */ /* 0x0001e4000c101524 */
.L_x_150:
[----:B------:R-:W-:Y:S05]  /*2070*/  BSYNC B7 ;  /* 0x0000000000077941 */ /* 0x000fea0003800000 */
.L_x_149:
        /* <DEDUP_REMOVED lines=8> */
.L_x_136:
[----:B------:R-:W-:Y:S05]  /*2100*/  EXIT ;  /* 0x000000000000794d */ /* 0x000fea0003800000 */
        .weak           $__internal_3_$__cuda_sm20_div_s64
        .type           $__internal_3_$__cuda_sm20_div_s64,@function
        .size           $__internal_3_$__cuda_sm20_div_s64,($__internal_4_$__cuda_sm20_rem_s64 - $__internal_3_$__cuda_sm20_div_s64)
$__internal_3_$__cuda_sm20_div_s64:
        /* <DEDUP_REMOVED lines=39> */
[----:B------:R-:W-:Y:S01]  /*2380*/  IMAD.X R11, R4, 0x1, R11, P0 ;  /* 0x00000001040b7824 */ /* 0x000fe200000e060b */
[----:B------:R-:W-:-:S03]  /*2390*/  MOV R5, RZ ;  /* 0x000000ff00057202 */ /* 0x000fc60000000f00 */
[----:B------:R-:W-:Y:S01]  /*23a0*/  IMAD.HI.U32 R4, R8, R3, RZ ;  /* 0x0000000308047227 */ /* 0x000fe200078e00ff */
[----:B------:R-:W-:-:S03]  /*23b0*/  IADD3.X R14, RZ, RZ, R11, P2, P1 ;  /* 0x000000ffff0e7210 */ /* 0x000fc600017e240b */
        /* <DEDUP_REMOVED lines=40> */
[----:B------:R-:W-:Y:S06]  /*2640*/  RET.REL.NODEC R4 `(_ZN2at6native45_GLOBAL__N__efdd3984_12_NLLLoss2d_cu_e9278b4636nll_loss2d_backward_no_reduce_kernelIN3c104HalfEEEvlNS_27GenericPackedTensorAccessorIlLm3ENS_16DefaultPtrTraitsElEENS5_IT_Lm3ES6_lEENS5_IS8_Lm4ES6_lEEPKS8_l) ;  /* 0xffffffd8046c7950 */ /* 0x000fec0003c3ffff */
        .weak           $__internal_4_$__cuda_sm20_rem_s64
        .type           $__internal_4_$__cuda_sm20_rem_s64,@function
        .size           $__internal_4_$__cuda_sm20_rem_s64,(.L_x_873 - $__internal_4_$__cuda_sm20_rem_s64)
$__internal_4_$__cuda_sm20_rem_s64:
        /* <DEDUP_REMOVED lines=77> */
[----:B------:R-:W-:Y:S06]  /*2b20*/  RET.REL.NODEC R4 `(_ZN2at6native45_GLOBAL__N__efdd3984_12_NLLLoss2d_cu_e9278b4636nll_loss2d_backward_no_reduce_kernelIN3c104HalfEEEvlNS_27GenericPackedTensorAccessorIlLm3ENS_16DefaultPtrTraitsElEENS5_IT_Lm3ES6_lEENS5_IS8_Lm4ES6_lEEPKS8_l) ;  /* 0xffffffd404347950 */ /* 0x000fec0003c3ffff */
.L_x_154:
        /* <DEDUP_REMOVED lines=13> */
.L_x_873:


//--------------------- .text._ZN2at6native45_GLOBAL__N__efdd3984_12_NLLLoss2d_cu_e9278b4636nll_loss2d_backward_no_reduce_kernelIfEEvlNS_27GenericPackedTensorAccessorIlLm3ENS_16DefaultPtrTraitsElEENS3_IT_Lm3ES4_lEENS3_IS6_Lm4ES4_lEEPKS6_l --------------------------
	.section	.text._ZN2at6native45_GLOBAL__N__efdd3984_12_NLLLoss2d_cu_e9278b4636nll_loss2d_backward_no_reduce_kernelIfEEvlNS_27GenericPackedTensorAccessorIlLm3ENS_16DefaultPtrTraitsElEENS3_IT_Lm3ES4_lEENS3_IS6_Lm4ES4_lEEPKS6_l,"ax",@progbits
	.align	128
.text._ZN2at6native45_GLOBAL__N__efdd3984_12_NLLLoss2d_cu_e9278b4636nll_loss2d_backward_no_reduce_kernelIfEEvlNS_27GenericPackedTensorAccessorIlLm3ENS_16DefaultPtrTraitsElEENS3_IT_Lm3ES4_lEENS3_IS6_Lm4ES4_lEEPKS6_l:
        .type           _ZN2at6native45_GLOBAL__N__efdd3984_12_NLLLoss2d_cu_e9278b4636nll_loss2d_backward_no_reduce_kernelIfEEvlNS_27GenericPackedTensorAccessorIlLm3ENS_16DefaultPtrTraitsElEENS3_IT_Lm3ES4_lEENS3_IS6_Lm4ES4_lEEPKS6_l,@function
        .size           _ZN2at6native45_GLOBAL__N__efdd3984_12_NLLLoss2d_cu_e9278b4636nll_loss2d_backward_no_reduce_kernelIfEEvlNS_27GenericPackedTensorAccessorIlLm3ENS_16DefaultPtrTraitsElEENS3_IT_Lm3ES4_lEENS3_IS6_Lm4ES4_lEEPKS6_l,(.L_x_876 - _ZN2at6native45_GLOBAL__N__efdd3984_12_NLLLoss2d_cu_e9278b4636nll_loss2d_backward_no_reduce_kernelIfEEvlNS_27GenericPackedTensorAccessorIlLm3ENS_16DefaultPtrTraitsElEENS3_IT_Lm3ES4_lEENS3_IS6_Lm4ES4_lEEPKS6_l)
        .other          _ZN2at6native45_GLOBAL__N__efdd3984_12_NLLLoss2d_cu_e9278b4636nll_loss2d_backward_no_reduce_kernelIfEEvlNS_27GenericPackedTensorAccessorIlLm3ENS_16DefaultPtrTraitsElEENS3_IT_Lm3ES4_lEENS3_IS6_Lm4ES4_lEEPKS6_l,@"STO_CUDA_ENTRY STV_DEFAULT"
_ZN2at6native45_GLOBAL__N__efdd3984_12_NLLLoss2d_cu_e9278b4636nll_loss2d_backward_no_reduce_kernelIfEEvlNS_27GenericPackedTensorAccessorIlLm3ENS_16DefaultPtrTraitsElEENS3_IT_Lm3ES4_lEENS3_IS6_Lm4ES4_lEEPKS6_l:
        /* <DEDUP_REMOVED lines=33> */
.L_x_173:
[----:B------:R-:W-:Y:S01]  /*0210*/  SHF.R.S32.HI R13, RZ, 0x1f, R2 ;  /* 0x0000001fff0d7819 */ /* 0x000fe20000011402 */
[----:B------:R-:W-:Y:S03]  /*0220*/  BSSY B0, `(.L_x_157) ;  /* 0x0000029000007945 */ /* 0x000fe60003800000 */
[----:B------:R-:W-:-:S04]  /*0230*/  LOP3.LUT R0, R13, UR46, RZ, 0xfc, !PT ;  /* 0x0000002e0d007c12 */ /* 0x000fc8000f8efcff */
[----:B------:R-:W-:-:S13]  /*0240*/  ISETP.NE.U32.AND P0, PT, R0, RZ, PT ;  /* 0x000000ff0000720c */ /* 0x000fda0003f05070 */
[----:B------:R-:W-:Y:S05]  /*0250*/  @!P0 BRA `(.L_x_158) ;  /* 0x00000000003c8947 */ /* 0x000fea0003800000 */
[----:B------:R-:W-:Y:S01]  /*0260*/  ULDC.64 UR4, c[0x0][0x220] ;  /* 0x0000880000047ab9 */ /* 0x000fe20000000a00 */
[----:B------:R-:W-:Y:S01]  /*0270*/  MOV R12, 0x2b0 ;  /* 0x000002b0000c7802 */ /* 0x000fe20000000f00 */
[----:B------:R-:W-:Y:S01]  /*0280*/  IMAD.U32 R0, RZ, RZ, UR5 ;  /* 0x00000005ff007e24 */ /* 0x000fe2000f8e00ff */
[----:B------:R-:W-:-:S07]  /*0290*/  MOV R10, UR4 ;  /* 0x00000004000a7c02 */ /* 0x000fce0008000f00 */
[----:B------:R-:W-:Y:S05]  /*02a0*/  CALL.REL.NOINC `($__internal_5_$__cuda_sm20_div_s64) ;  /* 0x0000001c00847944 */ /* 0x000fea0003c00000 */
        /* <DEDUP_REMOVED lines=10> */
.L_x_158:
        /* <DEDUP_REMOVED lines=22> */
.L_x_159:
[----:B------:R-:W-:Y:S05]  /*04b0*/  BSYNC B0 ;  /* 0x0000000000007941 */ /* 0x000fea0003800000 */
.L_x_157:
        /* <DEDUP_REMOVED lines=9> */
[----:B------:R-:W-:Y:S05]  /*0550*/  CALL.REL.NOINC `($__internal_6_$__cuda_sm20_rem_s64) ;  /* 0x0000002000287944 */ /* 0x000fea0003c00000 */
[----:B------:R-:W-:Y:S01]  /*0560*/  IMAD.MOV.U32 R22, RZ, RZ, R18 ;  /* 0x000000ffff167224 */ /* 0x000fe200078e0012 */
[----:B------:R-:W-:Y:S01]  /*0570*/  MOV R23, R19 ;  /* 0x0000001300177202 */ /* 0x000fe20000000f00 */
[----:B------:R-:W-:Y:S06]  /*0580*/  BRA `(.L_x_162) ;  /* 0x0000000000487947 */ /* 0x000fec0003800000 */
.L_x_161:
        /* <DEDUP_REMOVED lines=18> */
.L_x_162:
[----:B------:R-:W-:Y:S05]  /*06b0*/  BSYNC B0 ;  /* 0x0000000000007941 */ /* 0x000fea0003800000 */
.L_x_160:
        /* <DEDUP_REMOVED lines=10> */
[----:B------:R-:W-:Y:S05]  /*0760*/  CALL.REL.NOINC `($__internal_5_$__cuda_sm20_div_s64) ;  /* 0x0000001800547944 */ /* 0x000fea0003c00000 */
[----:B------:R-:W-:Y:S01]  /*0770*/  MOV R10, R0 ;  /* 0x00000000000a7202 */ /* 0x000fe20000000f00 */
[----:B------:R-:W-:Y:S01]  /*0780*/  IMAD.MOV.U32 R11, RZ, RZ, R3 ;  /* 0x000000ffff0b7224 */ /* 0x000fe200078e0003 */
[----:B------:R-:W-:Y:S06]  /*0790*/  BRA `(.L_x_165) ;  /* 0x0000000000507947 */ /* 0x000fec0003800000 */
.L_x_164:
        /* <DEDUP_REMOVED lines=20> */
.L_x_165:
[----:B------:R-:W-:Y:S05]  /*08e0*/  BSYNC B0 ;  /* 0x0000000000007941 */ /* 0x000fea0003800000 */
.L_x_163:
        /* <DEDUP_REMOVED lines=10> */
[----:B------:R-:W-:Y:S05]  /*0990*/  BRA `(.L_x_168) ;  /* 0x0000000000487947 */ /* 0x000fea0003800000 */
.L_x_167:
        /* <DEDUP_REMOVED lines=18> */
.L_x_168:
[----:B------:R-:W-:Y:S05]  /*0ac0*/  BSYNC B0 ;  /* 0x0000000000007941 */ /* 0x000fea0003800000 */
.L_x_166:
        /* <DEDUP_REMOVED lines=48> */
.L_x_172:
[----:B------:R-:W-:Y:S05]  /*0dd0*/  BSYNC B6 ;  /* 0x0000000000067941 */ /* 0x000fea0003800000 */
.L_x_171:
        /* <DEDUP_REMOVED lines=21> */
[----:B------:R-:W-:Y:S01]  /*0f30*/  ULDC.64 UR4, c[0x0][0x2b0] ;  /* 0x0000ac0000047ab9 */ /* 0x000fe20000000a00 */
[----:B------:R-:W2:Y:S04]  /*0f40*/  LDG.E R3, desc[UR36][R8.64] ;  /* 0x0000002408037981 */ /* 0x000ea8000c1e1900 */
[----:B------:R-:W2:Y:S01]  /*0f50*/  LDG.E R0, desc[UR36][R6.64] ;  /* 0x0000002406007981 */ /* 0x000ea2000c1e1900 */
        /* <DEDUP_REMOVED lines=9> */
[----:B------:R-:W-:Y:S02]  /*0ff0*/  IMAD.IADD R23, R23, 0x1, R5 ;  /* 0x0000000117177824 */ /* 0x000fe400078e0205 */
        /* <DEDUP_REMOVED lines=9> */
[----:B------:R-:W-:Y:S01]  /*1090*/  IMAD.IADD R5, R17, 0x1, R5 ;  /* 0x0000000111057824 */ /* 0x000fe200078e0205 */
[----:B------:R-:W-:-:S04]  /*10a0*/  LEA R4, P0, R16, UR4, 0x2 ;  /* 0x0000000410047c11 */ /* 0x000fc8000f8010ff */
[----:B------:R-:W-:Y:S01]  /*10b0*/  LEA.HI.X R5, R16, UR5, R5, 0x2, P0 ;  /* 0x0000000510057c11 */ /* 0x000fe200080f1405 */
[----:B--2---:R-:W-:-:S05]  /*10c0*/  FFMA.FTZ R3, -R0, R3, -RZ ;  /* 0x0000000300037223 */ /* 0x004fca00000109ff */
[----:B------:R0:W-:Y:S03]  /*10d0*/  STG.E desc[UR36][R4.64], R3 ;  /* 0x0000000304007986 */ /* 0x0001e6000c101924 */
.L_x_170:
[----:B------:R-:W-:Y:S05]  /*10e0*/  BSYNC B7 ;  /* 0x0000000000077941 */ /* 0x000fea0003800000 */
.L_x_169:
[----:B------:R-:W-:Y:S02]  /*10f0*/  ULDC UR4, c[0x0][0xc] ;  /* 0x0000030000047ab9 */ /* 0x000fe40000000800 */
[----:B0-----:R-:W-:-:S05]  /*1100*/  IMAD R3, R24, UR4, RZ ;  /* 0x0000000418037c24 */ /* 0x001fca000f8e02ff */
[----:B------:R-:W-:-:S04]  /*1110*/  IADD3 R2, P0, R3, R2, RZ ;  /* 0x0000000203027210 */ /* 0x000fc80007f1e0ff */
[----:B------:R-:W-:Y:S02]  /*1120*/  IADD3.X R25, RZ, R25, RZ, P0, !PT ;  /* 0x00000019ff197210 */ /* 0x000fe400007fe4ff */
[----:B------:R-:W-:-:S04]  /*1130*/  ISETP.GE.U32.AND P0, PT, R2, UR44, PT ;  /* 0x0000002c02007c0c */ /* 0x000fc8000bf06070 */
[----:B------:R-:W-:-:S13]  /*1140*/  ISETP.GE.AND.EX P0, PT, R25, UR45, PT, P0 ;  /* 0x0000002d19007c0c */ /* 0x000fda000bf06300 */
[----:B------:R-:W-:Y:S05]  /*1150*/  @!P0 BRA `(.L_x_173) ;  /* 0xfffffff0002c8947 */ /* 0x000fea000383ffff */
[----:B------:R-:W-:Y:S05]  /*1160*/  BSYNC B8 ;  /* 0x0000000000087941 */ /* 0x000fea0003800000 */
.L_x_156:
[----:B------:R-:W-:Y:S05]  /*1170*/  EXIT ;  /* 0x000000000000794d */ /* 0x000fea0003800000 */
.L_x_155:
[----:B------:R-:W-:Y:S01]  /*1180*/  BSSY B8, `(.L_x_174) ;  /* 0x00000f2000087945 */ /* 0x000fe20003800000 */
.L_x_191:
        /* <DEDUP_REMOVED lines=20> */
.L_x_176:
        /* <DEDUP_REMOVED lines=22> */
.L_x_177:
[----:B------:R-:W-:Y:S05]  /*1430*/  BSYNC B0 ;  /* 0x0000000000007941 */ /* 0x000fea0003800000 */
.L_x_175:
        /* <DEDUP_REMOVED lines=9> */
[----:B------:R-:W-:Y:S05]  /*14d0*/  CALL.REL.NOINC `($__internal_6_$__cuda_sm20_rem_s64) ;  /* 0x0000001000487944 */ /* 0x000fea0003c00000 */
[----:B------:R-:W-:Y:S01]  /*14e0*/  IMAD.MOV.U32 R22, RZ, RZ, R18 ;  /* 0x000000ffff167224 */ /* 0x000fe200078e0012 */
[----:B------:R-:W-:Y:S01]  /*14f0*/  MOV R23, R19 ;  /* 0x0000001300177202 */ /* 0x000fe20000000f00 */
[----:B------:R-:W-:Y:S06]  /*1500*/  BRA `(.L_x_180) ;  /* 0x0000000000487947 */ /* 0x000fec0003800000 */
.L_x_179:
        /* <DEDUP_REMOVED lines=18> */
.L_x_180:
[----:B------:R-:W-:Y:S05]  /*1630*/  BSYNC B0 ;  /* 0x0000000000007941 */ /* 0x000fea0003800000 */
.L_x_178:
        /* <DEDUP_REMOVED lines=10> */
[----:B------:R-:W-:Y:S05]  /*16e0*/  CALL.REL.NOINC `($__internal_5_$__cuda_sm20_div_s64) ;  /* 0x0000000800747944 */ /* 0x000fea0003c00000 */
[----:B------:R-:W-:Y:S01]  /*16f0*/  IMAD.MOV.U32 R10, RZ, RZ, R0 ;  /* 0x000000ffff0a7224 */ /* 0x000fe200078e0000 */
[----:B------:R-:W-:Y:S01]  /*1700*/  MOV R11, R3 ;  /* 0x00000003000b7202 */ /* 0x000fe20000000f00 */
[----:B------:R-:W-:Y:S06]  /*1710*/  BRA `(.L_x_183) ;  /* 0x0000000000507947 */ /* 0x000fec0003800000 */
.L_x_182:
        /* <DEDUP_REMOVED lines=20> */
.L_x_183:
[----:B------:R-:W-:Y:S05]  /*1860*/  BSYNC B0 ;  /* 0x0000000000007941 */ /* 0x000fea0003800000 */
.L_x_181:
        /* <DEDUP_REMOVED lines=10> */
[----:B------:R-:W-:Y:S05]  /*1910*/  BRA `(.L_x_186) ;  /* 0x0000000000487947 */ /* 0x000fea0003800000 */
.L_x_185:
        /* <DEDUP_REMOVED lines=18> */
.L_x_186:
[----:B------:R-:W-:Y:S05]  /*1a40*/  BSYNC B0 ;  /* 0x0000000000007941 */ /* 0x000fea0003800000 */
.L_x_184:
        /* <DEDUP_REMOVED lines=48> */
.L_x_190:
[----:B------:R-:W-:Y:S05]  /*1d50*/  BSYNC B6 ;  /* 0x0000000000067941 */ /* 0x000fea0003800000 */
.L_x_189:
        /* <DEDUP_REMOVED lines=19> */
[----:B------:R-:W2:Y:S01]  /*1e90*/  LDG.E R0, desc[UR36][R6.64] ;  /* 0x0000002406007981 */ /* 0x000ea2000c1e1900 */
        /* <DEDUP_REMOVED lines=22> */
[----:B--2---:R-:W-:-:S05]  /*2000*/  FADD.FTZ R3, -R0, -RZ ;  /* 0x800000ff00037221 */ /* 0x004fca0000010100 */
[----:B------:R0:W-:Y:S03]  /*2010*/  STG.E desc[UR36][R4.64], R3 ;  /* 0x0000000304007986 */ /* 0x0001e6000c101924 */
.L_x_188:
[----:B------:R-:W-:Y:S05]  /*2020*/  BSYNC B7 ;  /* 0x0000000000077941 */ /* 0x000fea0003800000 */
.L_x_187:
[----:B------:R-:W-:Y:S02]  /*2030*/  ULDC UR4, c[0x0][0xc] ;  /* 0x0000030000047ab9 */ /* 0x000fe40000000800 */
[----:B0-----:R-:W-:-:S05]  /*2040*/  IMAD R3, R24, UR4, RZ ;  /* 0x0000000418037c24 */ /* 0x001fca000f8e02ff */
[----:B------:R-:W-:-:S05]  /*2050*/  IADD3 R2, P0, R3, R2, RZ ;  /* 0x0000000203027210 */ /* 0x000fca0007f1e0ff */
[----:B------:R-:W-:Y:S01]  /*2060*/  IMAD.X R25, RZ, RZ, R25, P0 ;  /* 0x000000ffff197224 */ /* 0x000fe200000e0619 */
[----:B------:R-:W-:-:S04]  /*2070*/  ISETP.GE.U32.AND P0, PT, R2, UR42, PT ;  /* 0x0000002a02007c0c */ /* 0x000fc8000bf06070 */
[----:B------:R-:W-:-:S13]  /*2080*/  ISETP.GE.AND.EX P0, PT, R25, UR43, PT, P0 ;  /* 0x0000002b19007c0c */ /* 0x000fda000bf06300 */
[----:B------:R-:W-:Y:S05]  /*2090*/  @!P0 BRA `(.L_x_191) ;  /* 0xfffffff0003c8947 */ /* 0x000fea000383ffff */
[----:B------:R-:W-:Y:S05]  /*20a0*/  BSYNC B8 ;  /* 0x0000000000087941 */ /* 0x000fea0003800000 */
.L_x_174:
[----:B------:R-:W-:Y:S05]  /*20b0*/  EXIT ;  /* 0x000000000000794d */ /* 0x000fea0003800000 */
        .weak           $__internal_5_$__cuda_sm20_div_s64
        .type           $__internal_5_$__cuda_sm20_div_s64,@function
        .size           $__internal_5_$__cuda_sm20_div_s64,($__internal_6_$__cuda_sm20_rem_s64 - $__internal_5_$__cuda_sm20_div_s64)
$__internal_5_$__cuda_sm20_div_s64:
        /* <DEDUP_REMOVED lines=83> */
[----:B------:R-:W-:Y:S06]  /*25f0*/  RET.REL.NODEC R4 `(_ZN2at6native45_GLOBAL__N__efdd3984_12_NLLLoss2d_cu_e9278b4636nll_loss2d_backward_no_reduce_kernelIfEEvlNS_27GenericPackedTensorAccessorIlLm3ENS_16DefaultPtrTraitsElEENS3_IT_Lm3ES4_lEENS3_IS6_Lm4ES4_lEEPKS6_l) ;  /* 0xffffffd804807950 */ /* 0x000fec0003c3ffff */
        .weak           $__internal_6_$__cuda_sm20_rem_s64
        .type           $__internal_6_$__cuda_sm20_rem_s64,@function
        .size           $__internal_6_$__cuda_sm20_rem_s64,(.L_x_876 - $__internal_6_$__cuda_sm20_rem_s64)
$__internal_6_$__cuda_sm20_rem_s64:
        /* <DEDUP_REMOVED lines=77> */
[----:B------:R-:W-:Y:S06]  /*2ad0*/  RET.REL.NODEC R4 `(_ZN2at6native45_GLOBAL__N__efdd3984_12_NLLLoss2d_cu_e9278b4636nll_loss2d_backward_no_reduce_kernelIfEEvlNS_27GenericPackedTensorAccessorIlLm3ENS_16DefaultPtrTraitsElEENS3_IT_Lm3ES4_lEENS3_IS6_Lm4ES4_lEEPKS6_l) ;  /* 0xffffffd404487950 */ /* 0x000fec0003c3ffff */
.L_x_192:
        /* <DEDUP_REMOVED lines=10> */
.L_x_876:


//--------------------- .text._ZN2at6native45_GLOBAL__N__efdd3984_12_NLLLoss2d_cu_e9278b4636nll_loss2d_backward_no_reduce_kernelIdEEvlNS_27GenericPackedTensorAccessorIlLm3ENS_16DefaultPtrTraitsElEENS3_IT_Lm3ES4_lEENS3_IS6_Lm4ES4_lEEPKS6_l --------------------------
	.section	.text._ZN2at6native45_GLOBAL__N__efdd3984_12_NLLLoss2d_cu_e9278b4636nll_loss2d_backward_no_reduce_kernelIdEEvlNS_27GenericPackedTensorAccessorIlLm3ENS_16DefaultPtrTraitsElEENS3_IT_Lm3ES4_lEENS3_IS6_Lm4ES4_lEEPKS6_l,"ax",@progbits
	.align	128
.text._ZN2at6native45_GLOBAL__N__efdd3984_12_NLLLoss2d_cu_e9278b4636nll_loss2d_backward_no_reduce_kernelIdEEvlNS_27GenericPackedTensorAccessorIlLm3ENS_16DefaultPtrTraitsElEENS3_IT_Lm3ES4_lEENS3_IS6_Lm4ES4_lEEPKS6_l:
        .type           _ZN2at6native45_GLOBAL__N__efdd3984_12_NLLLoss2d_cu_e9278b4636nll_loss2d_backward_no_reduce_kernelIdEEvlNS_27GenericPackedTensorAccessorIlLm3ENS_16DefaultPtrTraitsElEENS3_IT_Lm3ES4_lEENS3_IS6_Lm4ES4_lEEPKS6_l,@function
        .size           _ZN2at6native45_GLOBAL__N__efdd3984_12_NLLLoss2d_cu_e9278b4636nll_loss2d_backward_no_reduce_kernelIdEEvlNS_27GenericPackedTensorAccessorIlLm3ENS_16DefaultPtrTraitsElEENS3_IT_Lm3ES4_lEENS3_IS6_Lm4ES4_lEEPKS6_l,(.L_x_879 - _ZN2at6native45_GLOBAL__N__efdd3984_12_NLLLoss2d_cu_e9278b4636nll_loss2d_backward_no_reduce_kernelIdEEvlNS_27GenericPackedTensorAccessorIlLm3ENS_16DefaultPtrTraitsElEENS3_IT_Lm3ES4_lEENS3_IS6_Lm4ES4_lEEPKS6_l)
        .other          _ZN2at6native45_GLOBAL__N__efdd3984_12_NLLLoss2d_cu_e9278b4636nll_loss2d_backward_no_reduce_kernelIdEEvlNS_27GenericPackedTensorAccessorIlLm3ENS_16DefaultPtrTraitsElEENS3_IT_Lm3ES4_lEENS3_IS6_Lm4ES4_lEEPKS6_l,@"STO_CUDA_ENTRY STV_DEFAULT"
_ZN2at6native45_GLOBAL__N__efdd3984_12_NLLLoss2d_cu_e9278b4636nll_loss2d_backward_no_reduce_kernelIdEEvlNS_27GenericPackedTensorAccessorIlLm3ENS_16DefaultPtrTraitsElEENS3_IT_Lm3ES4_lEENS3_IS6_Lm4ES4_lEEPKS6_l:
        /* <DEDUP_REMOVED lines=33> */
.L_x_211:
[----:B------:R-:W-:Y:S01]  /*0210*/  SHF.R.S32.HI R13, RZ, 0x1f, R2 ;  /* 0x0000001fff0d7819 */ /* 0x000fe20000011402 */
[----:B------:R-:W-:Y:S03]  /*0220*/  BSSY B0, `(.L_x_195) ;  /* 0x0000029000007945 */ /* 0x000fe60003800000 */
[----:B------:R-:W-:-:S04]  /*0230*/  LOP3.LUT R0, R13, UR46, RZ, 0xfc, !PT ;  /* 0x0000002e0d007c12 */ /* 0x000fc8000f8efcff */
[----:B------:R-:W-:-:S13]  /*0240*/  ISETP.NE.U32.AND P0, PT, R0, RZ, PT ;  /* 0x000000ff0000720c */ /* 0x000fda0003f05070 */
[----:B0-----:R-:W-:Y:S05]  /*0250*/  @!P0 BRA `(.L_x_196) ;  /* 0x00000000003c8947 */ /* 0x001fea0003800000 */
[----:B------:R-:W-:Y:S01]  /*0260*/  ULDC.64 UR4, c[0x0][0x220] ;  /* 0x0000880000047ab9 */ /* 0x000fe20000000a00 */
[----:B------:R-:W-:Y:S01]  /*0270*/  MOV R12, 0x2b0 ;  /* 0x000002b0000c7802 */ /* 0x000fe20000000f00 */
[----:B------:R-:W-:Y:S01]  /*0280*/  IMAD.U32 R0, RZ, RZ, UR5 ;  /* 0x00000005ff007e24 */ /* 0x000fe2000f8e00ff */
[----:B------:R-:W-:-:S07]  /*0290*/  MOV R10, UR4 ;  /* 0x00000004000a7c02 */ /* 0x000fce0008000f00 */
[----:B------:R-:W-:Y:S05]  /*02a0*/  CALL.REL.NOINC `($__internal_7_$__cuda_sm20_div_s64) ;  /* 0x0000001c00887944 */ /* 0x000fea0003c00000 */
        /* <DEDUP_REMOVED lines=10> */
.L_x_196:
        /* <DEDUP_REMOVED lines=22> */
.L_x_197:
[----:B------:R-:W-:Y:S05]  /*04b0*/  BSYNC B0 ;  /* 0x0000000000007941 */ /* 0x000fea0003800000 */
.L_x_195:
        /* <DEDUP_REMOVED lines=9> */
[----:B------:R-:W-:Y:S05]  /*0550*/  CALL.REL.NOINC `($__internal_8_$__cuda_sm20_rem_s64) ;  /* 0x00000020002c7944 */ /* 0x000fea0003c00000 */
[----:B------:R-:W-:Y:S01]  /*0560*/  IMAD.MOV.U32 R22, RZ, RZ, R18 ;  /* 0x000000ffff167224 */ /* 0x000fe200078e0012 */
[----:B------:R-:W-:Y:S01]  /*0570*/  MOV R23, R19 ;  /* 0x0000001300177202 */ /* 0x000fe20000000f00 */
[----:B------:R-:W-:Y:S06]  /*0580*/  BRA `(.L_x_200) ;  /* 0x0000000000487947 */ /* 0x000fec0003800000 */
.L_x_199:
        /* <DEDUP_REMOVED lines=18> */
.L_x_200:
[----:B------:R-:W-:Y:S05]  /*06b0*/  BSYNC B0 ;  /* 0x0000000000007941 */ /* 0x000fea0003800000 */
.L_x_198:
        /* <DEDUP_REMOVED lines=10> */
[----:B------:R-:W-:Y:S05]  /*0760*/  CALL.REL.NOINC `($__internal_7_$__cuda_sm20_div_s64) ;  /* 0x0000001800587944 */ /* 0x000fea0003c00000 */
[----:B------:R-:W-:Y:S01]  /*0770*/  MOV R10, R0 ;  /* 0x00000000000a7202 */ /* 0x000fe20000000f00 */
[----:B------:R-:W-:Y:S01]  /*0780*/  IMAD.MOV.U32 R11, RZ, RZ, R3 ;  /* 0x000000ffff0b7224 */ /* 0x000fe200078e0003 */
[----:B------:R-:W-:Y:S06]  /*0790*/  BRA `(.L_x_203) ;  /* 0x0000000000507947 */ /* 0x000fec0003800000 */
.L_x_202:
        /* <DEDUP_REMOVED lines=20> */
.L_x_203:
[----:B------:R-:W-:Y:S05]  /*08e0*/  BSYNC B0 ;  /* 0x0000000000007941 */ /* 0x000fea0003800000 */
.L_x_201:
        /* <DEDUP_REMOVED lines=10> */
[----:B------:R-:W-:Y:S05]  /*0990*/  BRA `(.L_x_206) ;  /* 0x0000000000487947 */ /* 0x000fea0003800000 */
.L_x_205:
        /* <DEDUP_REMOVED lines=18> */
.L_x_206:
[----:B------:R-:W-:Y:S05]  /*0ac0*/  BSYNC B0 ;  /* 0x0000000000007941 */ /* 0x000fea0003800000 */
.L_x_204:
        /* <DEDUP_REMOVED lines=48> */
.L_x_210:
[----:B------:R-:W-:Y:S05]  /*0dd0*/  BSYNC B6 ;  /* 0x0000000000067941 */ /* 0x000fea0003800000 */
.L_x_209:
        /* <DEDUP_REMOVED lines=22> */
[----:B------:R-:W2:Y:S04]  /*0f40*/  LDG.E.64 R4, desc[UR36][R8.64] ;  /* 0x0000002408047981 */ /* 0x000ea8000c1e1b00 */
[----:B------:R-:W2:Y:S01]  /*0f50*/  LDG.E.64 R6, desc[UR36][R6.64] ;  /* 0x0000002406067981 */ /* 0x000ea2000c1e1b00 */
        /* <DEDUP_REMOVED lines=20> */
[----:B--2---:R-:W-:Y:S01]  /*10a0*/  DMUL R4, R6, R4 ;  /* 0x0000000406047228 */ /* 0x004fe20000000000 */
[----:B------:R-:W-:-:S04]  /*10b0*/  LEA R6, P0, R16, UR4, 0x3 ;  /* 0x0000000410067c11 */ /* 0x000fc8000f8018ff */
[----:B------:R-:W-:-:S03]  /*10c0*/  LEA.HI.X R7, R16, UR5, R3, 0x3, P0 ;  /* 0x0000000510077c11 */ /* 0x000fc600080f1c03 */
[----:B------:R-:W-:-:S07]  /*10d0*/  DADD R4, -RZ, -R4 ;  /* 0x00000000ff047229 */ /* 0x000fce0000000904 */
[----:B------:R0:W-:Y:S04]  /*10e0*/  STG.E.64 desc[UR36][R6.64], R4 ;  /* 0x0000000406007986 */ /* 0x0001e8000c101b24 */
.L_x_208:
[----:B------:R-:W-:Y:S05]  /*10f0*/  BSYNC B7 ;  /* 0x0000000000077941 */ /* 0x000fea0003800000 */
.L_x_207:
        /* <DEDUP_REMOVED lines=8> */
.L_x_194:
[----:B------:R-:W-:Y:S05]  /*1180*/  EXIT ;  /* 0x000000000000794d */ /* 0x000fea0003800000 */
.L_x_193:
[----:B------:R-:W-:Y:S01]  /*1190*/  BSSY B8, `(.L_x_212) ;  /* 0x00000f2000087945 */ /* 0x000fe20003800000 */
.L_x_229:
        /* <DEDUP_REMOVED lines=20> */
.L_x_214:
        /* <DEDUP_REMOVED lines=22> */
.L_x_215:
[----:B------:R-:W-:Y:S05]  /*1440*/  BSYNC B0 ;  /* 0x0000000000007941 */ /* 0x000fea0003800000 */
.L_x_213:
        /* <DEDUP_REMOVED lines=9> */
[----:B------:R-:W-:Y:S05]  /*14e0*/  CALL.REL.NOINC `($__internal_8_$__cuda_sm20_rem_s64) ;  /* 0x0000001000487944 */ /* 0x000fea0003c00000 */
[----:B------:R-:W-:Y:S01]  /*14f0*/  IMAD.MOV.U32 R22, RZ, RZ, R18 ;  /* 0x000000ffff167224 */ /* 0x000fe200078e0012 */
[----:B------:R-:W-:Y:S01]  /*1500*/  MOV R23, R19 ;  /* 0x0000001300177202 */ /* 0x000fe20000000f00 */
[----:B------:R-:W-:Y:S06]  /*1510*/  BRA `(.L_x_218) ;  /* 0x0000000000487947 */ /* 0x000fec0003800000 */
.L_x_217:
        /* <DEDUP_REMOVED lines=18> */
.L_x_218:
[----:B------:R-:W-:Y:S05]  /*1640*/  BSYNC B0 ;  /* 0x0000000000007941 */ /* 0x000fea0003800000 */
.L_x_216:
        /* <DEDUP_REMOVED lines=10> */
[----:B------:R-:W-:Y:S05]  /*16f0*/  CALL.REL.NOINC `($__internal_7_$__cuda_sm20_div_s64) ;  /* 0x0000000800747944 */ /* 0x000fea0003c00000 */
[----:B------:R-:W-:Y:S01]  /*1700*/  IMAD.MOV.U32 R10, RZ, RZ, R0 ;  /* 0x000000ffff0a7224 */ /* 0x000fe200078e0000 */
[----:B------:R-:W-:Y:S01]  /*1710*/  MOV R11, R3 ;  /* 0x00000003000b7202 */ /* 0x000fe20000000f00 */
[----:B------:R-:W-:Y:S06]  /*1720*/  BRA `(.L_x_221) ;  /* 0x0000000000507947 */ /* 0x000fec0003800000 */
.L_x_220:
        /* <DEDUP_REMOVED lines=20> */
.L_x_221:
[----:B------:R-:W-:Y:S05]  /*1870*/  BSYNC B0 ;  /* 0x0000000000007941 */ /* 0x000fea0003800000 */
.L_x_219:
        /* <DEDUP_REMOVED lines=10> */
[----:B------:R-:W-:Y:S05]  /*1920*/  BRA `(.L_x_224) ;  /* 0x0000000000487947 */ /* 0x000fea0003800000 */
.L_x_223:
        /* <DEDUP_REMOVED lines=18> */
.L_x_224:
[----:B------:R-:W-:Y:S05]  /*1a50*/  BSYNC B0 ;  /* 0x0000000000007941 */ /* 0x000fea0003800000 */
.L_x_222:
        /* <DEDUP_REMOVED lines=48> */
.L_x_228:
[----:B------:R-:W-:Y:S05]  /*1d60*/  BSYNC B6 ;  /* 0x0000000000067941 */ /* 0x000fea0003800000 */
.L_x_227:
        /* <DEDUP_REMOVED lines=19> */
[----:B------:R0:W2:Y:S01]  /*1ea0*/  LDG.E.64 R4, desc[UR36][R6.64] ;  /* 0x0000002406047981 */ /* 0x0000a2000c1e1b00 */
        /* <DEDUP_REMOVED lines=19> */
[----:B------:R-:W-:Y:S02]  /*1fe0*/  IADD3 R3, R17, R3, RZ ;  /* 0x0000000311037210 */ /* 0x000fe40007ffe0ff */
[----:B------:R-:W-:-:S04]  /*1ff0*/  LEA R6, P0, R16, UR4, 0x3 ;  /* 0x0000000410067c11 */ /* 0x000fc8000f8018ff */
[----:B------:R-:W-:Y:S01]  /*2000*/  LEA.HI.X R7, R16, UR5, R3, 0x3, P0 ;  /* 0x0000000510077c11 */ /* 0x000fe200080f1c03 */
[----:B--2---:R-:W-:-:S07]  /*2010*/  DADD R4, -RZ, -R4 ;  /* 0x00000000ff047229 */ /* 0x004fce0000000904 */
[----:B------:R0:W-:Y:S04]  /*2020*/  STG.E.64 desc[UR36][R6.64], R4 ;  /* 0x0000000406007986 */ /* 0x0001e8000c101b24 */
.L_x_226:
[----:B------:R-:W-:Y:S05]  /*2030*/  BSYNC B7 ;  /* 0x0000000000077941 */ /* 0x000fea0003800000 */
.L_x_225:
        /* <DEDUP_REMOVED lines=8> */
.L_x_212:
[----:B------:R-:W-:Y:S05]  /*20c0*/  EXIT ;  /* 0x000000000000794d */ /* 0x000fea0003800000 */
        .weak           $__internal_7_$__cuda_sm20_div_s64
        .type           $__internal_7_$__cuda_sm20_div_s64,@function
        .size           $__internal_7_$__cuda_sm20_div_s64,($__internal_8_$__cuda_sm20_rem_s64 - $__internal_7_$__cuda_sm20_div_s64)
$__internal_7_$__cuda_sm20_div_s64:
        /* <DEDUP_REMOVED lines=83> */
[----:B------:R-:W-:Y:S06]  /*2600*/  RET.REL.NODEC R4 `(_ZN2at6native45_GLOBAL__N__efdd3984_12_NLLLoss2d_cu_e9278b4636nll_loss2d_backward_no_reduce_kernelIdEEvlNS_27GenericPackedTensorAccessorIlLm3ENS_16DefaultPtrTraitsElEENS3_IT_Lm3ES4_lEENS3_IS6_Lm4ES4_lEEPKS6_l) ;  /* 0xffffffd8047c7950 */ /* 0x000fec0003c3ffff */
        .weak           $__internal_8_$__cuda_sm20_rem_s64
        .type           $__internal_8_$__cuda_sm20_rem_s64,@function
        .size           $__internal_8_$__cuda_sm20_rem_s64,(.L_x_879 - $__internal_8_$__cuda_sm20_rem_s64)
$__internal_8_$__cuda_sm20_rem_s64:
        /* <DEDUP_REMOVED lines=77> */
[----:B------:R-:W-:Y:S06]  /*2ae0*/  RET.REL.NODEC R4 `(_ZN2at6native45_GLOBAL__N__efdd3984_12_NLLLoss2d_cu_e9278b4636nll_loss2d_backward_no_reduce_kernelIdEEvlNS_27GenericPackedTensorAccessorIlLm3ENS_16DefaultPtrTraitsElEENS3_IT_Lm3ES4_lEENS3_IS6_Lm4ES4_lEEPKS6_l) ;  /* 0xffffffd404447950 */ /* 0x000fec0003c3ffff */
.L_x_230:
        /* <DEDUP_REMOVED lines=9> */
.L_x_879:


//--------------------- .text._ZN2at6native45_GLOBAL__N__efdd3984_12_NLLLoss2d_cu_e9278b4625nll_loss2d_forward_kernelIN3c108BFloat16EflEEvPT_S6_PKS5_PKlS8_iiil --------------------------
	.section	.text._ZN2at6native45_GLOBAL__N__efdd3984_12_NLLLoss2d_cu_e9278b4625nll_loss2d_forward_kernelIN3c108BFloat16EflEEvPT_S6_PKS5_PKlS8_iiil,"ax",@progbits
	.align	128
.text._ZN2at6native45_GLOBAL__N__efdd3984_12_NLLLoss2d_cu_e9278b4625nll_loss2d_forward_kernelIN3c108BFloat16EflEEvPT_S6_PKS5_PKlS8_iiil:
        .type           _ZN2at6native45_GLOBAL__N__efdd3984_12_NLLLoss2d_cu_e9278b4625nll_loss2d_forward_kernelIN3c108BFloat16EflEEvPT_S6_PKS5_PKlS8_iiil,@function
        .size           _ZN2at6native45_GLOBAL__N__efdd3984_12_NLLLoss2d_cu_e9278b4625nll_loss2d_forward_kernelIN3c108BFloat16EflEEvPT_S6_PKS5_PKlS8_iiil,(.L_x_882 - _ZN2at6native45_GLOBAL__N__efdd3984_12_NLLLoss2d_cu_e9278b4625nll_loss2d_forward_kernelIN3c108BFloat16EflEEvPT_S6_PKS5_PKlS8_iiil)
        .other          _ZN2at6native45_GLOBAL__N__efdd3984_12_NLLLoss2d_cu_e9278b4625nll_loss2d_forward_kernelIN3c108BFloat16EflEEvPT_S6_PKS5_PKlS8_iiil,@"STO_CUDA_ENTRY STV_DEFAULT"
_ZN2at6native45_GLOBAL__N__efdd3984_12_NLLLoss2d_cu_e9278b4625nll_loss2d_forward_kernelIN3c108BFloat16EflEEvPT_S6_PKS5_PKlS8_iiil:
[----:B------:R-:W0:Y:S08]  /*0000*/  LDC R1, c[0x0][0x28] ;  /* 0x00000a00ff017b82 */ /* 0x000e300000000800 */
[----:B------:R-:W1:Y:S01]  /*0010*/  LDC R7, c[0x0][0x240] ;  /* 0x00009000ff077b82 */ /* 0x000e620000000800 */
[----:B------:R-:W-:Y:S01]  /*0020*/  ULDC UR54, c[0x0][0x0] ;  /* 0x0000000000367ab9 */ /* 0x000fe20000000800 */
[----:B------:R-:W-:Y:S01]  /*0030*/  ULDC.64 UR36, c[0x0][0x208] ;  /* 0x0000820000247ab9 */ /* 0x000fe20000000a00 */
[----:B------:R-:W-:Y:S01]  /*0040*/  ULDC UR55, c[0x0][0x23c] ;  /* 0x00008f0000377ab9 */ /* 0x000fe20000000800 */
[----:B------:R-:W-:Y:S01]  /*0050*/  ULDC UR56, c[0x0][0x23c] ;  /* 0x00008f0000387ab9 */ /* 0x000fe20000000800 */
[----:B------:R-:W-:Y:S01]  /*0060*/  ULDC.64 UR38, c[0x0][0x228] ;  /* 0x00008a0000267ab9 */ /* 0x000fe20000000a00 */
[----:B------:R-:W-:Y:S01]  /*0070*/  ULDC.64 UR40, c[0x0][0x228] ;  /* 0x00008a0000287ab9 */ /* 0x000fe20000000a00 */
[----:B------:R-:W-:Y:S01]  /*0080*/  ULDC.64 UR42, c[0x0][0x248] ;  /* 0x00009200002a7ab9 */ /* 0x000fe20000000a00 */
[----:B------:R-:W2:Y:S01]  /*0090*/  S2UR UR4, SR_CTAID.X ;  /* 0x00000000000479c3 */ /* 0x000ea20000002500 */
[----:B------:R-:W-:Y:S01]  /*00a0*/  ULDC.64 UR44, c[0x0][0x248] ;  /* 0x00009200002c7ab9 */ /* 0x000fe20000000a00 */
[----:B------:R-:W-:Y:S01]  /*00b0*/  ULDC.64 UR46, c[0x0][0x230] ;  /* 0x00008c00002e7ab9 */ /* 0x000fe20000000a00 */
[----:B------:R-:W-:Y:S01]  /*00c0*/  ULDC.64 UR48, c[0x0][0x238] ;  /* 0x00008e0000307ab9 */ /* 0x000fe20000000a00 */
[----:B------:R-:W-:Y:S01]  /*00d0*/  ULDC.64 UR50, c[0x0][0x238] ;  /* 0x00008e0000327ab9 */ /* 0x000fe20000000a00 */
[----:B------:R-:W-:Y:S01]  /*00e0*/  ULDC.64 UR52, c[0x0][0x220] ;  /* 0x0000880000347ab9 */ /* 0x000fe20000000a00 */
[----:B------:R-:W-:Y:S01]  /*00f0*/  BSSY B8, `(.L_x_231) ;  /* 0x00000d1000087945 */ /* 0x000fe20003800000 */
[----:B------:R-:W-:Y:S01]  /*0100*/  MOV R18, RZ ;  /* 0x000000ff00127202 */ /* 0x000fe20000000f00 */
[----:B------:R-:W3:Y:S01]  /*0110*/  LDC R16, c[0x0][0x23c] ;  /* 0x00008f00ff107b82 */ /* 0x000ee20000000800 */
[----:B-1----:R-:W1:Y:S01]  /*0120*/  I2F.U32.RP R0, R7 ;  /* 0x0000000700007306 */ /* 0x002e620000209000 */
[----:B------:R-:W-:-:S07]  /*0130*/  ISETP.NE.U32.AND P2, PT, R7, RZ, PT ;  /* 0x000000ff0700720c */ /* 0x000fce0003f45070 */
[----:B-1----:R-:W1:Y:S02]  /*0140*/  MUFU.RCP R0, R0 ;  /* 0x0000000000007308 */ /* 0x002e640000001000 */
[----:B-1----:R-:W-:-:S06]  /*0150*/  VIADD R2, R0, 0xffffffe ;  /* 0x0ffffffe00027836 */ /* 0x002fcc0000000000 */
[----:B------:R1:W4:Y:S02]  /*0160*/  F2I.FTZ.U32.TRUNC.NTZ R3, R2 ;  /* 0x0000000200037305 */ /* 0x000324000021f000 */
[----:B-1----:R-:W-:Y:S01]  /*0170*/  HFMA2.MMA R2, -RZ, RZ, 0, 0 ;  /* 0x00000000ff027435 */ /* 0x002fe200000001ff */
[----:B----4-:R-:W-:-:S04]  /*0180*/  IMAD.MOV R4, RZ, RZ, -R3 ;  /* 0x000000ffff047224 */ /* 0x010fc800078e0a03 */
[----:B------:R-:W-:-:S05]  /*0190*/  IMAD R5, R4, R7, RZ ;  /* 0x0000000704057224 */ /* 0x000fca00078e02ff */
[----:B------:R-:W-:Y:S02]  /*01a0*/  IMAD.HI.U32 R3, R3, R5, R2 ;  /* 0x0000000503037227 */ /* 0x000fe400078e0002 */
[----:B------:R-:W1:Y:S02]  /*01b0*/  S2R R5, SR_TID.X ;  /* 0x0000000000057919 */ /* 0x000e640000002100 */
[----:B------:R-:W-:Y:S02]  /*01c0*/  IMAD.MOV.U32 R2, RZ, RZ, RZ ;  /* 0x000000ffff027224 */ /* 0x000fe400078e00ff */
[----:B--2---:R-:W-:-:S04]  /*01d0*/  IMAD.HI.U32 R3, R3, UR4, RZ ;  /* 0x0000000403037c27 */ /* 0x004fc8000f8e00ff */
[----:B------:R-:W-:-:S04]  /*01e0*/  IMAD.MOV R4, RZ, RZ, -R3 ;  /* 0x000000ffff047224 */ /* 0x000fc800078e0a03 */
[----:B------:R-:W-:-:S05]  /*01f0*/  IMAD R0, R7, R4, UR4 ;  /* 0x0000000407007e24 */ /* 0x000fca000f8e0204 */
[----:B------:R-:W-:-:S13]  /*0200*/  ISETP.GE.U32.AND P0, PT, R0, R7, PT ;  /* 0x000000070000720c */ /* 0x000fda0003f06070 */
[----:B------:R-:W-:Y:S01]  /*0210*/  @P0 IMAD.IADD R0, R0, 0x1, -R7 ;  /* 0x0000000100000824 */ /* 0x000fe200078e0a07 */
[----:B------:R-:W-:-:S04]  /*0220*/  @P0 IADD3 R3, R3, 0x1, RZ ;  /* 0x0000000103030810 */ /* 0x000fc80007ffe0ff */
[----:B------:R-:W-:-:S13]  /*0230*/  ISETP.GE.U32.AND P1, PT, R0, R7, PT ;  /* 0x000000070000720c */ /* 0x000fda0003f26070 */
[----:B------:R-:W-:Y:S01]  /*0240*/  @P1 VIADD R3, R3, 0x1 ;  /* 0x0000000103031836 */ /* 0x000fe20000000000 */
[----:B------:R-:W-:-:S05]  /*0250*/  @!P2 LOP3.LUT R3, RZ, R7, RZ, 0x33, !PT ;  /* 0x00000007ff03a212 */ /* 0x000fca00078e33ff */
[----:B------:R-:W-:-:S04]  /*0260*/  IMAD.MOV R0, RZ, RZ, -R3 ;  /* 0x000000ffff007224 */ /* 0x000fc800078e0a03 */
[----:B------:R-:W-:-:S04]  /*0270*/  IMAD R0, R7, R0, UR4 ;  /* 0x0000000407007e24 */ /* 0x000fc8000f8e0200 */
[----:B-1----:R-:W-:-:S05]  /*0280*/  IMAD R22, R0, UR54, R5 ;  /* 0x0000003600167c24 */ /* 0x002fca000f8e0205 */
[----:B---3--:R-:W-:-:S13]  /*0290*/  ISETP.GE.AND P0, PT, R22, R16, PT ;  /* 0x000000101600720c */ /* 0x008fda0003f06270 */
[----:B0-----:R-:W-:Y:S05]  /*02a0*/  @P0 BRA `(.L_x_232) ;  /* 0x0000000800d40947 */ /* 0x001fea0003800000 */
[----:B------:R-:W-:Y:S02]  /*02b0*/  ULDC.64 UR4, c[0x0][0x230] ;  /* 0x00008c0000047ab9 */ /* 0x000fe40000000a00 */
[----:B------:R-:W-:-:S04]  /*02c0*/  ISETP.NE.U32.AND P0, PT, RZ, UR4, PT ;  /* 0x00000004ff007c0c */ /* 0x000fc8000bf05070 */
[----:B------:R-:W-:-:S13]  /*02d0*/  ISETP.NE.AND.EX P0, PT, RZ, UR5, PT, P0 ;  /* 0x00000005ff007c0c */ /* 0x000fda000bf05300 */
[----:B------:R-:W-:Y:S05]  /*02e0*/  @!P0 BRA `(.L_x_233) ;  /* 0x00000004006c8947 */ /* 0x000fea0003800000 */
[----:B------:R-:W-:Y:S01]  /*02f0*/  SHF.R.S32.HI R19, RZ, 0x1f, R16 ;  /* 0x0000001fff137819 */ /* 0x000fe20000011410 */
[----:B------:R-:W-:Y:S01]  /*0300*/  IMAD.WIDE.U32 R28, R3, R16, RZ ;  /* 0x00000010031c7225 */ /* 0x000fe200078e00ff */
[----:B------:R-:W-:-:S03]  /*0310*/  HFMA2.MMA R18, -RZ, RZ, 0, 0 ;  /* 0x00000000ff127435 */ /* 0x000fc600000001ff */
[----:B------:R-:W-:Y:S02]  /*0320*/  IMAD.MOV.U32 R2, RZ, RZ, RZ ;  /* 0x000000ffff027224 */ /* 0x000fe400078e00ff */
[----:B------:R-:W-:-:S07]  /*0330*/  IMAD R23, R3, R19, R29 ;  /* 0x0000001303177224 */ /* 0x000fce00078e021d */
.L_x_240:
        /* <DEDUP_REMOVED lines=10> */
[----:B------:R-:W0:Y:S01]  /*03e0*/  LDC R27, c[0x0][0x238] ;  /* 0x00008e00ff1b7b82 */ /* 0x000e220000000800 */
[----:B------:R-:W-:Y:S01]  /*03f0*/  SHF.R.U32.HI R3, RZ, 0x1f, R17 ;  /* 0x0000001fff037819 */ /* 0x000fe20000011611 */
[----:B------:R-:W-:Y:S01]  /*0400*/  BSSY B6, `(.L_x_236) ;  /* 0x0000017000067945 */ /* 0x000fe20003800000 */
[----:B0-----:R-:W-:Y:S02]  /*0410*/  ISETP.GE.U32.AND P0, PT, R16, R27, PT ;  /* 0x0000001b1000720c */ /* 0x001fe40003f06070 */
[----:B------:R-:W-:-:S04]  /*0420*/  SHF.R.S32.HI R27, RZ, 0x1f, R27 ;  /* 0x0000001fff1b7819 */ /* 0x000fc8000001141b */
[----:B------:R-:W-:-:S04]  /*0430*/  ISETP.GE.AND.EX P0, PT, R17, R27, PT, P0 ;  /* 0x0000001b1100720c */ /* 0x000fc80003f06300 */
        /* <DEDUP_REMOVED lines=13> */
[----:B------:R-:W-:-:S02]  /*0510*/  IMAD.U32 R7, RZ, RZ, UR5 ;  /* 0x00000005ff077e24 */ /* 0x000fc4000f8e00ff */
[----:B------:R-:W-:Y:S02]  /*0520*/  IMAD.U32 R11, RZ, RZ, UR7 ;  /* 0x00000007ff0b7e24 */ /* 0x000fe4000f8e00ff */
[----:B------:R-:W-:Y:S02]  /*0530*/  IMAD.MOV.U32 R8, RZ, RZ, 0x6a ;  /* 0x0000006aff087424 */ /* 0x000fe400078e00ff */
[----:B------:R-:W-:-:S07]  /*0540*/  IMAD.MOV.U32 R13, RZ, RZ, RZ ;  /* 0x000000ffff0d7224 */ /* 0x000fce00078e00ff */
[----:B------:R-:W-:-:S07]  /*0550*/  LEPC R20, `(.L_x_237) ;  /* 0x000000001014794e */ /* 0x000fce0000000000 */
[----:B0-----:R-:W-:Y:S05]  /*0560*/  CALL.ABS.NOINC R14 ;  /* 0x000000000e007343 */ /* 0x001fea0003c00000 */
.L_x_237:
[----:B------:R-:W-:Y:S05]  /*0570*/  BSYNC B6 ;  /* 0x0000000000067941 */ /* 0x000fea0003800000 */
.L_x_236:
[----:B------:R-:W-:-:S04]  /*0580*/  LEA R4, P0, R16, UR46, 0x1 ;  /* 0x0000002e10047c11 */ /* 0x000fc8000f8008ff */
[----:B------:R-:W-:Y:S01]  /*0590*/  LEA.HI.X R5, R16, UR47, R17, 0x1, P0 ;  /* 0x0000002f10057c11 */ /* 0x000fe200080f0c11 */
[----:B------:R-:W-:-:S04]  /*05a0*/  IMAD R0, R23, UR48, RZ ;  /* 0x0000003017007c24 */ /* 0x000fc8000f8e02ff */
[----:B------:R0:W5:Y:S01]  /*05b0*/  LDG.E.U16 R24, desc[UR36][R4.64] ;  /* 0x0000002404187981 */ /* 0x000162000c1e1500 */
[----:B------:R-:W-:Y:S01]  /*05c0*/  IMAD R27, R27, R28, R0 ;  /* 0x0000001c1b1b7224 */ /* 0x000fe200078e0200 */
[----:B------:R-:W-:Y:S01]  /*05d0*/  BSSY B6, `(.L_x_238) ;  /* 0x000001c000067945 */ /* 0x000fe20003800000 */
[----:B------:R-:W-:Y:S01]  /*05e0*/  IMAD R0, R17, UR49, RZ ;  /* 0x0000003111007c24 */ /* 0x000fe2000f8e02ff */
[----:B0-----:R-:W-:Y:S01]  /*05f0*/  MOV R5, R25 ;  /* 0x0000001900057202 */ /* 0x001fe20000000f00 */
[----:B------:R-:W-:Y:S02]  /*0600*/  IMAD.MOV.U32 R4, RZ, RZ, R22 ;  /* 0x000000ffff047224 */ /* 0x000fe400078e0016 */
[----:B------:R-:W-:Y:S02]  /*0610*/  IMAD R25, R16, R19, R0 ;  /* 0x0000001310197224 */ /* 0x000fe400078e0200 */
[----:B------:R-:W-:-:S04]  /*0620*/  IMAD.WIDE.U32 R6, R28, UR48, R4 ;  /* 0x000000301c067c25 */ /* 0x000fc8000f8e0004 */
[----:B------:R-:W-:Y:S02]  /*0630*/  IMAD.IADD R7, R7, 0x1, R27 ;  /* 0x0000000107077824 */ /* 0x000fe400078e021b */
        /* <DEDUP_REMOVED lines=12> */
[----:B------:R-:W-:Y:S01]  /*0700*/  HFMA2.MMA R8, -RZ, RZ, 0, 6.496906280517578125e-06 ;  /* 0x0000006dff087435 */ /* 0x000fe200000001ff */
[----:B------:R-:W-:Y:S01]  /*0710*/  IMAD.U32 R6, RZ, RZ, UR4 ;  /* 0x00000004ff067e24 */ /* 0x000fe2000f8e00ff */
[----:B------:R-:W-:Y:S01]  /*0720*/  MOV R7, UR5 ;  /* 0x0000000500077c02 */ /* 0x000fe20008000f00 */
[----:B------:R-:W-:-:S02]  /*0730*/  IMAD.U32 R10, RZ, RZ, UR6 ;  /* 0x00000006ff0a7e24 */ /* 0x000fc4000f8e00ff */
[----:B------:R-:W-:Y:S02]  /*0740*/  IMAD.U32 R11, RZ, RZ, UR7 ;  /* 0x00000007ff0b7e24 */ /* 0x000fe4000f8e00ff */
[----:B------:R-:W-:Y:S02]  /*0750*/  IMAD.MOV.U32 R12, RZ, RZ, 0x1 ;  /* 0x00000001ff0c7424 */ /* 0x000fe400078e00ff */
[----:B------:R-:W-:-:S07]  /*0760*/  IMAD.MOV.U32 R13, RZ, RZ, RZ ;  /* 0x000000ffff0d7224 */ /* 0x000fce00078e00ff */
[----:B------:R-:W-:-:S07]  /*0770*/  LEPC R20, `(.L_x_239) ;  /* 0x000000001014794e */ /* 0x000fce0000000000 */
[----:B0----5:R-:W-:Y:S05]  /*0780*/  CALL.ABS.NOINC R14 ;  /* 0x000000000e007343 */ /* 0x021fea0003c00000 */
.L_x_239:
[----:B------:R-:W-:Y:S05]  /*0790*/  BSYNC B6 ;  /* 0x0000000000067941 */ /* 0x000fea0003800000 */
.L_x_238:
[----:B------:R-:W-:-:S04]  /*07a0*/  LEA R4, P0, R16, UR52, 0x1 ;  /* 0x0000003410047c11 */ /* 0x000fc8000f8008ff */
[----:B------:R-:W-:-:S05]  /*07b0*/  LEA.HI.X R5, R16, UR53, R25, 0x1, P0 ;  /* 0x0000003510057c11 */ /* 0x000fca00080f0c19 */
[----:B------:R-:W2:Y:S01]  /*07c0*/  LDG.E.U16 R4, desc[UR36][R4.64] ;  /* 0x0000002404047981 */ /* 0x000ea2000c1e1500 */
[----:B-----5:R-:W-:-:S05]  /*07d0*/  SHF.L.U32 R3, R24, 0x10, RZ ;  /* 0x0000001018037819 */ /* 0x020fca00000006ff */
[----:B------:R-:W-:Y:S01]  /*07e0*/  FADD.FTZ R18, R18, R3 ;  /* 0x0000000312127221 */ /* 0x000fe20000010000 */
[----:B--2---:R-:W-:-:S04]  /*07f0*/  IMAD.U32 R0, R4, 0x10000, RZ ;  /* 0x0001000004007824 */ /* 0x004fc800078e00ff */
[----:B------:R-:W-:-:S06]  /*0800*/  FMUL.FTZ R0, R0, R3 ;  /* 0x0000000300007220 */ /* 0x000fcc0000410000 */
[----:B------:R-:W0:Y:S02]  /*0810*/  F2F.BF16.F32 R0, R0 ;  /* 0x0000000000007304 */ /* 0x000e240000202000 */
[----:B0-----:R-:W-:-:S04]  /*0820*/  IMAD.U32 R7, R0, 0x10000, RZ ;  /* 0x0001000000077824 */ /* 0x001fc800078e00ff */
[----:B------:R-:W-:-:S07]  /*0830*/  FADD.FTZ R2, R2, -R7 ;  /* 0x8000000702027221 */ /* 0x000fce0000010000 */
.L_x_235:
[----:B------:R-:W-:Y:S05]  /*0840*/  BSYNC B7 ;  /* 0x0000000000077941 */ /* 0x000fea0003800000 */
.L_x_234:
[----:B------:R-:W0:Y:S02]  /*0850*/  LDC R3, c[0x0][0x240] ;  /* 0x00009000ff037b82 */ /* 0x000e240000000800 */
[----:B0-----:R-:W-:-:S05]  /*0860*/  IMAD R22, R3, UR54, R22 ;  /* 0x0000003603167c24 */ /* 0x001fca000f8e0216 */
[----:B------:R-:W-:-:S13]  /*0870*/  ISETP.GE.AND P0, PT, R22, UR56, PT ;  /* 0x0000003816007c0c */ /* 0x000fda000bf06270 */
[----:B------:R-:W-:Y:S05]  /*0880*/  @!P0 BRA `(.L_x_240) ;  /* 0xfffffff800ac8947 */ /* 0x000fea000383ffff */
[----:B------:R-:W-:Y:S05]  /*0890*/  BRA `(.L_x_232) ;  /* 0x0000000400587947 */ /* 0x000fea0003800000 */
.L_x_233:
[----:B------:R-:W-:Y:S01]  /*08a0*/  SHF.R.S32.HI R23, RZ, 0x1f, R16 ;  /* 0x0000001fff177819 */ /* 0x000fe20000011410 */
[----:B------:R-:W-:Y:S01]  /*08b0*/  IMAD.WIDE.U32 R16, R3, R16, RZ ;  /* 0x0000001003107225 */ /* 0x000fe200078e00ff */
[----:B------:R-:W-:-:S03]  /*08c0*/  MOV R2, RZ ;  /* 0x000000ff00027202 */ /* 0x000fc60000000f00 */
[----:B------:R-:W-:Y:S02]  /*08d0*/  IMAD.MOV.U32 R18, RZ, RZ, RZ ;  /* 0x000000ffff127224 */ /* 0x000fe400078e00ff */
[----:B------:R-:W-:-:S07]  /*08e0*/  IMAD R19, R3, R23, R17 ;  /* 0x0000001703137224 */ /* 0x000fce00078e0211 */
.L_x_247:
[----:B------:R-:W-:Y:S02]  /*08f0*/  SHF.R.S32.HI R29, RZ, 0x1f, R22 ;  /* 0x0000001fff1d7819 */ /* 0x000fe40000011416 */
[----:B------:R-:W-:-:S04]  /*0900*/  IADD3 R0, P0, R22, R16, RZ ;  /* 0x0000001016007210 */ /* 0x000fc80007f1e0ff */
[----:B------:R-:W-:Y:S02]  /*0910*/  IADD3.X R3, R29, R19, RZ, P0, !PT ;  /* 0x000000131d037210 */ /* 0x000fe400007fe4ff */
        /* <DEDUP_REMOVED lines=32> */
.L_x_244:
[----:B------:R-:W-:Y:S05]  /*0b20*/  BSYNC B6 ;  /* 0x0000000000067941 */ /* 0x000fea0003800000 */
.L_x_243:
[----:B------:R-:W-:Y:S01]  /*0b30*/  MOV R28, R22 ;  /* 0x00000016001c7202 */ /* 0x000fe20000000f00 */
[----:B------:R-:W-:Y:S01]  /*0b40*/  IMAD R0, R19, UR50, RZ ;  /* 0x0000003213007c24 */ /* 0x000fe2000f8e02ff */
[----:B------:R-:W-:Y:S03]  /*0b50*/  BSSY B6, `(.L_x_245) ;  /* 0x000001b000067945 */ /* 0x000fe60003800000 */
[----:B------:R-:W-:Y:S02]  /*0b60*/  IMAD R27, R27, R16, R0 ;  /* 0x000000101b1b7224 */ /* 0x000fe400078e0200 */
[----:B------:R-:W-:-:S04]  /*0b70*/  IMAD.WIDE.U32 R4, R16, UR50, R28 ;  /* 0x0000003210047c25 */ /* 0x000fc8000f8e001c */
[----:B------:R-:W-:Y:S02]  /*0b80*/  IMAD R0, R25, UR51, RZ ;  /* 0x0000003319007c24 */ /* 0x000fe4000f8e02ff */
[----:B------:R-:W-:Y:S02]  /*0b90*/  IMAD.IADD R5, R27, 0x1, R5 ;  /* 0x000000011b057824 */ /* 0x000fe400078e0205 */
[C---:B------:R-:W-:Y:S02]  /*0ba0*/  IMAD R27, R24.reuse, R23, R0 ;  /* 0x00000017181b7224 */ /* 0x040fe400078e0200 */
[----:B------:R-:W-:-:S05]  /*0bb0*/  IMAD.WIDE.U32 R24, R24, UR51, R4 ;  /* 0x0000003318187c25 */ /* 0x000fca000f8e0004 */
[----:B------:R-:W-:Y:S02]  /*0bc0*/  IADD3 R27, R25, R27, RZ ;  /* 0x0000001b191b7210 */ /* 0x000fe40007ffe0ff */
[----:B------:R-:W-:-:S04]  /*0bd0*/  ISETP.GT.U32.AND P0, PT, R24, -0x1, PT ;  /* 0xffffffff1800780c */ /* 0x000fc80003f04070 */
[----:B------:R-:W-:-:S13]  /*0be0*/  ISETP.GT.AND.EX P0, PT, R27, -0x1, PT, P0 ;  /* 0xffffffff1b00780c */ /* 0x000fda0003f04300 */
[----:B------:R-:W-:Y:S05]  /*0bf0*/  @P0 BRA `(.L_x_246) ;  /* 0x0000000000400947 */ /* 0x000fea0003800000 */
        /* <DEDUP_REMOVED lines=16> */
.L_x_246:
[----:B------:R-:W-:Y:S05]  /*0d00*/  BSYNC B6 ;  /* 0x0000000000067941 */ /* 0x000fea0003800000 */
.L_x_245:
[----:B------:R-:W-:Y:S02]  /*0d10*/  ULDC.64 UR4, c[0x0][0x220] ;  /* 0x0000880000047ab9 */ /* 0x000fe40000000a00 */
[----:B------:R-:W-:-:S04]  /*0d20*/  LEA R4, P0, R24, UR4, 0x1 ;  /* 0x0000000418047c11 */ /* 0x000fc8000f8008ff */
[----:B------:R-:W-:-:S05]  /*0d30*/  LEA.HI.X R5, R24, UR5, R27, 0x1, P0 ;  /* 0x0000000518057c11 */ /* 0x000fca00080f0c1b */
[----:B------:R-:W2:Y:S01]  /*0d40*/  LDG.E.U16 R4, desc[UR36][R4.64] ;  /* 0x0000002404047981 */ /* 0x000ea2000c1e1500 */
[----:B------:R-:W-:Y:S01]  /*0d50*/  FADD.FTZ R18, R18, 1 ;  /* 0x3f80000012127421 */ /* 0x000fe20000010000 */
[----:B--2---:R-:W-:-:S05]  /*0d60*/  SHF.L.U32 R0, R4, 0x10, RZ ;  /* 0x0000001004007819 */ /* 0x004fca00000006ff */
[----:B------:R-:W-:-:S06]  /*0d70*/  FADD.FTZ R0, R0, -RZ ;  /* 0x800000ff00007221 */ /* 0x000fcc0000010000 */
[----:B------:R-:W0:Y:S02]  /*0d80*/  F2F.BF16.F32 R0, R0 ;  /* 0x0000000000007304 */ /* 0x000e240000202000 */
[----:B0-----:R-:W-:-:S04]  /*0d90*/  IMAD.U32 R3, R0, 0x10000, RZ ;  /* 0x0001000000037824 */ /* 0x001fc800078e00ff */
[----:B------:R-:W-:-:S07]  /*0da0*/  FADD.FTZ R2, R2, -R3 ;  /* 0x8000000302027221 */ /* 0x000fce0000010000 */
.L_x_242:
[----:B------:R-:W-:Y:S05]  /*0db0*/  BSYNC B7 ;  /* 0x0000000000077941 */ /* 0x000fea0003800000 */
.L_x_241:
[----:B------:R-:W0:Y:S02]  /*0dc0*/  LDC R3, c[0x0][0x240] ;  /* 0x00009000ff037b82 */ /* 0x000e240000000800 */
[----:B0-----:R-:W-:-:S05]  /*0dd0*/  IMAD R22, R3, UR54, R22 ;  /* 0x0000003603167c24 */ /* 0x001fca000f8e0216 */
[----:B------:R-:W-:-:S13]  /*0de0*/  ISETP.GE.AND P0, PT, R22, UR55, PT ;  /* 0x0000003716007c0c */ /* 0x000fda000bf06270 */
[----:B------:R-:W-:Y:S05]  /*0df0*/  @!P0 BRA `(.L_x_247) ;  /* 0xfffffff800bc8947 */ /* 0x000fea000383ffff */
.L_x_232:
[----:B------:R-:W-:Y:S05]  /*0e00*/  BSYNC B8 ;  /* 0x0000000000087941 */ /* 0x000fea0003800000 */
.L_x_231:
[----:B------:R-:W0:Y:S01]  /*0e10*/  S2R R7, SR_TID.X ;  /* 0x0000000000077919 */ /* 0x000e220000002100 */
[----:B------:R-:W-:-:S03]  /*0e20*/  UMOV UR4, 0xffffffff ;  /* 0xffffffff00047882 */ /* 0x000fc60000000000 */
[----:B------:R-:W-:Y:S05]  /*0e30*/  BRA.DIV UR4, `(.L_x_248) ;  /* 0x0000000a04047947 */ /* 0x000fea000b800000 */
[----:B------:R-:W1:Y:S02]  /*0e40*/  SHFL.DOWN PT, R14, R18, 0x10, 0x1f ;  /* 0x0a001f00120e7f89 */ /* 0x000e6400000e0000 */
[----:B-1----:R-:W-:-:S05]  /*0e50*/  FADD.FTZ R0, R14, R18 ;  /* 0x000000120e007221 */ /* 0x002fca0000010000 */
[----:B------:R-:W1:Y:S02]  /*0e60*/  SHFL.DOWN PT, R14, R0, 0x8, 0x1f ;  /* 0x09001f00000e7f89 */ /* 0x000e6400000e0000 */
[----:B-1----:R-:W-:-:S05]  /*0e70*/  FADD.FTZ R3, R0, R14 ;  /* 0x0000000e00037221 */ /* 0x002fca0000010000 */
[----:B------:R-:W1:Y:S02]  /*0e80*/  SHFL.DOWN PT, R14, R3, 0x4, 0x1f ;  /* 0x08801f00030e7f89 */ /* 0x000e6400000e0000 */
[----:B-1----:R-:W-:-:S05]  /*0e90*/  FADD.FTZ R4, R3, R14 ;  /* 0x0000000e03047221 */ /* 0x002fca0000010000 */
[----:B------:R-:W1:Y:S02]  /*0ea0*/  SHFL.DOWN PT, R14, R4, 0x2, 0x1f ;  /* 0x08401f00040e7f89 */ /* 0x000e6400000e0000 */
[----:B-1----:R-:W-:-:S05]  /*0eb0*/  FADD.FTZ R5, R4, R14 ;  /* 0x0000000e04057221 */ /* 0x002fca0000010000 */
[----:B------:R1:W2:Y:S02]  /*0ec0*/  SHFL.DOWN PT, R14, R5, 0x1, 0x1f ;  /* 0x08201f00050e7f89 */ /* 0x0002a400000e0000 */
.L_x_265:
[----:B0-----:R-:W-:Y:S01]  /*0ed0*/  SHF.R.S32.HI R0, RZ, 0x1f, R7 ;  /* 0x0000001fff007819 */ /* 0x001fe20000011407 */
[----:B------:R-:W-:Y:S05]  /*0ee0*/  WARPSYNC.ALL ;  /* 0x0000000000007948 */ /* 0x000fea0003800000 */
[----:B------:R-:W-:Y:S01]  /*0ef0*/  LEA.HI R9, R0, R7, RZ, 0x5 ;  /* 0x0000000700097211 */ /* 0x000fe200078f28ff */
[----:B------:R-:W-:Y:S01]  /*0f00*/  USHF.R.U32.HI UR4, URZ, 0x5, UR54 ;  /* 0x000000053f047899 */ /* 0x000fe20008011636 */
[----:B------:R-:W-:Y:S01]  /*0f10*/  BAR.SYNC.DEFER_BLOCKING 0x0 ;  /* 0x0000000000007b1d */ /* 0x000fe20000010000 */
[----:B--2---:R-:W-:Y:S01]  /*0f20*/  FADD.FTZ R14, R5, R14 ;  /* 0x0000000e050e7221 */ /* 0x004fe20000010000 */
[----:B------:R-:W-:-:S02]  /*0f30*/  LOP3.LUT R8, R9, 0xffffffe0, RZ, 0xc0, !PT ;  /* 0xffffffe009087812 */ /* 0x000fc400078ec0ff */
[C---:B-1----:R-:W-:Y:S02]  /*0f40*/  IADD3 R5, R7.reuse, 0x1f, RZ ;  /* 0x0000001f07057810 */ /* 0x042fe40007ffe0ff */
[----:B------:R-:W-:Y:S01]  /*0f50*/  IADD3 R8, -R8, R7, RZ ;  /* 0x0000000708087210 */ /* 0x000fe20007ffe1ff */
[----:B------:R-:W-:Y:S01]  /*0f60*/  BSSY B0, `(.L_x_249) ;  /* 0x000001e000007945 */ /* 0x000fe20003800000 */
[----:B------:R-:W-:Y:S02]  /*0f70*/  ISETP.GE.AND P1, PT, R7, UR4, PT ;  /* 0x0000000407007c0c */ /* 0x000fe4000bf26270 */
[----:B------:R-:W-:Y:S02]  /*0f80*/  ISETP.NE.AND P0, PT, R8, RZ, PT ;  /* 0x000000ff0800720c */ /* 0x000fe40003f05270 */
[----:B------:R-:W-:-:S09]  /*0f90*/  ISETP.GT.U32.AND P2, PT, R5, 0x3e, PT ;  /* 0x0000003e0500780c */ /* 0x000fd20003f44070 */
[----:B------:R-:W0:Y:S01]  /*0fa0*/  @!P1 S2R R11, SR_CgaCtaId ;  /* 0x00000000000b9919 */ /* 0x000e220000008800 */
[----:B------:R-:W-:Y:S02]  /*0fb0*/  @!P1 MOV R4, 0x400 ;  /* 0x0000040000049802 */ /* 0x000fe40000000f00 */
[----:B------:R-:W-:Y:S01]  /*0fc0*/  @!P0 MOV R0, 0x400 ;  /* 0x0000040000008802 */ /* 0x000fe20000000f00 */
[----:B------:R-:W1:Y:S01]  /*0fd0*/  @!P0 S2R R3, SR_CgaCtaId ;  /* 0x0000000000038919 */ /* 0x000e620000008800 */
[----:B0-----:R-:W-:Y:S02]  /*0fe0*/  @!P1 LEA R11, R11, R4, 0x18 ;  /* 0x000000040b0b9211 */ /* 0x001fe400078ec0ff */
[----:B-1----:R-:W-:-:S03]  /*0ff0*/  @!P0 LEA R3, R3, R0, 0x18 ;  /* 0x0000000003038211 */ /* 0x002fc600078ec0ff */
[----:B------:R-:W-:Y:S01]  /*1000*/  @!P1 IMAD R4, R8, 0x4, R11 ;  /* 0x0000000408049824 */ /* 0x000fe200078e020b */
[----:B------:R-:W-:-:S05]  /*1010*/  @!P0 SHF.R.S32.HI R0, RZ, 0x5, R9 ;  /* 0x00000005ff008819 */ /* 0x000fca0000011409 */
[----:B------:R-:W-:Y:S01]  /*1020*/  @!P0 IMAD R3, R0, 0x4, R3 ;  /* 0x0000000400038824 */ /* 0x000fe200078e0203 */
[----:B------:R-:W-:-:S04]  /*1030*/  HFMA2.MMA R0, -RZ, RZ, 0, 0 ;  /* 0x00000000ff007435 */ /* 0x000fc800000001ff */
[----:B------:R0:W-:Y:S01]  /*1040*/  @!P0 STS [R3], R14 ;  /* 0x0000000e03008388 */ /* 0x0001e20000000800 */
[----:B------:R-:W-:Y:S06]  /*1050*/  BAR.SYNC.DEFER_BLOCKING 0x0 ;  /* 0x0000000000007b1d */ /* 0x000fec0000010000 */
[----:B------:R0:W1:Y:S01]  /*1060*/  @!P1 LDS R0, [R4] ;  /* 0x0000000004009984 */ /* 0x0000620000000800 */
[----:B------:R-:W-:Y:S05]  /*1070*/  @P2 BRA `(.L_x_250) ;  /* 0x0000000000302947 */ /* 0x000fea0003800000 */
[----:B------:R-:W-:-:S03]  /*1080*/  UMOV UR4, 0xffffffff ;  /* 0xffffffff00047882 */ /* 0x000fc60000000000 */
[----:B------:R-:W-:Y:S05]  /*1090*/  BRA.DIV UR4, `(.L_x_251) ;  /* 0x0000000604ec7947 */ /* 0x000fea000b800000 */
[----:B01----:R-:W0:Y:S02]  /*10a0*/  SHFL.DOWN PT, R14, R0, 0x10, 0x1f ;  /* 0x0a001f00000e7f89 */ /* 0x003e2400000e0000 */
[----:B0-----:R-:W-:-:S05]  /*10b0*/  FADD.FTZ R3, R0, R14 ;  /* 0x0000000e00037221 */ /* 0x001fca0000010000 */
[----:B------:R-:W0:Y:S02]  /*10c0*/  SHFL.DOWN PT, R14, R3, 0x8, 0x1f ;  /* 0x09001f00030e7f89 */ /* 0x000e2400000e0000 */
[----:B0-----:R-:W-:-:S05]  /*10d0*/  FADD.FTZ R4, R3, R14 ;  /* 0x0000000e03047221 */ /* 0x001fca0000010000 */
[----:B------:R-:W0:Y:S02]  /*10e0*/  SHFL.DOWN PT, R14, R4, 0x4, 0x1f ;  /* 0x08801f00040e7f89 */ /* 0x000e2400000e0000 */
[----:B0-----:R-:W-:-:S05]  /*10f0*/  FADD.FTZ R5, R4, R14 ;  /* 0x0000000e04057221 */ /* 0x001fca0000010000 */
[----:B------:R-:W0:Y:S02]  /*1100*/  SHFL.DOWN PT, R14, R5, 0x2, 0x1f ;  /* 0x08401f00050e7f89 */ /* 0x000e2400000e0000 */
[----:B0-----:R-:W-:-:S05]  /*1110*/  FADD.FTZ R6, R5, R14 ;  /* 0x0000000e05067221 */ /* 0x001fca0000010000 */
[----:B------:R0:W1:Y:S02]  /*1120*/  SHFL.DOWN PT, R14, R6, 0x1, 0x1f ;  /* 0x08201f00060e7f89 */ /* 0x00006400000e0000 */
.L_x_271:
[----:B-1----:R-:W-:-:S07]  /*1130*/  FADD.FTZ R0, R6, R14 ;  /* 0x0000000e06007221 */ /* 0x002fce0000010000 */
.L_x_250:
[----:B------:R-:W-:Y:S05]  /*1140*/  BSYNC B0 ;  /* 0x0000000000007941 */ /* 0x000fea0003800000 */
.L_x_249:
[----:B------:R-:W-:-:S03]  /*1150*/  UMOV UR4, 0xffffffff ;  /* 0xffffffff00047882 */ /* 0x000fc60000000000 */
[----:B------:R-:W-:Y:S05]  /*1160*/  BRA.DIV UR4, `(.L_x_252) ;  /* 0x0000000a04387947 */ /* 0x000fea000b800000 */
[----:B0-----:R-:W0:Y:S02]  /*1170*/  SHFL.DOWN PT, R14, R2, 0x10, 0x1f ;  /* 0x0a001f00020e7f89 */ /* 0x001e2400000e0000 */
[----:B0-----:R-:W-:-:S05]  /*1180*/  FADD.FTZ R13, R14, R2 ;  /* 0x000000020e0d7221 */ /* 0x001fca0000010000 */
[----:B------:R-:W0:Y:S02]  /*1190*/  SHFL.DOWN PT, R14, R13, 0x8, 0x1f ;  /* 0x09001f000d0e7f89 */ /* 0x000e2400000e0000 */
[----:B0-----:R-:W-:-:S05]  /*11a0*/  FADD.FTZ R3, R13, R14 ;  /* 0x0000000e0d037221 */ /* 0x001fca0000010000 */
[----:B------:R-:W0:Y:S02]  /*11b0*/  SHFL.DOWN PT, R14, R3, 0x4, 0x1f ;  /* 0x08801f00030e7f89 */ /* 0x000e2400000e0000 */
[----:B0-----:R-:W-:-:S05]  /*11c0*/  FADD.FTZ R4, R3, R14 ;  /* 0x0000000e03047221 */ /* 0x001fca0000010000 */
[----:B------:R-:W0:Y:S02]  /*11d0*/  SHFL.DOWN PT, R14, R4, 0x2, 0x1f ;  /* 0x08401f00040e7f89 */ /* 0x000e2400000e0000 */
[----:B0-----:R-:W-:-:S05]  /*11e0*/  FADD.FTZ R5, R4, R14 ;  /* 0x0000000e04057221 */ /* 0x001fca0000010000 */
[----:B------:R0:W2:Y:S02]  /*11f0*/  SHFL.DOWN PT, R14, R5, 0x1, 0x1f ;  /* 0x08201f00050e7f89 */ /* 0x0000a400000e0000 */
.L_x_278:
[----:B------:R-:W3:Y:S01]  /*1200*/  @!P0 S2R R3, SR_CgaCtaId ;  /* 0x0000000000038919 */ /* 0x000ee20000008800 */
[----:B------:R-:W-:Y:S05]  /*1210*/  WARPSYNC.ALL ;  /* 0x0000000000007948 */ /* 0x000fea0003800000 */
[----:B------:R-:W-:Y:S01]  /*1220*/  BAR.SYNC.DEFER_BLOCKING 0x0 ;  /* 0x0000000000007b1d */ /* 0x000fe20000010000 */
[----:B------:R-:W-:Y:S01]  /*1230*/  @!P0 MOV R2, 0x400 ;  /* 0x0000040000028802 */ /* 0x000fe20000000f00 */
[----:B0-2---:R-:W-:Y:S01]  /*1240*/  FADD.FTZ R5, R5, R14 ;  /* 0x0000000e05057221 */ /* 0x005fe20000010000 */
[----:B------:R-:W-:Y:S01]  /*1250*/  @!P0 SHF.R.S32.HI R9, RZ, 0x5, R9 ;  /* 0x00000005ff098819 */ /* 0x000fe20000011409 */
[----:B------:R-:W-:Y:S01]  /*1260*/  IMAD.MOV.U32 R13, RZ, RZ, RZ ;  /* 0x000000ffff0d7224 */ /* 0x000fe200078e00ff */
[----:B------:R-:W-:Y:S01]  /*1270*/  @!P1 MOV R4, 0x400 ;  /* 0x0000040000049802 */ /* 0x000fe20000000f00 */
[----:B------:R-:W-:Y:S01]  /*1280*/  @!P0 VIADD R2, R2, 0x1000 ;  /* 0x0000100002028836 */ /* 0x000fe20000000000 */
[----:B------:R-:W-:Y:S01]  /*1290*/  BSSY B0, `(.L_x_253) ;  /* 0x0000017000007945 */ /* 0x000fe20003800000 */
[----:B------:R-:W0:Y:S01]  /*12a0*/  @!P1 S2R R11, SR_CgaCtaId ;  /* 0x00000000000b9919 */ /* 0x000e220000008800 */
[----:B------:R-:W-:-:S02]  /*12b0*/  @!P1 IADD3 R4, R4, 0x1000, RZ ;  /* 0x0000100004049810 */ /* 0x000fc40007ffe0ff */
[----:B---3--:R-:W-:-:S05]  /*12c0*/  @!P0 LEA R2, R3, R2, 0x18 ;  /* 0x0000000203028211 */ /* 0x008fca00078ec0ff */
[----:B------:R-:W-:-:S05]  /*12d0*/  @!P0 IMAD R2, R9, 0x4, R2 ;  /* 0x0000000409028824 */ /* 0x000fca00078e0202 */
[----:B------:R2:W-:Y:S01]  /*12e0*/  @!P0 STS [R2], R5 ;  /* 0x0000000502008388 */ /* 0x0005e20000000800 */
[----:B0-----:R-:W-:-:S04]  /*12f0*/  @!P1 LEA R11, R11, R4, 0x18 ;  /* 0x000000040b0b9211 */ /* 0x001fc800078ec0ff */
[----:B------:R-:W-:Y:S01]  /*1300*/  @!P1 LEA R8, R8, R11, 0x2 ;  /* 0x0000000b08089211 */ /* 0x000fe200078e10ff */
[----:B------:R-:W-:Y:S06]  /*1310*/  BAR.SYNC.DEFER_BLOCKING 0x0 ;  /* 0x0000000000007b1d */ /* 0x000fec0000010000 */
[----:B------:R2:W0:Y:S01]  /*1320*/  @!P1 LDS R13, [R8] ;  /* 0x00000000080d9984 */ /* 0x0004220000000800 */
[----:B------:R-:W-:Y:S05]  /*1330*/  @P2 BRA `(.L_x_254) ;  /* 0x0000000000302947 */ /* 0x000fea0003800000 */
[----:B------:R-:W-:-:S03]  /*1340*/  UMOV UR4, 0xffffffff ;  /* 0xffffffff00047882 */ /* 0x000fc60000000000 */
[----:B------:R-:W-:Y:S05]  /*1350*/  BRA.DIV UR4, `(.L_x_255) ;  /* 0x0000000a04487947 */ /* 0x000fea000b800000 */
[----:B0-----:R-:W2:Y:S02]  /*1360*/  SHFL.DOWN PT, R14, R13, 0x10, 0x1f ;  /* 0x0a001f000d0e7f89 */ /* 0x001ea400000e0000 */
[----:B--2---:R-:W-:-:S05]  /*1370*/  FADD.FTZ R2, R13, R14 ;  /* 0x0000000e0d027221 */ /* 0x004fca0000010000 */
[----:B------:R-:W0:Y:S02]  /*1380*/  SHFL.DOWN PT, R14, R2, 0x8, 0x1f ;  /* 0x09001f00020e7f89 */ /* 0x000e2400000e0000 */
[----:B0-----:R-:W-:-:S05]  /*1390*/  FADD.FTZ R3, R2, R14 ;  /* 0x0000000e02037221 */ /* 0x001fca0000010000 */
[----:B------:R-:W0:Y:S02]  /*13a0*/  SHFL.DOWN PT, R14, R3, 0x4, 0x1f ;  /* 0x08801f00030e7f89 */ /* 0x000e2400000e0000 */
[----:B0-----:R-:W-:-:S05]  /*13b0*/  FADD.FTZ R4, R3, R14 ;  /* 0x0000000e03047221 */ /* 0x001fca0000010000 */
[----:B------:R-:W0:Y:S02]  /*13c0*/  SHFL.DOWN PT, R14, R4, 0x2, 0x1f ;  /* 0x08401f00040e7f89 */ /* 0x000e2400000e0000 */
[----:B0-----:R-:W-:-:S05]  /*13d0*/  FADD.FTZ R5, R4, R14 ;  /* 0x0000000e04057221 */ /* 0x001fca0000010000 */
[----:B------:R0:W2:Y:S02]  /*13e0*/  SHFL.DOWN PT, R14, R5, 0x1, 0x1f ;  /* 0x08201f00050e7f89 */ /* 0x0000a400000e0000 */
.L_x_284:
[----:B--2---:R-:W-:-:S07]  /*13f0*/  FADD.FTZ R13, R5, R14 ;  /* 0x0000000e050d7221 */ /* 0x004fce0000010000 */
.L_x_254:
[----:B------:R-:W-:Y:S05]  /*1400*/  BSYNC B0 ;  /* 0x0000000000007941 */ /* 0x000fea0003800000 */
.L_x_253:
[----:B------:R-:W-:-:S13]  /*1410*/  ISETP.NE.AND P0, PT, R7, RZ, PT ;  /* 0x000000ff0700720c */ /* 0x000fda0003f05270 */
[----:B------:R-:W-:Y:S05]  /*1420*/  @P0 EXIT ;  /* 0x000000000000094d */ /* 0x000fea0003800000 */
[----:B------:R-:W3:Y:S01]  /*1430*/  LDC.64 R6, c[0x0][0x218] ;  /* 0x00008600ff067b82 */ /* 0x000ee20000000a00 */
[----:B--2---:R-:W-:Y:S01]  /*1440*/  IMAD.MOV.U32 R8, RZ, RZ, 0x3254 ;  /* 0x00003254ff087424 */ /* 0x004fe200078e00ff */
[----:B------:R-:W-:Y:S01]  /*1450*/  BSSY B0, `(.L_x_256) ;  /* 0x000000e000007945 */ /* 0x000fe20003800000 */
[----:B-1----:R-:W-:Y:S02]  /*1460*/  F2FP.BF16.F32.PACK_AB R9, RZ, R0 ;  /* 0x00000000ff09723e */ /* 0x002fe400000010ff */
[C---:B---3--:R-:W-:Y:S02]  /*1470*/  LOP3.LUT R2, R6.reuse, 0xfffffffd, RZ, 0xc0, !PT ;  /* 0xfffffffd06027812 */ /* 0x048fe400078ec0ff */
[----:B------:R-:W-:Y:S02]  /*1480*/  MOV R3, R7 ;  /* 0x0000000700037202 */ /* 0x000fe40000000f00 */
[----:B------:R-:W-:-:S03]  /*1490*/  LOP3.LUT R4, R6, 0x2, RZ, 0xc0, !PT ;  /* 0x0000000206047812 */ /* 0x000fc600078ec0ff */
[----:B0-----:R0:W5:Y:S01]  /*14a0*/  LD.E R5, desc[UR36][R2.64] ;  /* 0x0000002402057980 */ /* 0x001162000c101900 */
[----:B------:R-:W-:-:S04]  /*14b0*/  ISETP.EQ.U32.AND P0, PT, R4, RZ, PT ;  /* 0x000000ff0400720c */ /* 0x000fc80003f02070 */
[----:B------:R-:W-:-:S09]  /*14c0*/  SEL R0, R8, 0x7610, P0 ;  /* 0x0000761008007807 */ /* 0x000fd20000000000 */
.L_x_257:
[----:B-----5:R-:W-:-:S05]  /*14d0*/  HADD2.BF16_V2 R4, R5, R9.H0_H0 ;  /* 0x2000000905047230 */ /* 0x020fca0000200000 */
[----:B------:R-:W-:-:S05]  /*14e0*/  PRMT R7, R5, R0, R4 ;  /* 0x0000000005077216 */ /* 0x000fca0000000004 */
[----:B------:R-:W2:Y:S02]  /*14f0*/  ATOM.E.CAS.STRONG.GPU PT, R4, [R2], R5, R7 ;  /* 0x000000050204738b */ /* 0x000ea400001ee107 */
[----:B--2---:R-:W-:Y:S02]  /*1500*/  ISETP.NE.U32.AND P0, PT, R4, R5, PT ;  /* 0x000000050400720c */ /* 0x004fe40003f05070 */
[----:B------:R-:W-:-:S11]  /*1510*/  MOV R5, R4 ;  /* 0x0000000400057202 */ /* 0x000fd60000000f00 */
[----:B------:R-:W-:Y:S05]  /*1520*/  @P0 BRA `(.L_x_257) ;  /* 0xfffffffc00e80947 */ /* 0x000fea000383ffff */
[----:B------:R-:W-:Y:S05]  /*1530*/  BSYNC B0 ;  /* 0x0000000000007941 */ /* 0x000fea0003800000 */
.L_x_256:
[----:B------:R-:W0:Y:S01]  /*1540*/  LDC.64 R6, c[0x0][0x210] ;  /* 0x00008400ff067b82 */ /* 0x000e220000000a00 */
[----:B------:R-:W-:Y:S01]  /*1550*/  BSSY B0, `(.L_x_258) ;  /* 0x000000e000007945 */ /* 0x000fe20003800000 */
[----:B------:R-:W-:Y:S02]  /*1560*/  F2FP.BF16.F32.PACK_AB R13, RZ, R13 ;  /* 0x0000000dff0d723e */ /* 0x000fe400000010ff */
[C---:B0-----:R-:W-:Y:S01]  /*1570*/  LOP3.LUT R2, R6.reuse, 0xfffffffd, RZ, 0xc0, !PT ;  /* 0xfffffffd06027812 */ /* 0x041fe200078ec0ff */
[----:B------:R-:W-:Y:S01]  /*1580*/  IMAD.MOV.U32 R3, RZ, RZ, R7 ;  /* 0x000000ffff037224 */ /* 0x000fe200078e0007 */
[----:B------:R-:W-:-:S04]  /*1590*/  LOP3.LUT R0, R6, 0x2, RZ, 0xc0, !PT ;  /* 0x0000000206007812 */ /* 0x000fc800078ec0ff */
[----:B------:R0:W5:Y:S01]  /*15a0*/  LD.E R5, desc[UR36][R2.64] ;  /* 0x0000002402057980 */ /* 0x000162000c101900 */
[----:B------:R-:W-:-:S04]  /*15b0*/  ISETP.EQ.U32.AND P0, PT, R0, RZ, PT ;  /* 0x000000ff0000720c */ /* 0x000fc80003f02070 */
[----:B------:R-:W-:-:S09]  /*15c0*/  SEL R0, R8, 0x7610, P0 ;  /* 0x0000761008007807 */ /* 0x000fd20000000000 */
.L_x_259:
[----:B-----5:R-:W-:-:S05]  /*15d0*/  HADD2.BF16_V2 R4, R5, R13.H0_H0 ;  /* 0x2000000d05047230 */ /* 0x020fca0000200000 */
[----:B------:R-:W-:-:S05]  /*15e0*/  PRMT R7, R5, R0, R4 ;  /* 0x0000000005077216 */ /* 0x000fca0000000004 */
[----:B------:R-:W2:Y:S02]  /*15f0*/  ATOM.E.CAS.STRONG.GPU PT, R4, [R2], R5, R7 ;  /* 0x000000050204738b */ /* 0x000ea400001ee107 */
[----:B--2---:R-:W-:Y:S02]  /*1600*/  ISETP.NE.U32.AND P0, PT, R4, R5, PT ;  /* 0x000000050400720c */ /* 0x004fe40003f05070 */
[----:B------:R-:W-:-:S11]  /*1610*/  MOV R5, R4 ;  /* 0x0000000400057202 */ /* 0x000fd60000000f00 */
[----:B------:R-:W-:Y:S05]  /*1620*/  @P0 BRA `(.L_x_259) ;  /* 0xfffffffc00e80947 */ /* 0x000fea000383ffff */
[----:B------:R-:W-:Y:S05]  /*1630*/  BSYNC B0 ;  /* 0x0000000000007941 */ /* 0x000fea0003800000 */
.L_x_258:
[----:B------:R-:W-:Y:S05]  /*1640*/  EXIT ;  /* 0x000000000000794d */ /* 0x000fea0003800000 */
.L_x_248:
[----:B------:R-:W-:Y:S01]  /*1650*/  HFMA2.MMA R12, -RZ, RZ, 0, 9.5367431640625e-07 ;  /* 0x00000010ff0c7435 */ /* 0x000fe200000001ff */
[----:B------:R-:W-:Y:S01]  /*1660*/  IMAD.MOV.U32 R13, RZ, RZ, R18 ;  /* 0x000000ffff0d7224 */ /* 0x000fe200078e0012 */
[----:B------:R-:W-:Y:S01]  /*1670*/  MOV R15, 0xffffffff ;  /* 0xffffffff000f7802 */ /* 0x000fe20000000f00 */
[----:B------:R-:W-:-:S08]  /*1680*/  IMAD.MOV.U32 R11, RZ, RZ, 0x1f ;  /* 0x0000001fff0b7424 */ /* 0x000fd000078e00ff */
[----:B0-----:R-:W-:Y:S05]  /*1690*/  WARPSYNC.COLLECTIVE R15, `(.L_x_260) ;  /* 0x000000000f087348 */ /* 0x001fea0003c00000 */
[----:B------:R1:W2:Y:S02]  /*16a0*/  SHFL.DOWN P6, R14, R13, R12, R11 ;  /* 0x0800000c0d0e7389 */ /* 0x0002a400000c000b */
[----:B012---:R-:W-:Y:S01]  /*16b0*/  ENDCOLLECTIVE ;  /* 0x000000000000791b */ /* 0x007fe20003800000 */
.L_x_260:
[----:B------:R-:W-:Y:S01]  /*16c0*/  HFMA2.MMA R12, -RZ, RZ, 0, 4.76837158203125e-07 ;  /* 0x00000008ff0c7435 */ /* 0x000fe200000001ff */
[----:B------:R-:W-:-:S04]  /*16d0*/  FADD.FTZ R0, R14, R18 ;  /* 0x000000120e007221 */ /* 0x000fc80000010000 */
[----:B------:R-:W-:-:S07]  /*16e0*/  IMAD.MOV.U32 R13, RZ, RZ, R0 ;  /* 0x000000ffff0d7224 */ /* 0x000fce00078e0000 */
[----:B------:R-:W-:Y:S05]  /*16f0*/  WARPSYNC.COLLECTIVE R15, `(.L_x_261) ;  /* 0x000000000f087348 */ /* 0x000fea0003c00000 */
[----:B------:R0:W1:Y:S02]  /*1700*/  SHFL.DOWN P6, R14, R13, R12, R11 ;  /* 0x0800000c0d0e7389 */ /* 0x00006400000c000b */
[----:B01----:R-:W-:Y:S01]  /*1710*/  ENDCOLLECTIVE ;  /* 0x000000000000791b */ /* 0x003fe20003800000 */
.L_x_261:
[----:B------:R-:W-:Y:S01]  /*1720*/  MOV R12, 0x4 ;  /* 0x00000004000c7802 */ /* 0x000fe20000000f00 */
[----:B------:R-:W-:-:S04]  /*1730*/  FADD.FTZ R3, R0, R14 ;  /* 0x0000000e00037221 */ /* 0x000fc80000010000 */
[----:B------:R-:W-:-:S07]  /*1740*/  IMAD.MOV.U32 R13, RZ, RZ, R3 ;  /* 0x000000ffff0d7224 */ /* 0x000fce00078e0003 */
[----:B------:R-:W-:Y:S05]  /*1750*/  WARPSYNC.COLLECTIVE R15, `(.L_x_262) ;  /* 0x000000000f087348 */ /* 0x000fea0003c00000 */
[----:B------:R0:W1:Y:S02]  /*1760*/  SHFL.DOWN P6, R14, R13, R12, R11 ;  /* 0x0800000c0d0e7389 */ /* 0x00006400000c000b */
[----:B01----:R-:W-:Y:S01]  /*1770*/  ENDCOLLECTIVE ;  /* 0x000000000000791b */ /* 0x003fe20003800000 */
.L_x_262:
[----:B------:R-:W-:Y:S01]  /*1780*/  HFMA2.MMA R12, -RZ, RZ, 0, 1.1920928955078125e-07 ;  /* 0x00000002ff0c7435 */ /* 0x000fe200000001ff */
[----:B------:R-:W-:-:S04]  /*1790*/  FADD.FTZ R4, R3, R14 ;  /* 0x0000000e03047221 */ /* 0x000fc80000010000 */
[----:B------:R-:W-:-:S07]  /*17a0*/  IMAD.MOV.U32 R13, RZ, RZ, R4 ;  /* 0x000000ffff0d7224 */ /* 0x000fce00078e0004 */
[----:B------:R-:W-:Y:S05]  /*17b0*/  WARPSYNC.COLLECTIVE R15, `(.L_x_263) ;  /* 0x000000000f087348 */ /* 0x000fea0003c00000 */
[----:B------:R0:W1:Y:S02]  /*17c0*/  SHFL.DOWN P6, R14, R13, R12, R11 ;  /* 0x0800000c0d0e7389 */ /* 0x00006400000c000b */
[----:B01----:R-:W-:Y:S01]  /*17d0*/  ENDCOLLECTIVE ;  /* 0x000000000000791b */ /* 0x003fe20003800000 */
.L_x_263:
[----:B------:R-:W-:Y:S01]  /*17e0*/  MOV R12, 0x1 ;  /* 0x00000001000c7802 */ /* 0x000fe20000000f00 */
[----:B------:R-:W-:-:S04]  /*17f0*/  FADD.FTZ R5, R4, R14 ;  /* 0x0000000e04057221 */ /* 0x000fc80000010000 */
[----:B------:R-:W-:-:S07]  /*1800*/  IMAD.MOV.U32 R13, RZ, RZ, R5 ;  /* 0x000000ffff0d7224 */ /* 0x000fce00078e0005 */
[----:B------:R-:W-:Y:S05]  /*1810*/  WARPSYNC.COLLECTIVE R15, `(.L_x_264) ;  /* 0x000000000f087348 */ /* 0x000fea0003c00000 */
[----:B------:R0:W1:Y:S02]  /*1820*/  SHFL.DOWN P6, R14, R13, R12, R11 ;  /* 0x0800000c0d0e7389 */ /* 0x00006400000c000b */
[----:B01----:R-:W-:Y:S01]  /*1830*/  ENDCOLLECTIVE ;  /* 0x000000000000791b */ /* 0x003fe20003800000 */
.L_x_264:
[----:B------:R-:W-:Y:S05]  /*1840*/  BRA `(.L_x_265) ;  /* 0xfffffff400a07947 */ /* 0x000fea000383ffff */
.L_x_251:
[----:B------:R-:W-:Y:S01]  /*1850*/  HFMA2.MMA R12, -RZ, RZ, 0, 9.5367431640625e-07 ;  /* 0x00000010ff0c7435 */ /* 0x000fe200000001ff */
[----:B-1----:R-:W-:Y:S01]  /*1860*/  IMAD.MOV.U32 R13, RZ, RZ, R0 ;  /* 0x000000ffff0d7224 */ /* 0x002fe200078e0000 */
[----:B------:R-:W-:Y:S01]  /*1870*/  MOV R15, 0xffffffff ;  /* 0xffffffff000f7802 */ /* 0x000fe20000000f00 */
[----:B------:R-:W-:-:S08]  /*1880*/  IMAD.MOV.U32 R11, RZ, RZ, 0x1f ;  /* 0x0000001fff0b7424 */ /* 0x000fd000078e00ff */
[----:B0-----:R-:W-:Y:S05]  /*1890*/  WARPSYNC.COLLECTIVE R15, `(.L_x_266) ;  /* 0x000000000f087348 */ /* 0x001fea0003c00000 */
[----:B0-----:R0:W1:Y:S02]  /*18a0*/  SHFL.DOWN P6, R14, R13, R12, R11 ;  /* 0x0800000c0d0e7389 */ /* 0x00106400000c000b */
[----:B01----:R-:W-:Y:S01]  /*18b0*/  ENDCOLLECTIVE ;  /* 0x000000000000791b */ /* 0x003fe20003800000 */
.L_x_266:
[----:B------:R-:W-:Y:S01]  /*18c0*/  HFMA2.MMA R12, -RZ, RZ, 0, 4.76837158203125e-07 ;  /* 0x00000008ff0c7435 */ /* 0x000fe200000001ff */
[----:B------:R-:W-:-:S04]  /*18d0*/  FADD.FTZ R3, R0, R14 ;  /* 0x0000000e00037221 */ /* 0x000fc80000010000 */
[----:B------:R-:W-:-:S07]  /*18e0*/  IMAD.MOV.U32 R13, RZ, RZ, R3 ;  /* 0x000000ffff0d7224 */ /* 0x000fce00078e0003 */
[----:B------:R-:W-:Y:S05]  /*18f0*/  WARPSYNC.COLLECTIVE R15, `(.L_x_267) ;  /* 0x000000000f087348 */ /* 0x000fea0003c00000 */
[----:B------:R0:W1:Y:S02]  /*1900*/  SHFL.DOWN P6, R14, R13, R12, R11 ;  /* 0x0800000c0d0e7389 */ /* 0x00006400000c000b */
[----:B01----:R-:W-:Y:S01]  /*1910*/  ENDCOLLECTIVE ;  /* 0x000000000000791b */ /* 0x003fe20003800000 */
.L_x_267:
[----:B------:R-:W-:Y:S01]  /*1920*/  MOV R12, 0x4 ;  /* 0x00000004000c7802 */ /* 0x000fe20000000f00 */
[----:B------:R-:W-:-:S04]  /*1930*/  FADD.FTZ R4, R3, R14 ;  /* 0x0000000e03047221 */ /* 0x000fc80000010000 */
[----:B------:R-:W-:-:S07]  /*1940*/  IMAD.MOV.U32 R13, RZ, RZ, R4 ;  /* 0x000000ffff0d7224 */ /* 0x000fce00078e0004 */
[----:B------:R-:W-:Y:S05]  /*1950*/  WARPSYNC.COLLECTIVE R15, `(.L_x_268) ;  /* 0x000000000f087348 */ /* 0x000fea0003c00000 */
[----:B------:R0:W1:Y:S02]  /*1960*/  SHFL.DOWN P6, R14, R13, R12, R11 ;  /* 0x0800000c0d0e7389 */ /* 0x00006400000c000b */
[----:B01----:R-:W-:Y:S01]  /*1970*/  ENDCOLLECTIVE ;  /* 0x000000000000791b */ /* 0x003fe20003800000 */
.L_x_268:
[----:B------:R-:W-:Y:S01]  /*1980*/  HFMA2.MMA R12, -RZ, RZ, 0, 1.1920928955078125e-07 ;  /* 0x00000002ff0c7435 */ /* 0x000fe200000001ff */
[----:B------:R-:W-:-:S04]  /*1990*/  FADD.FTZ R5, R4, R14 ;  /* 0x0000000e04057221 */ /* 0x000fc80000010000 */
[----:B------:R-:W-:-:S07]  /*19a0*/  IMAD.MOV.U32 R13, RZ, RZ, R5 ;  /* 0x000000ffff0d7224 */ /* 0x000fce00078e0005 */
[----:B------:R-:W-:Y:S05]  /*19b0*/  WARPSYNC.COLLECTIVE R15, `(.L_x_269) ;  /* 0x000000000f087348 */ /* 0x000fea0003c00000 */
[----:B------:R0:W1:Y:S02]  /*19c0*/  SHFL.DOWN P6, R14, R13, R12, R11 ;  /* 0x0800000c0d0e7389 */ /* 0x00006400000c000b */
[----:B01----:R-:W-:Y:S01]  /*19d0*/  ENDCOLLECTIVE ;  /* 0x000000000000791b */ /* 0x003fe20003800000 */
.L_x_269:
[----:B------:R-:W-:Y:S01]  /*19e0*/  MOV R12, 0x1 ;  /* 0x00000001000c7802 */ /* 0x000fe20000000f00 */
[----:B------:R-:W-:-:S04]  /*19f0*/  FADD.FTZ R6, R5, R14 ;  /* 0x0000000e05067221 */ /* 0x000fc80000010000 */
[----:B------:R-:W-:-:S07]  /*1a00*/  IMAD.MOV.U32 R13, RZ, RZ, R6 ;  /* 0x000000ffff0d7224 */ /* 0x000fce00078e0006 */
[----:B------:R-:W-:Y:S05]  /*1a10*/  WARPSYNC.COLLECTIVE R15, `(.L_x_270) ;  /* 0x000000000f087348 */ /* 0x000fea0003c00000 */
[----:B------:R0:W1:Y:S02]  /*1a20*/  SHFL.DOWN P6, R14, R13, R12, R11 ;  /* 0x0800000c0d0e7389 */ /* 0x00006400000c000b */
[----:B01----:R-:W-:Y:S01]  /*1a30*/  ENDCOLLECTIVE ;  /* 0x000000000000791b */ /* 0x003fe20003800000 */
.L_x_270:
[----:B------:R-:W-:Y:S05]  /*1a40*/  BRA `(.L_x_271) ;  /* 0xfffffff400b87947 */ /* 0x000fea000383ffff */
.L_x_252:
[----:B------:R-:W-:Y:S01]  /*1a50*/  HFMA2.MMA R12, -RZ, RZ, 0, 9.5367431640625e-07 ;  /* 0x00000010ff0c7435 */ /* 0x000fe200000001ff */
[----:B------:R-:W-:Y:S01]  /*1a60*/  BSSY B0, `(.L_x_272) ;  /* 0x0000007000007945 */ /* 0x000fe20003800000 */
[----:B------:R-:W-:Y:S01]  /*1a70*/  IMAD.MOV.U32 R13, RZ, RZ, R2 ;  /* 0x000000ffff0d7224 */ /* 0x000fe200078e0002 */
[----:B------:R-:W-:Y:S01]  /*1a80*/  MOV R15, 0xffffffff ;  /* 0xffffffff000f7802 */ /* 0x000fe20000000f00 */
[----:B------:R-:W-:-:S07]  /*1a90*/  IMAD.MOV.U32 R11, RZ, RZ, 0x1f ;  /* 0x0000001fff0b7424 */ /* 0x000fce00078e00ff */
[----:B01----:R-:W-:Y:S05]  /*1aa0*/  WARPSYNC.COLLECTIVE R15, `(.L_x_273) ;  /* 0x000000000f087348 */ /* 0x003fea0003c00000 */
[----:B0-----:R0:W2:Y:S02]  /*1ab0*/  SHFL.DOWN P6, R14, R13, R12, R11 ;  /* 0x0800000c0d0e7389 */ /* 0x0010a400000c000b */
[----:B012---:R-:W-:Y:S01]  /*1ac0*/  ENDCOLLECTIVE ;  /* 0x000000000000791b */ /* 0x007fe20003800000 */
.L_x_273:
[----:B------:R-:W-:Y:S05]  /*1ad0*/  BSYNC B0 ;  /* 0x0000000000007941 */ /* 0x000fea0003800000 */
.L_x_272:
[----:B------:R-:W-:Y:S01]  /*1ae0*/  HFMA2.MMA R11, -RZ, RZ, 0, 1.847743988037109375e-06 ;  /* 0x0000001fff0b7435 */ /* 0x000fe200000001ff */
[----:B------:R-:W-:Y:S01]  /*1af0*/  FADD.FTZ R13, R14, R2 ;  /* 0x000000020e0d7221 */ /* 0x000fe20000010000 */
[----:B------:R-:W-:Y:S02]  /*1b00*/  IMAD.MOV.U32 R12, RZ, RZ, 0x8 ;  /* 0x00000008ff0c7424 */ /* 0x000fe400078e00ff */
[----:B------:R-:W-:-:S07]  /*1b10*/  IMAD.MOV.U32 R15, RZ, RZ, -0x1 ;  /* 0xffffffffff0f7424 */ /* 0x000fce00078e00ff */
[----:B------:R-:W-:Y:S05]  /*1b20*/  WARPSYNC.COLLECTIVE R15, `(.L_x_274) ;  /* 0x000000000f087348 */ /* 0x000fea0003c00000 */
[----:B------:R0:W1:Y:S02]  /*1b30*/  SHFL.DOWN P6, R14, R13, R12, R11 ;  /* 0x0800000c0d0e7389 */ /* 0x00006400000c000b */
[----:B01----:R-:W-:Y:S01]  /*1b40*/  ENDCOLLECTIVE ;  /* 0x000000000000791b */ /* 0x003fe20003800000 */
.L_x_274:
[----:B------:R-:W-:Y:S02]  /*1b50*/  IMAD.MOV.U32 R12, RZ, RZ, 0x4 ;  /* 0x00000004ff0c7424 */ /* 0x000fe400078e00ff */
[----:B------:R-:W-:-:S05]  /*1b60*/  FADD.FTZ R3, R13, R14 ;  /* 0x0000000e0d037221 */ /* 0x000fca0000010000 */
[----:B------:R-:W-:-:S07]  /*1b70*/  MOV R13, R3 ;  /* 0x00000003000d7202 */ /* 0x000fce0000000f00 */
[----:B------:R-:W-:Y:S05]  /*1b80*/  WARPSYNC.COLLECTIVE R15, `(.L_x_275) ;  /* 0x000000000f087348 */ /* 0x000fea0003c00000 */
[----:B------:R0:W1:Y:S02]  /*1b90*/  SHFL.DOWN P6, R14, R13, R12, R11 ;  /* 0x0800000c0d0e7389 */ /* 0x00006400000c000b */
[----:B01----:R-:W-:Y:S01]  /*1ba0*/  ENDCOLLECTIVE ;  /* 0x000000000000791b */ /* 0x003fe20003800000 */
.L_x_275:
[----:B------:R-:W-:Y:S02]  /*1bb0*/  IMAD.MOV.U32 R12, RZ, RZ, 0x2 ;  /* 0x00000002ff0c7424 */ /* 0x000fe400078e00ff */
[----:B------:R-:W-:-:S05]  /*1bc0*/  FADD.FTZ R4, R3, R14 ;  /* 0x0000000e03047221 */ /* 0x000fca0000010000 */
[----:B------:R-:W-:-:S07]  /*1bd0*/  MOV R13, R4 ;  /* 0x00000004000d7202 */ /* 0x000fce0000000f00 */
[----:B------:R-:W-:Y:S05]  /*1be0*/  WARPSYNC.COLLECTIVE R15, `(.L_x_276) ;  /* 0x000000000f087348 */ /* 0x000fea0003c00000 */
[----:B------:R0:W1:Y:S02]  /*1bf0*/  SHFL.DOWN P6, R14, R13, R12, R11 ;  /* 0x0800000c0d0e7389 */ /* 0x00006400000c000b */
[----:B01----:R-:W-:Y:S01]  /*1c00*/  ENDCOLLECTIVE ;  /* 0x000000000000791b */ /* 0x003fe20003800000 */
.L_x_276:
[----:B------:R-:W-:Y:S02]  /*1c10*/  IMAD.MOV.U32 R12, RZ, RZ, 0x1 ;  /* 0x00000001ff0c7424 */ /* 0x000fe400078e00ff */
[----:B------:R-:W-:-:S05]  /*1c20*/  FADD.FTZ R5, R4, R14 ;  /* 0x0000000e04057221 */ /* 0x000fca0000010000 */
[----:B------:R-:W-:-:S07]  /*1c30*/  MOV R13, R5 ;  /* 0x00000005000d7202 */ /* 0x000fce0000000f00 */
[----:B------:R-:W-:Y:S05]  /*1c40*/  WARPSYNC.COLLECTIVE R15, `(.L_x_277) ;  /* 0x000000000f087348 */ /* 0x000fea0003c00000 */
[----:B------:R0:W1:Y:S02]  /*1c50*/  SHFL.DOWN P6, R14, R13, R12, R11 ;  /* 0x0800000c0d0e7389 */ /* 0x00006400000c000b */
[----:B01----:R-:W-:Y:S01]  /*1c60*/  ENDCOLLECTIVE ;  /* 0x000000000000791b */ /* 0x003fe20003800000 */
.L_x_277:
[----:B------:R-:W-:Y:S05]  /*1c70*/  BRA `(.L_x_278) ;  /* 0xfffffff400607947 */ /* 0x000fea000383ffff */
.L_x_255:
[----:B------:R-:W-:Y:S01]  /*1c80*/  HFMA2.MMA R12, -RZ, RZ, 0, 9.5367431640625e-07 ;  /* 0x00000010ff0c7435 */ /* 0x000fe200000001ff */
[----:B------:R-:W-:Y:S01]  /*1c90*/  IMAD.MOV.U32 R11, RZ, RZ, 0x1f ;  /* 0x0000001fff0b7424 */ /* 0x000fe200078e00ff */
[----:B------:R-:W-:-:S09]  /*1ca0*/  MOV R15, 0xffffffff ;  /* 0xffffffff000f7802 */ /* 0x000fd20000000f00 */
[----:B012---:R-:W-:Y:S05]  /*1cb0*/  WARPSYNC.COLLECTIVE R15, `(.L_x_279) ;  /* 0x000000000f087348 */ /* 0x007fea0003c00000 */
[----:B0-----:R0:W3:Y:S02]  /*1cc0*/  SHFL.DOWN P6, R14, R13, R12, R11 ;  /* 0x0800000c0d0e7389 */ /* 0x0010e400000c000b */
[----:B0123--:R-:W-:Y:S01]  /*1cd0*/  ENDCOLLECTIVE ;  /* 0x000000000000791b */ /* 0x00ffe20003800000 */
.L_x_279:
[----:B------:R-:W-:Y:S01]  /*1ce0*/  HFMA2.MMA R12, -RZ, RZ, 0, 4.76837158203125e-07 ;  /* 0x00000008ff0c7435 */ /* 0x000fe200000001ff */
[----:B------:R-:W-:-:S04]  /*1cf0*/  FADD.FTZ R2, R13, R14 ;  /* 0x0000000e0d027221 */ /* 0x000fc80000010000 */
[----:B------:R-:W-:-:S07]  /*1d00*/  IMAD.MOV.U32 R13, RZ, RZ, R2 ;  /* 0x000000ffff0d7224 */ /* 0x000fce00078e0002 */
[----:B------:R-:W-:Y:S05]  /*1d10*/  WARPSYNC.COLLECTIVE R15, `(.L_x_280) ;  /* 0x000000000f087348 */ /* 0x000fea0003c00000 */
[----:B------:R0:W1:Y:S02]  /*1d20*/  SHFL.DOWN P6, R14, R13, R12, R11 ;  /* 0x0800000c0d0e7389 */ /* 0x00006400000c000b */
[----:B01----:R-:W-:Y:S01]  /*1d30*/  ENDCOLLECTIVE ;  /* 0x000000000000791b */ /* 0x003fe20003800000 */
.L_x_280:
[----:B------:R-:W-:Y:S01]  /*1d40*/  MOV R12, 0x4 ;  /* 0x00000004000c7802 */ /* 0x000fe20000000f00 */
[----:B------:R-:W-:-:S04]  /*1d50*/  FADD.FTZ R3, R2, R14 ;  /* 0x0000000e02037221 */ /* 0x000fc80000010000 */
[----:B------:R-:W-:-:S07]  /*1d60*/  IMAD.MOV.U32 R13, RZ, RZ, R3 ;  /* 0x000000ffff0d7224 */ /* 0x000fce00078e0003 */
[----:B------:R-:W-:Y:S05]  /*1d70*/  WARPSYNC.COLLECTIVE R15, `(.L_x_281) ;  /* 0x000000000f087348 */ /* 0x000fea0003c00000 */
[----:B------:R0:W1:Y:S02]  /*1d80*/  SHFL.DOWN P6, R14, R13, R12, R11 ;  /* 0x0800000c0d0e7389 */ /* 0x00006400000c000b */
[----:B01----:R-:W-:Y:S01]  /*1d90*/  ENDCOLLECTIVE ;  /* 0x000000000000791b */ /* 0x003fe20003800000 */
.L_x_281:
[----:B------:R-:W-:Y:S01]  /*1da0*/  HFMA2.MMA R12, -RZ, RZ, 0, 1.1920928955078125e-07 ;  /* 0x00000002ff0c7435 */ /* 0x000fe200000001ff */
[----:B------:R-:W-:-:S04]  /*1db0*/  FADD.FTZ R4, R3, R14 ;  /* 0x0000000e03047221 */ /* 0x000fc80000010000 */
[----:B------:R-:W-:-:S07]  /*1dc0*/  IMAD.MOV.U32 R13, RZ, RZ, R4 ;  /* 0x000000ffff0d7224 */ /* 0x000fce00078e0004 */
[----:B------:R-:W-:Y:S05]  /*1dd0*/  WARPSYNC.COLLECTIVE R15, `(.L_x_282) ;  /* 0x000000000f087348 */ /* 0x000fea0003c00000 */
[----:B------:R0:W1:Y:S02]  /*1de0*/  SHFL.DOWN P6, R14, R13, R12, R11 ;  /* 0x0800000c0d0e7389 */ /* 0x00006400000c000b */
[----:B01----:R-:W-:Y:S01]  /*1df0*/  ENDCOLLECTIVE ;  /* 0x000000000000791b */ /* 0x003fe20003800000 */
.L_x_282:
[----:B------:R-:W-:Y:S01]  /*1e00*/  MOV R12, 0x1 ;  /* 0x00000001000c7802 */ /* 0x000fe20000000f00 */
[----:B------:R-:W-:-:S04]  /*1e10*/  FADD.FTZ R5, R4, R14 ;  /* 0x0000000e04057221 */ /* 0x000fc80000010000 */
[----:B------:R-:W-:-:S07]  /*1e20*/  IMAD.MOV.U32 R13, RZ, RZ, R5 ;  /* 0x000000ffff0d7224 */ /* 0x000fce00078e0005 */
[----:B------:R-:W-:Y:S05]  /*1e30*/  WARPSYNC.COLLECTIVE R15, `(.L_x_283) ;  /* 0x000000000f087348 */ /* 0x000fea0003c00000 */
[----:B------:R0:W1:Y:S02]  /*1e40*/  SHFL.DOWN P6, R14, R13, R12, R11 ;  /* 0x0800000c0d0e7389 */ /* 0x00006400000c000b */
[----:B01----:R-:W-:Y:S01]  /*1e50*/  ENDCOLLECTIVE ;  /* 0x000000000000791b */ /* 0x003fe20003800000 */
.L_x_283:
[----:B------:R-:W-:Y:S05]  /*1e60*/  BRA `(.L_x_284) ;  /* 0xfffffff400607947 */ /* 0x000fea000383ffff */
.L_x_285:
        /* <DEDUP_REMOVED lines=9> */
.L_x_882:


//--------------------- .text._ZN2at6native45_GLOBAL__N__efdd3984_12_NLLLoss2d_cu_e9278b4638nll_loss2d_forward_size_average_kernelIN3c108BFloat16EEEvPT_PKS5_ --------------------------
	.section	.text._ZN2at6native45_GLOBAL__N__efdd3984_12_NLLLoss2d_cu_e9278b4638nll_loss2d_forward_size_average_kernelIN3c108BFloat16EEEvPT_PKS5_,"ax",@progbits
	.align	128
.text._ZN2at6native45_GLOBAL__N__efdd3984_12_NLLLoss2d_cu_e9278b4638nll_loss2d_forward_size_average_kernelIN3c108BFloat16EEEvPT_PKS5_:
        .type           _ZN2at6native45_GLOBAL__N__efdd3984_12_NLLLoss2d_cu_e9278b4638nll_loss2d_forward_size_average_kernelIN3c108BFloat16EEEvPT_PKS5_,@function
        .size           _ZN2at6native45_GLOBAL__N__efdd3984_12_NLLLoss2d_cu_e9278b4638nll_loss2d_forward_size_average_kernelIN3c108BFloat16EEEvPT_PKS5_,(.L_x_883 - _ZN2at6native45_GLOBAL__N__efdd3984_12_NLLLoss2d_cu_e9278b4638nll_loss2d_forward_size_average_kernelIN3c108BFloat16EEEvPT_PKS5_)
        .other          _ZN2at6native45_GLOBAL__N__efdd3984_12_NLLLoss2d_cu_e9278b4638nll_loss2d_forward_size_average_kernelIN3c108BFloat16EEEvPT_PKS5_,@"STO_CUDA_ENTRY STV_DEFAULT"
_ZN2at6native45_GLOBAL__N__efdd3984_12_NLLLoss2d_cu_e9278b4638nll_loss2d_forward_size_average_kernelIN3c108BFloat16EEEvPT_PKS5_:
[----:B------:R-:W-:Y:S08]  /*0000*/  LDC R1, c[0x0][0x28] ;  /* 0x00000a00ff017b82 */ /* 0x000ff00000000800 */
[----:B------:R-:W0:Y:S01]  /*0010*/  LDC.64 R4, c[0x0][0x218] ;  /* 0x00008600ff047b82 */ /* 0x000e220000000a00 */
[----:B------:R-:W-:-:S07]  /*0020*/  ULDC.64 UR4, c[0x0][0x208] ;  /* 0x0000820000047ab9 */ /* 0x000fce0000000a00 */
[----:B------:R-:W1:Y:S01]  /*0030*/  LDC.64 R2, c[0x0][0x210] ;  /* 0x00008400ff027b82 */ /* 0x000e620000000a00 */
[----:B0-----:R-:W2:Y:S04]  /*0040*/  LDG.E.U16 R4, desc[UR4][R4.64] ;  /* 0x0000000404047981 */ /* 0x001ea8000c1e1500 */
[----:B-1----:R-:W3:Y:S01]  /*0050*/  LDG.E.U16 R0, desc[UR4][R2.64] ;  /* 0x0000000402007981 */ /* 0x002ee2000c1e1500 */
[----:B--2---:R-:W-:-:S04]  /*0060*/  SHF.L.U32 R6, R4, 0x10, RZ ;  /* 0x0000001004067819 */ /* 0x004fc800000006ff */
[----:B------:R-:W0:Y:S01]  /*0070*/  MUFU.RCP R7, R6 ;  /* 0x0000000600077308 */ /* 0x000e220000001000 */
[----:B---3--:R-:W-:-:S05]  /*0080*/  SHF.L.U32 R0, R0, 0x10, RZ ;  /* 0x0000001000007819 */ /* 0x008fca00000006ff */
[----:B0-----:R-:W-:-:S05]  /*0090*/  FMUL.FTZ R0, R0, R7 ;  /* 0x0000000700007220 */ /* 0x001fca0000410000 */
[----:B------:R-:W-:-:S05]  /*00a0*/  F2FP.BF16.F32.PACK_AB R0, RZ, R0 ;  /* 0x00000000ff00723e */ /* 0x000fca00000010ff */
[----:B------:R-:W-:Y:S01]  /*00b0*/  STG.E.U16 desc[UR4][R2.64], R0 ;  /* 0x0000000002007986 */ /* 0x000fe2000c101504 */
[----:B------:R-:W-:Y:S05]  /*00c0*/  EXIT ;  /* 0x000000000000794d */ /* 0x000fea0003800000 */
.L_x_286:
        /* <DEDUP_REMOVED lines=11> */
.L_x_883:


//--------------------- .text._ZN2at6native45_GLOBAL__N__efdd3984_12_NLLLoss2d_cu_e9278b4625nll_loss2d_forward_kernelIN3c108BFloat16EfiEEvPT_S6_PKS5_PKlS8_iiil --------------------------
	.section	.text._ZN2at6native45_GLOBAL__N__efdd3984_12_NLLLoss2d_cu_e9278b4625nll_loss2d_forward_kernelIN3c108BFloat16EfiEEvPT_S6_PKS5_PKlS8_iiil,"ax",@progbits
	.align	128
.text._ZN2at6native45_GLOBAL__N__efdd3984_12_NLLLoss2d_cu_e9278b4625nll_loss2d_forward_kernelIN3c108BFloat16EfiEEvPT_S6_PKS5_PKlS8_iiil:
        .type           _ZN2at6native45_GLOBAL__N__efdd3984_12_NLLLoss2d_cu_e9278b4625nll_loss2d_forward_kernelIN3c108BFloat16EfiEEvPT_S6_PKS5_PKlS8_iiil,@function
        .size           _ZN2at6native45_GLOBAL__N__efdd3984_12_NLLLoss2d_cu_e9278b4625nll_loss2d_forward_kernelIN3c108BFloat16EfiEEvPT_S6_PKS5_PKlS8_iiil,(.L_x_884 - _ZN2at6native45_GLOBAL__N__efdd3984_12_NLLLoss2d_cu_e9278b4625nll_loss2d_forward_kernelIN3c108BFloat16EfiEEvPT_S6_PKS5_PKlS8_iiil)
        .other          _ZN2at6native45_GLOBAL__N__efdd3984_12_NLLLoss2d_cu_e9278b4625nll_loss2d_forward_kernelIN3c108BFloat16EfiEEvPT_S6_PKS5_PKlS8_iiil,@"STO_CUDA_ENTRY STV_DEFAULT"
_ZN2at6native45_GLOBAL__N__efdd3984_12_NLLLoss2d_cu_e9278b4625nll_loss2d_forward_kernelIN3c108BFloat16EfiEEvPT_S6_PKS5_PKlS8_iiil:
[----:B------:R-:W0:Y:S08]  /*0000*/  LDC R1, c[0x0][0x28] ;  /* 0x00000a00ff017b82 */ /* 0x000e300000000800 */
[----:B------:R-:W1:Y:S01]  /*0010*/  LDC R7, c[0x0][0x240] ;  /* 0x00009000ff077b82 */ /* 0x000e620000000800 */
[----:B------:R-:W-:Y:S01]  /*0020*/  ULDC UR48, c[0x0][0x0] ;  /* 0x0000000000307ab9 */ /* 0x000fe20000000800 */
[----:B------:R-:W-:Y:S01]  /*0030*/  ULDC.64 UR36, c[0x0][0x208] ;  /* 0x0000820000247ab9 */ /* 0x000fe20000000a00 */
[----:B------:R-:W-:Y:S01]  /*0040*/  ULDC UR49, c[0x0][0x23c] ;  /* 0x00008f0000317ab9 */ /* 0x000fe20000000800 */
[----:B------:R-:W-:Y:S01]  /*0050*/  ULDC UR50, c[0x0][0x23c] ;  /* 0x00008f0000327ab9 */ /* 0x000fe20000000800 */
[----:B------:R-:W-:Y:S01]  /*0060*/  ULDC UR51, c[0x0][0x238] ;  /* 0x00008e0000337ab9 */ /* 0x000fe20000000800 */
[----:B------:R-:W-:Y:S01]  /*0070*/  ULDC UR52, c[0x0][0x238] ;  /* 0x00008e0000347ab9 */ /* 0x000fe20000000800 */
[----:B------:R-:W-:Y:S01]  /*0080*/  ULDC.64 UR38, c[0x0][0x248] ;  /* 0x0000920000267ab9 */ /* 0x000fe20000000a00 */
[----:B------:R-:W2:Y:S01]  /*0090*/  S2UR UR4, SR_CTAID.X ;  /* 0x00000000000479c3 */ /* 0x000ea20000002500 */
[----:B------:R-:W-:Y:S01]  /*00a0*/  ULDC.64 UR40, c[0x0][0x248] ;  /* 0x0000920000287ab9 */ /* 0x000fe20000000a00 */
[----:B------:R-:W-:Y:S01]  /*00b0*/  ULDC.64 UR42, c[0x0][0x230] ;  /* 0x00008c00002a7ab9 */ /* 0x000fe20000000a00 */
[----:B------:R-:W-:Y:S01]  /*00c0*/  ULDC.64 UR44, c[0x0][0x238] ;  /* 0x00008e00002c7ab9 */ /* 0x000fe20000000a00 */
[----:B------:R-:W-:Y:S01]  /*00d0*/  ULDC.64 UR46, c[0x0][0x238] ;  /* 0x00008e00002e7ab9 */ /* 0x000fe20000000a00 */
[----:B------:R-:W-:Y:S01]  /*00e0*/  BSSY B8, `(.L_x_287) ;  /* 0x00000af000087945 */ /* 0x000fe20003800000 */
[----:B------:R-:W-:Y:S01]  /*00f0*/  CS2R R16, SRZ ;  /* 0x0000000000107805 */ /* 0x000fe2000001ff00 */
[----:B-1----:R-:W1:Y:S01]  /*0100*/  I2F.U32.RP R0, R7 ;  /* 0x0000000700007306 */ /* 0x002e620000209000 */
[----:B------:R-:W-:-:S07]  /*0110*/  ISETP.NE.U32.AND P2, PT, R7, RZ, PT ;  /* 0x000000ff0700720c */ /* 0x000fce0003f45070 */
[----:B-1----:R-:W1:Y:S02]  /*0120*/  MUFU.RCP R0, R0 ;  /* 0x0000000000007308 */ /* 0x002e640000001000 */
[----:B-1----:R-:W-:-:S06]  /*0130*/  VIADD R2, R0, 0xffffffe ;  /* 0x0ffffffe00027836 */ /* 0x002fcc0000000000 */
[----:B------:R1:W3:Y:S02]  /*0140*/  F2I.FTZ.U32.TRUNC.NTZ R3, R2 ;  /* 0x0000000200037305 */ /* 0x0002e4000021f000 */
[----:B-1----:R-:W-:Y:S01]  /*0150*/  HFMA2.MMA R2, -RZ, RZ, 0, 0 ;  /* 0x00000000ff027435 */ /* 0x002fe200000001ff */
[----:B---3--:R-:W-:-:S04]  /*0160*/  IMAD.MOV R4, RZ, RZ, -R3 ;  /* 0x000000ffff047224 */ /* 0x008fc800078e0a03 */
[----:B------:R-:W-:-:S05]  /*0170*/  IMAD R5, R4, R7, RZ ;  /* 0x0000000704057224 */ /* 0x000fca00078e02ff */
[----:B------:R-:W-:Y:S02]  /*0180*/  IMAD.HI.U32 R3, R3, R5, R2 ;  /* 0x0000000503037227 */ /* 0x000fe400078e0002 */
[----:B------:R-:W1:Y:S04]  /*0190*/  S2R R5, SR_TID.X ;  /* 0x0000000000057919 */ /* 0x000e680000002100 */
        /* <DEDUP_REMOVED lines=10> */
[----:B------:R-:W-:Y:S01]  /*0240*/  IMAD R0, R7, R0, UR4 ;  /* 0x0000000407007e24 */ /* 0x000fe2000f8e0200 */
[----:B------:R-:W-:Y:S02]  /*0250*/  ULDC UR4, c[0x0][0x23c] ;  /* 0x00008f0000047ab9 */ /* 0x000fe40000000800 */
[----:B------:R-:W-:Y:S02]  /*0260*/  IMAD R19, R3, UR4, RZ ;  /* 0x0000000403137c24 */ /* 0x000fe4000f8e02ff */
[----:B-1----:R-:W-:-:S05]  /*0270*/  IMAD R18, R0, UR48, R5 ;  /* 0x0000003000127c24 */ /* 0x002fca000f8e0205 */
[----:B------:R-:W-:-:S13]  /*0280*/  ISETP.GE.AND P0, PT, R18, UR4, PT ;  /* 0x0000000412007c0c */ /* 0x000fda000bf06270 */
[----:B0-----:R-:W-:Y:S05]  /*0290*/  @P0 BRA `(.L_x_288) ;  /* 0x00000008004c0947 */ /* 0x001fea0003800000 */
[----:B------:R-:W-:Y:S02]  /*02a0*/  ULDC.64 UR4, c[0x0][0x230] ;  /* 0x00008c0000047ab9 */ /* 0x000fe40000000a00 */
[----:B------:R-:W-:-:S04]  /*02b0*/  ISETP.NE.U32.AND P0, PT, RZ, UR4, PT ;  /* 0x00000004ff007c0c */ /* 0x000fc8000bf05070 */
[----:B------:R-:W-:-:S13]  /*02c0*/  ISETP.NE.AND.EX P0, PT, RZ, UR5, PT, P0 ;  /* 0x00000005ff007c0c */ /* 0x000fda000bf05300 */
[----:B------:R-:W-:Y:S05]  /*02d0*/  @!P0 BRA `(.L_x_289) ;  /* 0x0000000400288947 */ /* 0x000fea0003800000 */
[----:B------:R-:W-:-:S07]  /*02e0*/  CS2R R16, SRZ ;  /* 0x0000000000107805 */ /* 0x000fce000001ff00 */
.L_x_296:
[----:B------:R-:W0:Y:S01]  /*02f0*/  LDC.64 R2, c[0x0][0x228] ;  /* 0x00008a00ff027b82 */ /* 0x000e220000000a00 */
[----:B------:R-:W-:-:S05]  /*0300*/  IADD3 R5, R19, R18, RZ ;  /* 0x0000001213057210 */ /* 0x000fca0007ffe0ff */
[----:B0-----:R-:W-:-:S05]  /*0310*/  IMAD.WIDE R2, R5, 0x8, R2 ;  /* 0x0000000805027825 */ /* 0x001fca00078e0202 */
[----:B------:R-:W2:Y:S01]  /*0320*/  LDG.E R22, desc[UR36][R2.64] ;  /* 0x0000002402167981 */ /* 0x000ea2000c1e1900 */
[----:B------:R-:W-:Y:S01]  /*0330*/  BSSY B7, `(.L_x_290) ;  /* 0x000003f000077945 */ /* 0x000fe20003800000 */
[----:B--2---:R-:W-:Y:S02]  /*0340*/  ISETP.NE.U32.AND P0, PT, R22, UR38, PT ;  /* 0x0000002616007c0c */ /* 0x004fe4000bf05070 */
[----:B------:R-:W-:-:S04]  /*0350*/  SHF.R.S32.HI R23, RZ, 0x1f, R22 ;  /* 0x0000001fff177819 */ /* 0x000fc80000011416 */
[----:B------:R-:W-:-:S13]  /*0360*/  ISETP.NE.AND.EX P0, PT, R23, UR39, PT, P0 ;  /* 0x0000002717007c0c */ /* 0x000fda000bf05300 */
[----:B------:R-:W-:Y:S05]  /*0370*/  @!P0 BRA `(.L_x_291) ;  /* 0x0000000000e88947 */ /* 0x000fea0003800000 */
[----:B------:R-:W-:Y:S01]  /*0380*/  ISETP.GE.AND P0, PT, R22, UR51, PT ;  /* 0x0000003316007c0c */ /* 0x000fe2000bf06270 */
[----:B------:R-:W-:Y:S01]  /*0390*/  BSSY B6, `(.L_x_292) ;  /* 0x0000015000067945 */ /* 0x000fe20003800000 */
[----:B------:R-:W-:Y:S02]  /*03a0*/  SHF.R.U32.HI R3, RZ, 0x1f, R22 ;  /* 0x0000001fff037819 */ /* 0x000fe40000011616 */
[----:B------:R-:W-:-:S04]  /*03b0*/  SEL R0, RZ, 0x1, !P0 ;  /* 0x00000001ff007807 */ /* 0x000fc80004000000 */
[----:B------:R-:W-:-:S13]  /*03c0*/  LOP3.LUT P0, RZ, R3, R0, RZ, 0xfc, !PT ;  /* 0x0000000003ff7212 */ /* 0x000fda000780fcff */
[----:B------:R-:W-:Y:S05]  /*03d0*/  @!P0 BRA `(.L_x_293) ;  /* 0x0000000000408947 */ /* 0x000fea0003800000 */
[----:B------:R-:W-:Y:S01]  /*03e0*/  MOV R2, 0x0 ;  /* 0x0000000000027802 */ /* 0x000fe20000000f00 */
[----:B------:R-:W-:Y:S01]  /*03f0*/  ULDC.64 UR4, c[0x4][0x198] ;  /* 0x0100660000047ab9 */ /* 0x000fe20000000a00 */
[----:B------:R-:W-:Y:S01]  /*0400*/  ULDC.64 UR6, c[0x4][0x58] ;  /* 0x0100160000067ab9 */ /* 0x000fe20000000a00 */
[----:B------:R-:W-:Y:S01]  /*0410*/  IMAD.U32 R4, RZ, RZ, UR4 ;  /* 0x00000004ff047e24 */ /* 0x000fe2000f8e00ff */
[----:B------:R-:W-:Y:S01]  /*0420*/  HFMA2.MMA R13, -RZ, RZ, 0, 0 ;  /* 0x00000000ff0d7435 */ /* 0x000fe200000001ff */
[----:B------:R-:W-:Y:S01]  /*0430*/  IMAD.U32 R5, RZ, RZ, UR5 ;  /* 0x00000005ff057e24 */ /* 0x000fe2000f8e00ff */
[----:B------:R-:W0:Y:S01]  /*0440*/  LDC.64 R2, c[0x4][R2] ;  /* 0x0100000002027b82 */ /* 0x000e220000000a00 */
[----:B------:R-:W-:Y:S01]  /*0450*/  ULDC.64 UR4, c[0x4][0x190] ;  /* 0x0100640000047ab9 */ /* 0x000fe20000000a00 */
[----:B------:R-:W-:Y:S01]  /*0460*/  IMAD.U32 R10, RZ, RZ, UR6 ;  /* 0x00000006ff0a7e24 */ /* 0x000fe2000f8e00ff */
[----:B------:R-:W-:Y:S01]  /*0470*/  MOV R6, UR4 ;  /* 0x0000000400067c02 */ /* 0x000fe20008000f00 */
[----:B------:R-:W-:Y:S01]  /*0480*/  IMAD.U32 R7, RZ, RZ, UR5 ;  /* 0x00000005ff077e24 */ /* 0x000fe2000f8e00ff */
[----:B------:R-:W-:Y:S01]  /*0490*/  MOV R11, UR7 ;  /* 0x00000007000b7c02 */ /* 0x000fe20008000f00 */
[----:B------:R-:W-:-:S02]  /*04a0*/  IMAD.MOV.U32 R8, RZ, RZ, 0x6a ;  /* 0x0000006aff087424 */ /* 0x000fc400078e00ff */
[----:B------:R-:W-:-:S07]  /*04b0*/  IMAD.MOV.U32 R12, RZ, RZ, 0x1 ;  /* 0x00000001ff0c7424 */ /* 0x000fce00078e00ff */
[----:B------:R-:W-:-:S07]  /*04c0*/  LEPC R20, `(.L_x_293) ;  /* 0x000000001014794e */ /* 0x000fce0000000000 */
[----:B0-----:R-:W-:Y:S05]  /*04d0*/  CALL.ABS.NOINC R2 ;  /* 0x0000000002007343 */ /* 0x001fea0003c00000 */
.L_x_293:
[----:B------:R-:W-:Y:S05]  /*04e0*/  BSYNC B6 ;  /* 0x0000000000067941 */ /* 0x000fea0003800000 */
.L_x_292:
[----:B------:R-:W-:-:S04]  /*04f0*/  LEA R2, P0, R22, UR42, 0x1 ;  /* 0x0000002a16027c11 */ /* 0x000fc8000f8008ff */
[----:B------:R-:W-:-:S05]  /*0500*/  LEA.HI.X R3, R22, UR43, R23, 0x1, P0 ;  /* 0x0000002b16037c11 */ /* 0x000fca00080f0c17 */
[----:B------:R0:W5:Y:S01]  /*0510*/  LDG.E.U16 R23, desc[UR36][R2.64] ;  /* 0x0000002402177981 */ /* 0x000162000c1e1500 */
[----:B------:R-:W-:Y:S01]  /*0520*/  IMAD R5, R19, UR44, R18 ;  /* 0x0000002c13057c24 */ /* 0x000fe2000f8e0212 */
[----:B------:R-:W-:Y:S03]  /*0530*/  BSSY B6, `(.L_x_294) ;  /* 0x0000014000067945 */ /* 0x000fe60003800000 */
[----:B------:R-:W-:-:S05]  /*0540*/  IMAD R22, R22, UR45, R5 ;  /* 0x0000002d16167c24 */ /* 0x000fca000f8e0205 */
[----:B------:R-:W-:-:S13]  /*0550*/  ISETP.GT.AND P0, PT, R22, -0x1, PT ;  /* 0xffffffff1600780c */ /* 0x000fda0003f04270 */
[----:B0-----:R-:W-:Y:S05]  /*0560*/  @P0 BRA `(.L_x_295) ;  /* 0x0000000000400947 */ /* 0x001fea0003800000 */
        /* <DEDUP_REMOVED lines=15> */
[----:B0----5:R-:W-:Y:S05]  /*0660*/  CALL.ABS.NOINC R2 ;  /* 0x0000000002007343 */ /* 0x021fea0003c00000 */
.L_x_295:
[----:B------:R-:W-:Y:S05]  /*0670*/  BSYNC B6 ;  /* 0x0000000000067941 */ /* 0x000fea0003800000 */
.L_x_294:
[----:B------:R-:W0:Y:S02]  /*0680*/  LDC.64 R2, c[0x0][0x220] ;  /* 0x00008800ff027b82 */ /* 0x000e240000000a00 */
[----:B0-----:R-:W-:-:S06]  /*0690*/  IMAD.WIDE R2, R22, 0x2, R2 ;  /* 0x0000000216027825 */ /* 0x001fcc00078e0202 */
[----:B------:R-:W2:Y:S01]  /*06a0*/  LDG.E.U16 R2, desc[UR36][R2.64] ;  /* 0x0000002402027981 */ /* 0x000ea2000c1e1500 */
[----:B-----5:R-:W-:-:S05]  /*06b0*/  SHF.L.U32 R23, R23, 0x10, RZ ;  /* 0x0000001017177819 */ /* 0x020fca00000006ff */
[----:B------:R-:W-:Y:S01]  /*06c0*/  FADD.FTZ R17, R17, R23 ;  /* 0x0000001711117221 */ /* 0x000fe20000010000 */
[----:B--2---:R-:W-:-:S04]  /*06d0*/  IMAD.U32 R0, R2, 0x10000, RZ ;  /* 0x0001000002007824 */ /* 0x004fc800078e00ff */
[----:B------:R-:W-:-:S06]  /*06e0*/  FMUL.FTZ R0, R0, R23 ;  /* 0x0000001700007220 */ /* 0x000fcc0000410000 */
[----:B------:R-:W0:Y:S02]  /*06f0*/  F2F.BF16.F32 R0, R0 ;  /* 0x0000000000007304 */ /* 0x000e240000202000 */
[----:B0-----:R-:W-:-:S05]  /*0700*/  SHF.L.U32 R5, R0, 0x10, RZ ;  /* 0x0000001000057819 */ /* 0x001fca00000006ff */
[----:B------:R-:W-:-:S07]  /*0710*/  FADD.FTZ R16, R16, -R5 ;  /* 0x8000000510107221 */ /* 0x000fce0000010000 */
.L_x_291:
[----:B------:R-:W-:Y:S05]  /*0720*/  BSYNC B7 ;  /* 0x0000000000077941 */ /* 0x000fea0003800000 */
.L_x_290:
[----:B------:R-:W0:Y:S02]  /*0730*/  LDC R3, c[0x0][0x240] ;  /* 0x00009000ff037b82 */ /* 0x000e240000000800 */
[----:B0-----:R-:W-:-:S05]  /*0740*/  IMAD R18, R3, UR48, R18 ;  /* 0x0000003003127c24 */ /* 0x001fca000f8e0212 */
[----:B------:R-:W-:-:S13]  /*0750*/  ISETP.GE.AND P0, PT, R18, UR50, PT ;  /* 0x0000003212007c0c */ /* 0x000fda000bf06270 */
[----:B------:R-:W-:Y:S05]  /*0760*/  @!P0 BRA `(.L_x_296) ;  /* 0xfffffff800e08947 */ /* 0x000fea000383ffff */
[----:B------:R-:W-:Y:S05]  /*0770*/  BRA `(.L_x_288) ;  /* 0x0000000400147947 */ /* 0x000fea0003800000 */
.L_x_289:
[----:B------:R-:W-:-:S07]  /*0780*/  CS2R R16, SRZ ;  /* 0x0000000000107805 */ /* 0x000fce000001ff00 */
.L_x_303:
[----:B------:R-:W0:Y:S01]  /*0790*/  LDC.64 R22, c[0x0][0x228] ;  /* 0x00008a00ff167b82 */ /* 0x000e220000000a00 */
[----:B------:R-:W-:-:S04]  /*07a0*/  IMAD.IADD R3, R19, 0x1, R18 ;  /* 0x0000000113037824 */ /* 0x000fc800078e0212 */
[----:B0-----:R-:W-:-:S06]  /*07b0*/  IMAD.WIDE R22, R3, 0x8, R22 ;  /* 0x0000000803167825 */ /* 0x001fcc00078e0216 */
        /* <DEDUP_REMOVED lines=19> */
[----:B------:R-:W-:Y:S01]  /*08f0*/  HFMA2.MMA R8, -RZ, RZ, 0, 6.31809234619140625e-06 ;  /* 0x0000006aff087435 */ /* 0x000fe200000001ff */
        /* <DEDUP_REMOVED lines=8> */
.L_x_300:
[----:B------:R-:W-:Y:S05]  /*0980*/  BSYNC B6 ;  /* 0x0000000000067941 */ /* 0x000fea0003800000 */
.L_x_299:
[----:B------:R-:W-:Y:S01]  /*0990*/  IMAD R3, R19, UR46, R18 ;  /* 0x0000002e13037c24 */ /* 0x000fe2000f8e0212 */
[----:B------:R-:W-:Y:S03]  /*09a0*/  BSSY B6, `(.L_x_301) ;  /* 0x0000014000067945 */ /* 0x000fe60003800000 */
[----:B------:R-:W-:-:S05]  /*09b0*/  IMAD R22, R22, UR47, R3 ;  /* 0x0000002f16167c24 */ /* 0x000fca000f8e0203 */
[----:B------:R-:W-:-:S13]  /*09c0*/  ISETP.GT.AND P0, PT, R22, -0x1, PT ;  /* 0xffffffff1600780c */ /* 0x000fda0003f04270 */
        /* <DEDUP_REMOVED lines=17> */
.L_x_302:
[----:B------:R-:W-:Y:S05]  /*0ae0*/  BSYNC B6 ;  /* 0x0000000000067941 */ /* 0x000fea0003800000 */
.L_x_301:
[----:B------:R-:W0:Y:S02]  /*0af0*/  LDC.64 R2, c[0x0][0x220] ;  /* 0x00008800ff027b82 */ /* 0x000e240000000a00 */
[----:B0-----:R-:W-:-:S06]  /*0b00*/  IMAD.WIDE R22, R22, 0x2, R2 ;  /* 0x0000000216167825 */ /* 0x001fcc00078e0202 */
[----:B------:R-:W2:Y:S01]  /*0b10*/  LDG.E.U16 R22, desc[UR36][R22.64] ;  /* 0x0000002416167981 */ /* 0x000ea2000c1e1500 */
[----:B------:R-:W-:Y:S01]  /*0b20*/  FADD.FTZ R17, R17, 1 ;  /* 0x3f80000011117421 */ /* 0x000fe20000010000 */
[----:B--2---:R-:W-:-:S05]  /*0b30*/  SHF.L.U32 R0, R22, 0x10, RZ ;  /* 0x0000001016007819 */ /* 0x004fca00000006ff */
[----:B------:R-:W-:-:S06]  /*0b40*/  FADD.FTZ R0, R0, -RZ ;  /* 0x800000ff00007221 */ /* 0x000fcc0000010000 */
[----:B------:R-:W0:Y:S02]  /*0b50*/  F2F.BF16.F32 R0, R0 ;  /* 0x0000000000007304 */ /* 0x000e240000202000 */
[----:B0-----:R-:W-:-:S04]  /*0b60*/  IMAD.U32 R3, R0, 0x10000, RZ ;  /* 0x0001000000037824 */ /* 0x001fc800078e00ff */
[----:B------:R-:W-:-:S07]  /*0b70*/  FADD.FTZ R16, R16, -R3 ;  /* 0x8000000310107221 */ /* 0x000fce0000010000 */
.L_x_298:
[----:B------:R-:W-:Y:S05]  /*0b80*/  BSYNC B7 ;  /* 0x0000000000077941 */ /* 0x000fea0003800000 */
.L_x_297:
[----:B------:R-:W0:Y:S02]  /*0b90*/  LDC R3, c[0x0][0x240] ;  /* 0x00009000ff037b82 */ /* 0x000e240000000800 */
[----:B0-----:R-:W-:-:S05]  /*0ba0*/  IMAD R18, R3, UR48, R18 ;  /* 0x0000003003127c24 */ /* 0x001fca000f8e0212 */
[----:B------:R-:W-:-:S13]  /*0bb0*/  ISETP.GE.AND P0, PT, R18, UR49, PT ;  /* 0x0000003112007c0c */ /* 0x000fda000bf06270 */
[----:B------:R-:W-:Y:S05]  /*0bc0*/  @!P0 BRA `(.L_x_303) ;  /* 0xfffffff800f08947 */ /* 0x000fea000383ffff */
.L_x_288:
[----:B------:R-:W-:Y:S05]  /*0bd0*/  BSYNC B8 ;  /* 0x0000000000087941 */ /* 0x000fea0003800000 */
.L_x_287:
        /* <DEDUP_REMOVED lines=12> */
.L_x_321:
        /* <DEDUP_REMOVED lines=38> */
.L_x_327:
[----:B-1----:R-:W-:-:S07]  /*0f00*/  FADD.FTZ R0, R5, R14 ;  /* 0x0000000e05007221 */ /* 0x002fce0000010000 */
.L_x_306:
[----:B------:R-:W-:Y:S05]  /*0f10*/  BSYNC B0 ;  /* 0x0000000000007941 */ /* 0x000fea0003800000 */
.L_x_305:
        /* <DEDUP_REMOVED lines=11> */
.L_x_334:
[----:B------:R-:W3:Y:S01]  /*0fd0*/  @!P0 S2R R3, SR_CgaCtaId ;  /* 0x0000000000038919 */ /* 0x000ee20000008800 */
[----:B------:R-:W-:Y:S05]  /*0fe0*/  WARPSYNC.ALL ;  /* 0x0000000000007948 */ /* 0x000fea0003800000 */
[----:B------:R-:W-:Y:S01]  /*0ff0*/  BAR.SYNC.DEFER_BLOCKING 0x0 ;  /* 0x0000000000007b1d */ /* 0x000fe20000010000 */
[----:B------:R-:W-:Y:S01]  /*1000*/  @!P0 MOV R2, 0x400 ;  /* 0x0000040000028802 */ /* 0x000fe20000000f00 */
[----:B------:R-:W-:Y:S01]  /*1010*/  IMAD.MOV.U32 R13, RZ, RZ, RZ ;  /* 0x000000ffff0d7224 */ /* 0x000fe200078e00ff */
[----:B------:R-:W-:-:S03]  /*1020*/  @!P1 MOV R5, 0x400 ;  /* 0x0000040000059802 */ /* 0x000fc60000000f00 */
[----:B------:R-:W-:Y:S01]  /*1030*/  @!P0 VIADD R2, R2, 0x1000 ;  /* 0x0000100002028836 */ /* 0x000fe20000000000 */
[----:B------:R-:W-:Y:S01]  /*1040*/  @!P1 IADD3 R9, R5, 0x1000, RZ ;  /* 0x0000100005099810 */ /* 0x000fe20007ffe0ff */
[----:B------:R-:W4:Y:S01]  /*1050*/  @!P1 S2R R10, SR_CgaCtaId ;  /* 0x00000000000a9919 */ /* 0x000f220000008800 */
[----:B------:R-:W-:Y:S01]  /*1060*/  @!P0 SHF.R.S32.HI R5, RZ, 0x5, R8 ;  /* 0x00000005ff058819 */ /* 0x000fe20000011408 */
[----:B------:R-:W-:Y:S01]  /*1070*/  BSSY B0, `(.L_x_309) ;  /* 0x0000016000007945 */ /* 0x000fe20003800000 */
[----:B---3--:R-:W-:Y:S01]  /*1080*/  @!P0 LEA R2, R3, R2, 0x18 ;  /* 0x0000000203028211 */ /* 0x008fe200078ec0ff */
[----:B--2---:R-:W-:-:S04]  /*1090*/  FADD.FTZ R3, R4, R14 ;  /* 0x0000000e04037221 */ /* 0x004fc80000010000 */
[----:B------:R-:W-:-:S05]  /*10a0*/  @!P0 IMAD R2, R5, 0x4, R2 ;  /* 0x0000000405028824 */ /* 0x000fca00078e0202 */
[----:B------:R2:W-:Y:S01]  /*10b0*/  @!P0 STS [R2], R3 ;  /* 0x0000000302008388 */ /* 0x0005e20000000800 */
[----:B----4-:R-:W-:-:S04]  /*10c0*/  @!P1 LEA R10, R10, R9, 0x18 ;  /* 0x000000090a0a9211 */ /* 0x010fc800078ec0ff */
[----:B------:R-:W-:Y:S01]  /*10d0*/  @!P1 LEA R7, R7, R10, 0x2 ;  /* 0x0000000a07079211 */ /* 0x000fe200078e10ff */
[----:B------:R-:W-:Y:S06]  /*10e0*/  BAR.SYNC.DEFER_BLOCKING 0x0 ;  /* 0x0000000000007b1d */ /* 0x000fec0000010000 */
[----:B------:R2:W3:Y:S01]  /*10f0*/  @!P1 LDS R13, [R7] ;  /* 0x00000000070d9984 */ /* 0x0004e20000000800 */
[----:B------:R-:W-:Y:S05]  /*1100*/  @P2 BRA `(.L_x_310) ;  /* 0x0000000000302947 */ /* 0x000fea0003800000 */
[----:B------:R-:W-:-:S03]  /*1110*/  UMOV UR4, 0xffffffff ;  /* 0xffffffff00047882 */ /* 0x000fc60000000000 */
[----:B------:R-:W-:Y:S05]  /*1120*/  BRA.DIV UR4, `(.L_x_311) ;  /* 0x0000000a04487947 */ /* 0x000fea000b800000 */
[----:B---3--:R-:W2:Y:S02]  /*1130*/  SHFL.DOWN PT, R14, R13, 0x10, 0x1f ;  /* 0x0a001f000d0e7f89 */ /* 0x008ea400000e0000 */
[----:B--2---:R-:W-:-:S05]  /*1140*/  FADD.FTZ R2, R13, R14 ;  /* 0x0000000e0d027221 */ /* 0x004fca0000010000 */
[----:B------:R-:W2:Y:S02]  /*1150*/  SHFL.DOWN PT, R14, R2, 0x8, 0x1f ;  /* 0x09001f00020e7f89 */ /* 0x000ea400000e0000 */
[----:B--2---:R-:W-:-:S05]  /*1160*/  FADD.FTZ R3, R2, R14 ;  /* 0x0000000e02037221 */ /* 0x004fca0000010000 */
[----:B------:R-:W0:Y:S02]  /*1170*/  SHFL.DOWN PT, R14, R3, 0x4, 0x1f ;  /* 0x08801f00030e7f89 */ /* 0x000e2400000e0000 */
[----:B0-----:R-:W-:-:S05]  /*1180*/  FADD.FTZ R4, R3, R14 ;  /* 0x0000000e03047221 */ /* 0x001fca0000010000 */
[----:B------:R-:W0:Y:S02]  /*1190*/  SHFL.DOWN PT, R14, R4, 0x2, 0x1f ;  /* 0x08401f00040e7f89 */ /* 0x000e2400000e0000 */
[----:B0-----:R-:W-:-:S05]  /*11a0*/  FADD.FTZ R5, R4, R14 ;  /* 0x0000000e04057221 */ /* 0x001fca0000010000 */
[----:B------:R0:W2:Y:S02]  /*11b0*/  SHFL.DOWN PT, R14, R5, 0x1, 0x1f ;  /* 0x08201f00050e7f89 */ /* 0x0000a400000e0000 */
.L_x_340:
[----:B--2---:R-:W-:-:S07]  /*11c0*/  FADD.FTZ R13, R5, R14 ;  /* 0x0000000e050d7221 */ /* 0x004fce0000010000 */
.L_x_310:
[----:B------:R-:W-:Y:S05]  /*11d0*/  BSYNC B0 ;  /* 0x0000000000007941 */ /* 0x000fea0003800000 */
.L_x_309:
[----:B------:R-:W-:-:S13]  /*11e0*/  ISETP.NE.AND P0, PT, R6, RZ, PT ;  /* 0x000000ff0600720c */ /* 0x000fda0003f05270 */
[----:B------:R-:W-:Y:S05]  /*11f0*/  @P0 EXIT ;  /* 0x000000000000094d */ /* 0x000fea0003800000 */
[----:B--2---:R-:W2:Y:S01]  /*1200*/  LDC.64 R6, c[0x0][0x218] ;  /* 0x00008600ff067b82 */ /* 0x004ea20000000a00 */
[----:B------:R-:W-:Y:S01]  /*1210*/  IMAD.MOV.U32 R8, RZ, RZ, 0x3254 ;  /* 0x00003254ff087424 */ /* 0x000fe200078e00ff */
[----:B------:R-:W-:Y:S01]  /*1220*/  BSSY B0, `(.L_x_312) ;  /* 0x000000e000007945 */ /* 0x000fe20003800000 */
[----:B-1----:R-:W-:Y:S02]  /*1230*/  F2FP.BF16.F32.PACK_AB R9, RZ, R0 ;  /* 0x00000000ff09723e */ /* 0x002fe400000010ff */
[C---:B--2---:R-:W-:Y:S02]  /*1240*/  LOP3.LUT R2, R6.reuse, 0xfffffffd, RZ, 0xc0, !PT ;  /* 0xfffffffd06027812 */ /* 0x044fe400078ec0ff */
[----:B------:R-:W-:Y:S02]  /*1250*/  MOV R3, R7 ;  /* 0x0000000700037202 */ /* 0x000fe40000000f00 */
[----:B0-----:R-:W-:-:S03]  /*1260*/  LOP3.LUT R4, R6, 0x2, RZ, 0xc0, !PT ;  /* 0x0000000206047812 */ /* 0x001fc600078ec0ff */
[----:B------:R0:W5:Y:S01]  /*1270*/  LD.E R5, desc[UR36][R2.64] ;  /* 0x0000002402057980 */ /* 0x000162000c101900 */
[----:B------:R-:W-:-:S04]  /*1280*/  ISETP.EQ.U32.AND P0, PT, R4, RZ, PT ;  /* 0x000000ff0400720c */ /* 0x000fc80003f02070 */
[----:B------:R-:W-:-:S09]  /*1290*/  SEL R0, R8, 0x7610, P0 ;  /* 0x0000761008007807 */ /* 0x000fd20000000000 */
.L_x_313:
[----:B-----5:R-:W-:-:S05]  /*12a0*/  HADD2.BF16_V2 R4, R5, R9.H0_H0 ;  /* 0x2000000905047230 */ /* 0x020fca0000200000 */
[----:B------:R-:W-:-:S05]  /*12b0*/  PRMT R7, R5, R0, R4 ;  /* 0x0000000005077216 */ /* 0x000fca0000000004 */
[----:B------:R-:W2:Y:S02]  /*12c0*/  ATOM.E.CAS.STRONG.GPU PT, R4, [R2], R5, R7 ;  /* 0x000000050204738b */ /* 0x000ea400001ee107 */
[----:B--2---:R-:W-:Y:S02]  /*12d0*/  ISETP.NE.U32.AND P0, PT, R4, R5, PT ;  /* 0x000000050400720c */ /* 0x004fe40003f05070 */
[----:B------:R-:W-:-:S11]  /*12e0*/  MOV R5, R4 ;  /* 0x0000000400057202 */ /* 0x000fd60000000f00 */
[----:B------:R-:W-:Y:S05]  /*12f0*/  @P0 BRA `(.L_x_313) ;  /* 0xfffffffc00e80947 */ /* 0x000fea000383ffff */
[----:B------:R-:W-:Y:S05]  /*1300*/  BSYNC B0 ;  /* 0x0000000000007941 */ /* 0x000fea0003800000 */
.L_x_312:
[----:B------:R-:W0:Y:S01]  /*1310*/  LDC.64 R6, c[0x0][0x210] ;  /* 0x00008400ff067b82 */ /* 0x000e220000000a00 */
[----:B------:R-:W-:Y:S01]  /*1320*/  BSSY B0, `(.L_x_314) ;  /* 0x000000e000007945 */ /* 0x000fe20003800000 */
[----:B---3--:R-:W-:Y:S02]  /*1330*/  F2FP.BF16.F32.PACK_AB R13, RZ, R13 ;  /* 0x0000000dff0d723e */ /* 0x008fe400000010ff */
[C---:B0-----:R-:W-:Y:S01]  /*1340*/  LOP3.LUT R2, R6.reuse, 0xfffffffd, RZ, 0xc0, !PT ;  /* 0xfffffffd06027812 */ /* 0x041fe200078ec0ff */
[----:B------:R-:W-:Y:S01]  /*1350*/  IMAD.MOV.U32 R3, RZ, RZ, R7 ;  /* 0x000000ffff037224 */ /* 0x000fe200078e0007 */
[----:B------:R-:W-:-:S04]  /*1360*/  LOP3.LUT R0, R6, 0x2, RZ, 0xc0, !PT ;  /* 0x0000000206007812 */ /* 0x000fc800078ec0ff */
[----:B------:R0:W5:Y:S01]  /*1370*/  LD.E R5, desc[UR36][R2.64] ;  /* 0x0000002402057980 */ /* 0x000162000c101900 */
[----:B------:R-:W-:-:S04]  /*1380*/  ISETP.EQ.U32.AND P0, PT, R0, RZ, PT ;  /* 0x000000ff0000720c */ /* 0x000fc80003f02070 */
[----:B------:R-:W-:-:S09]  /*1390*/  SEL R0, R8, 0x7610, P0 ;  /* 0x0000761008007807 */ /* 0x000fd20000000000 */
.L_x_315:
[----:B-----5:R-:W-:-:S05]  /*13a0*/  HADD2.BF16_V2 R4, R5, R13.H0_H0 ;  /* 0x2000000d05047230 */ /* 0x020fca0000200000 */
[----:B------:R-:W-:-:S05]  /*13b0*/  PRMT R7, R5, R0, R4 ;  /* 0x0000000005077216 */ /* 0x000fca0000000004 */
[----:B------:R-:W2:Y:S02]  /*13c0*/  ATOM.E.CAS.STRONG.GPU PT, R4, [R2], R5, R7 ;  /* 0x000000050204738b */ /* 0x000ea400001ee107 */
[----:B--2---:R-:W-:Y:S02]  /*13d0*/  ISETP.NE.U32.AND P0, PT, R4, R5, PT ;  /* 0x000000050400720c */ /* 0x004fe40003f05070 */
[----:B------:R-:W-:-:S11]  /*13e0*/  MOV R5, R4 ;  /* 0x0000000400057202 */ /* 0x000fd60000000f00 */
[----:B------:R-:W-:Y:S05]  /*13f0*/  @P0 BRA `(.L_x_315) ;  /* 0xfffffffc00e80947 */ /* 0x000fea000383ffff */
[----:B------:R-:W-:Y:S05]  /*1400*/  BSYNC B0 ;  /* 0x0000000000007941 */ /* 0x000fea0003800000 */
.L_x_314:
[----:B------:R-:W-:Y:S05]  /*1410*/  EXIT ;  /* 0x000000000000794d */ /* 0x000fea0003800000 */
.L_x_304:
[----:B------:R-:W-:Y:S01]  /*1420*/  HFMA2.MMA R12, -RZ, RZ, 0, 9.5367431640625e-07 ;  /* 0x00000010ff0c7435 */ /* 0x000fe200000001ff */
[----:B------:R-:W-:Y:S01]  /*1430*/  IMAD.MOV.U32 R13, RZ, RZ, R17 ;  /* 0x000000ffff0d7224 */ /* 0x000fe200078e0011 */
[----:B------:R-:W-:Y:S01]  /*1440*/  MOV R15, 0xffffffff ;  /* 0xffffffff000f7802 */ /* 0x000fe20000000f00 */
[----:B------:R-:W-:-:S08]  /*1450*/  IMAD.MOV.U32 R11, RZ, RZ, 0x1f ;  /* 0x0000001fff0b7424 */ /* 0x000fd000078e00ff */
[----:B0-----:R-:W-:Y:S05]  /*1460*/  WARPSYNC.COLLECTIVE R15, `(.L_x_316) ;  /* 0x000000000f087348 */ /* 0x001fea0003c00000 */
[----:B------:R1:W2:Y:S02]  /*1470*/  SHFL.DOWN P6, R14, R13, R12, R11 ;  /* 0x0800000c0d0e7389 */ /* 0x0002a400000c000b */
[----:B012---:R-:W-:Y:S01]  /*1480*/  ENDCOLLECTIVE ;  /* 0x000000000000791b */ /* 0x007fe20003800000 */
.L_x_316:
[----:B------:R-:W-:Y:S01]  /*1490*/  HFMA2.MMA R12, -RZ, RZ, 0, 4.76837158203125e-07 ;  /* 0x00000008ff0c7435 */ /* 0x000fe200000001ff */
[----:B------:R-:W-:-:S04]  /*14a0*/  FADD.FTZ R0, R14, R17 ;  /* 0x000000110e007221 */ /* 0x000fc80000010000 */
[----:B------:R-:W-:-:S07]  /*14b0*/  IMAD.MOV.U32 R13, RZ, RZ, R0 ;  /* 0x000000ffff0d7224 */ /* 0x000fce00078e0000 */
[----:B------:R-:W-:Y:S05]  /*14c0*/  WARPSYNC.COLLECTIVE R15, `(.L_x_317) ;  /* 0x000000000f087348 */ /* 0x000fea0003c00000 */
[----:B------:R0:W1:Y:S02]  /*14d0*/  SHFL.DOWN P6, R14, R13, R12, R11 ;  /* 0x0800000c0d0e7389 */ /* 0x00006400000c000b */
[----:B01----:R-:W-:Y:S01]  /*14e0*/  ENDCOLLECTIVE ;  /* 0x000000000000791b */ /* 0x003fe20003800000 */
.L_x_317:
[----:B------:R-:W-:Y:S01]  /*14f0*/  MOV R12, 0x4 ;  /* 0x00000004000c7802 */ /* 0x000fe20000000f00 */
[----:B------:R-:W-:-:S04]  /*1500*/  FADD.FTZ R2, R0, R14 ;  /* 0x0000000e00027221 */ /* 0x000fc80000010000 */
[----:B------:R-:W-:-:S07]  /*1510*/  IMAD.MOV.U32 R13, RZ, RZ, R2 ;  /* 0x000000ffff0d7224 */ /* 0x000fce00078e0002 */
[----:B------:R-:W-:Y:S05]  /*1520*/  WARPSYNC.COLLECTIVE R15, `(.L_x_318) ;  /* 0x000000000f087348 */ /* 0x000fea0003c00000 */
[----:B------:R0:W1:Y:S02]  /*1530*/  SHFL.DOWN P6, R14, R13, R12, R11 ;  /* 0x0800000c0d0e7389 */ /* 0x00006400000c000b */
[----:B01----:R-:W-:Y:S01]  /*1540*/  ENDCOLLECTIVE ;  /* 0x000000000000791b */ /* 0x003fe20003800000 */
.L_x_318:
[----:B------:R-:W-:Y:S01]  /*1550*/  HFMA2.MMA R12, -RZ, RZ, 0, 1.1920928955078125e-07 ;  /* 0x00000002ff0c7435 */ /* 0x000fe200000001ff */
[----:B------:R-:W-:-:S04]  /*1560*/  FADD.FTZ R3, R2, R14 ;  /* 0x0000000e02037221 */ /* 0x000fc80000010000 */
[----:B------:R-:W-:-:S07]  /*1570*/  IMAD.MOV.U32 R13, RZ, RZ, R3 ;  /* 0x000000ffff0d7224 */ /* 0x000fce00078e0003 */
[----:B------:R-:W-:Y:S05]  /*1580*/  WARPSYNC.COLLECTIVE R15, `(.L_x_319) ;  /* 0x000000000f087348 */ /* 0x000fea0003c00000 */
[----:B------:R0:W1:Y:S02]  /*1590*/  SHFL.DOWN P6, R14, R13, R12, R11 ;  /* 0x0800000c0d0e7389 */ /* 0x00006400000c000b */
[----:B01----:R-:W-:Y:S01]  /*15a0*/  ENDCOLLECTIVE ;  /* 0x000000000000791b */ /* 0x003fe20003800000 */
.L_x_319:
[----:B------:R-:W-:Y:S01]  /*15b0*/  MOV R12, 0x1 ;  /* 0x00000001000c7802 */ /* 0x000fe20000000f00 */
[----:B------:R-:W-:-:S04]  /*15c0*/  FADD.FTZ R4, R3, R14 ;  /* 0x0000000e03047221 */ /* 0x000fc80000010000 */
[----:B------:R-:W-:-:S07]  /*15d0*/  IMAD.MOV.U32 R13, RZ, RZ, R4 ;  /* 0x000000ffff0d7224 */ /* 0x000fce00078e0004 */
[----:B------:R-:W-:Y:S05]  /*15e0*/  WARPSYNC.COLLECTIVE R15, `(.L_x_320) ;  /* 0x000000000f087348 */ /* 0x000fea0003c00000 */
[----:B------:R0:W1:Y:S02]  /*15f0*/  SHFL.DOWN P6, R14, R13, R12, R11 ;  /* 0x0800000c0d0e7389 */ /* 0x00006400000c000b */
[----:B01----:R-:W-:Y:S01]  /*1600*/  ENDCOLLECTIVE ;  /* 0x000000000000791b */ /* 0x003fe20003800000 */
.L_x_320:
[----:B------:R-:W-:Y:S05]  /*1610*/  BRA `(.L_x_321) ;  /* 0xfffffff400a07947 */ /* 0x000fea000383ffff */
.L_x_307:
[----:B------:R-:W-:Y:S01]  /*1620*/  HFMA2.MMA R12, -RZ, RZ, 0, 9.5367431640625e-07 ;  /* 0x00000010ff0c7435 */ /* 0x000fe200000001ff */
[----:B-1----:R-:W-:Y:S01]  /*1630*/  IMAD.MOV.U32 R13, RZ, RZ, R0 ;  /* 0x000000ffff0d7224 */ /* 0x002fe200078e0000 */
[----:B------:R-:W-:Y:S01]  /*1640*/  MOV R15, 0xffffffff ;  /* 0xffffffff000f7802 */ /* 0x000fe20000000f00 */
[----:B------:R-:W-:-:S08]  /*1650*/  IMAD.MOV.U32 R11, RZ, RZ, 0x1f ;  /* 0x0000001fff0b7424 */ /* 0x000fd000078e00ff */
[----:B0-----:R-:W-:Y:S05]  /*1660*/  WARPSYNC.COLLECTIVE R15, `(.L_x_322) ;  /* 0x000000000f087348 */ /* 0x001fea0003c00000 */
[----:B0-----:R0:W1:Y:S02]  /*1670*/  SHFL.DOWN P6, R14, R13, R12, R11 ;  /* 0x0800000c0d0e7389 */ /* 0x00106400000c000b */
[----:B01----:R-:W-:Y:S01]  /*1680*/  ENDCOLLECTIVE ;  /* 0x000000000000791b */ /* 0x003fe20003800000 */
.L_x_322:
[----:B------:R-:W-:Y:S01]  /*1690*/  HFMA2.MMA R12, -RZ, RZ, 0, 4.76837158203125e-07 ;  /* 0x00000008ff0c7435 */ /* 0x000fe200000001ff */
[----:B------:R-:W-:-:S04]  /*16a0*/  FADD.FTZ R2, R0, R14 ;  /* 0x0000000e00027221 */ /* 0x000fc80000010000 */
[----:B------:R-:W-:-:S07]  /*16b0*/  IMAD.MOV.U32 R13, RZ, RZ, R2 ;  /* 0x000000ffff0d7224 */ /* 0x000fce00078e0002 */
[----:B------:R-:W-:Y:S05]  /*16c0*/  WARPSYNC.COLLECTIVE R15, `(.L_x_323) ;  /* 0x000000000f087348 */ /* 0x000fea0003c00000 */
[----:B------:R0:W1:Y:S02]  /*16d0*/  SHFL.DOWN P6, R14, R13, R12, R11 ;  /* 0x0800000c0d0e7389 */ /* 0x00006400000c000b */
[----:B01----:R-:W-:Y:S01]  /*16e0*/  ENDCOLLECTIVE ;  /* 0x000000000000791b */ /* 0x003fe20003800000 */
.L_x_323:
[----:B------:R-:W-:Y:S01]  /*16f0*/  MOV R12, 0x4 ;  /* 0x00000004000c7802 */ /* 0x000fe20000000f00 */
[----:B------:R-:W-:-:S04]  /*1700*/  FADD.FTZ R3, R2, R14 ;  /* 0x0000000e02037221 */ /* 0x000fc80000010000 */
[----:B------:R-:W-:-:S07]  /*1710*/  IMAD.MOV.U32 R13, RZ, RZ, R3 ;  /* 0x000000ffff0d7224 */ /* 0x000fce00078e0003 */
[----:B------:R-:W-:Y:S05]  /*1720*/  WARPSYNC.COLLECTIVE R15, `(.L_x_324) ;  /* 0x000000000f087348 */ /* 0x000fea0003c00000 */
[----:B------:R0:W1:Y:S02]  /*1730*/  SHFL.DOWN P6, R14, R13, R12, R11 ;  /* 0x0800000c0d0e7389 */ /* 0x00006400000c000b */
[----:B01----:R-:W-:Y:S01]  /*1740*/  ENDCOLLECTIVE ;  /* 0x000000000000791b */ /* 0x003fe20003800000 */
.L_x_324:
[----:B------:R-:W-:Y:S01]  /*1750*/  HFMA2.MMA R12, -RZ, RZ, 0, 1.1920928955078125e-07 ;  /* 0x00000002ff0c7435 */ /* 0x000fe200000001ff */
[----:B------:R-:W-:-:S04]  /*1760*/  FADD.FTZ R4, R3, R14 ;  /* 0x0000000e03047221 */ /* 0x000fc80000010000 */
[----:B------:R-:W-:-:S07]  /*1770*/  IMAD.MOV.U32 R13, RZ, RZ, R4 ;  /* 0x000000ffff0d7224 */ /* 0x000fce00078e0004 */
[----:B------:R-:W-:Y:S05]  /*1780*/  WARPSYNC.COLLECTIVE R15, `(.L_x_325) ;  /* 0x000000000f087348 */ /* 0x000fea0003c00000 */
[----:B------:R0:W1:Y:S02]  /*1790*/  SHFL.DOWN P6, R14, R13, R12, R11 ;  /* 0x0800000c0d0e7389 */ /* 0x00006400000c000b */
[----:B01----:R-:W-:Y:S01]  /*17a0*/  ENDCOLLECTIVE ;  /* 0x000000000000791b */ /* 0x003fe20003800000 */
.L_x_325:
[----:B------:R-:W-:Y:S01]  /*17b0*/  MOV R12, 0x1 ;  /* 0x00000001000c7802 */ /* 0x000fe20000000f00 */
[----:B------:R-:W-:-:S04]  /*17c0*/  FADD.FTZ R5, R4, R14 ;  /* 0x0000000e04057221 */ /* 0x000fc80000010000 */
[----:B------:R-:W-:-:S07]  /*17d0*/  IMAD.MOV.U32 R13, RZ, RZ, R5 ;  /* 0x000000ffff0d7224 */ /* 0x000fce00078e0005 */
[----:B------:R-:W-:Y:S05]  /*17e0*/  WARPSYNC.COLLECTIVE R15, `(.L_x_326) ;  /* 0x000000000f087348 */ /* 0x000fea0003c00000 */
[----:B------:R0:W1:Y:S02]  /*17f0*/  SHFL.DOWN P6, R14, R13, R12, R11 ;  /* 0x0800000c0d0e7389 */ /* 0x00006400000c000b */
[----:B01----:R-:W-:Y:S01]  /*1800*/  ENDCOLLECTIVE ;  /* 0x000000000000791b */ /* 0x003fe20003800000 */
.L_x_326:
[----:B------:R-:W-:Y:S05]  /*1810*/  BRA `(.L_x_327) ;  /* 0xfffffff400b87947 */ /* 0x000fea000383ffff */
.L_x_308:
        /* <DEDUP_REMOVED lines=8> */
.L_x_329:
[----:B------:R-:W-:Y:S05]  /*18a0*/  BSYNC B0 ;  /* 0x0000000000007941 */ /* 0x000fea0003800000 */
.L_x_328:
[----:B------:R-:W-:Y:S01]  /*18b0*/  HFMA2.MMA R11, -RZ, RZ, 0, 1.847743988037109375e-06 ;  /* 0x0000001fff0b7435 */ /* 0x000fe200000001ff */
[----:B------:R-:W-:Y:S01]  /*18c0*/  FADD.FTZ R13, R14, R16 ;  /* 0x000000100e0d7221 */ /* 0x000fe20000010000 */
[----:B------:R-:W-:Y:S02]  /*18d0*/  IMAD.MOV.U32 R12, RZ, RZ, 0x8 ;  /* 0x00000008ff0c7424 */ /* 0x000fe400078e00ff */
[----:B------:R-:W-:-:S07]  /*18e0*/  IMAD.MOV.U32 R15, RZ, RZ, -0x1 ;  /* 0xffffffffff0f7424 */ /* 0x000fce00078e00ff */
[----:B------:R-:W-:Y:S05]  /*18f0*/  WARPSYNC.COLLECTIVE R15, `(.L_x_330) ;  /* 0x000000000f087348 */ /* 0x000fea0003c00000 */
[----:B------:R0:W1:Y:S02]  /*1900*/  SHFL.DOWN P6, R14, R13, R12, R11 ;  /* 0x0800000c0d0e7389 */ /* 0x00006400000c000b */
[----:B01----:R-:W-:Y:S01]  /*1910*/  ENDCOLLECTIVE ;  /* 0x000000000000791b */ /* 0x003fe20003800000 */
.L_x_330:
[----:B------:R-:W-:Y:S02]  /*1920*/  IMAD.MOV.U32 R12, RZ, RZ, 0x4 ;  /* 0x00000004ff0c7424 */ /* 0x000fe400078e00ff */
[----:B------:R-:W-:-:S05]  /*1930*/  FADD.FTZ R2, R13, R14 ;  /* 0x0000000e0d027221 */ /* 0x000fca0000010000 */
[----:B------:R-:W-:-:S07]  /*1940*/  MOV R13, R2 ;  /* 0x00000002000d7202 */ /* 0x000fce0000000f00 */
[----:B------:R-:W-:Y:S05]  /*1950*/  WARPSYNC.COLLECTIVE R15, `(.L_x_331) ;  /* 0x000000000f087348 */ /* 0x000fea0003c00000 */
[----:B------:R0:W1:Y:S02]  /*1960*/  SHFL.DOWN P6, R14, R13, R12, R11 ;  /* 0x0800000c0d0e7389 */ /* 0x00006400000c000b */
[----:B01----:R-:W-:Y:S01]  /*1970*/  ENDCOLLECTIVE ;  /* 0x000000000000791b */ /* 0x003fe20003800000 */
.L_x_331:
[----:B------:R-:W-:Y:S02]  /*1980*/  IMAD.MOV.U32 R12, RZ, RZ, 0x2 ;  /* 0x00000002ff0c7424 */ /* 0x000fe400078e00ff */
[----:B------:R-:W-:-:S05]  /*1990*/  FADD.FTZ R3, R2, R14 ;  /* 0x0000000e02037221 */ /* 0x000fca0000010000 */
[----:B------:R-:W-:-:S07]  /*19a0*/  MOV R13, R3 ;  /* 0x00000003000d7202 */ /* 0x000fce0000000f00 */
[----:B------:R-:W-:Y:S05]  /*19b0*/  WARPSYNC.COLLECTIVE R15, `(.L_x_332) ;  /* 0x000000000f087348 */ /* 0x000fea0003c00000 */
[----:B------:R0:W1:Y:S02]  /*19c0*/  SHFL.DOWN P6, R14, R13, R12, R11 ;  /* 0x0800000c0d0e7389 */ /* 0x00006400000c000b */
[----:B01----:R-:W-:Y:S01]  /*19d0*/  ENDCOLLECTIVE ;  /* 0x000000000000791b */ /* 0x003fe20003800000 */
.L_x_332:
[----:B------:R-:W-:Y:S02]  /*19e0*/  IMAD.MOV.U32 R12, RZ, RZ, 0x1 ;  /* 0x00000001ff0c7424 */ /* 0x000fe400078e00ff */
[----:B------:R-:W-:-:S05]  /*19f0*/  FADD.FTZ R4, R3, R14 ;  /* 0x0000000e03047221 */ /* 0x000fca0000010000 */
[----:B------:R-:W-:-:S07]  /*1a00*/  MOV R13, R4 ;  /* 0x00000004000d7202 */ /* 0x000fce0000000f00 */
[----:B------:R-:W-:Y:S05]  /*1a10*/  WARPSYNC.COLLECTIVE R15, `(.L_x_333) ;  /* 0x000000000f087348 */ /* 0x000fea0003c00000 */
[----:B------:R0:W1:Y:S02]  /*1a20*/  SHFL.DOWN P6, R14, R13, R12, R11 ;  /* 0x0800000c0d0e7389 */ /* 0x00006400000c000b */
[----:B01----:R-:W-:Y:S01]  /*1a30*/  ENDCOLLECTIVE ;  /* 0x000000000000791b */ /* 0x003fe20003800000 */
.L_x_333:
[----:B------:R-:W-:Y:S05]  /*1a40*/  BRA `(.L_x_334) ;  /* 0xfffffff400607947 */ /* 0x000fea000383ffff */
.L_x_311:
[----:B------:R-:W-:Y:S01]  /*1a50*/  HFMA2.MMA R12, -RZ, RZ, 0, 9.5367431640625e-07 ;  /* 0x00000010ff0c7435 */ /* 0x000fe200000001ff */
[----:B------:R-:W-:Y:S01]  /*1a60*/  IMAD.MOV.U32 R11, RZ, RZ, 0x1f ;  /* 0x0000001fff0b7424 */ /* 0x000fe200078e00ff */
[----:B------:R-:W-:-:S09]  /*1a70*/  MOV R15, 0xffffffff ;  /* 0xffffffff000f7802 */ /* 0x000fd20000000f00 */
[----:B0123--:R-:W-:Y:S05]  /*1a80*/  WARPSYNC.COLLECTIVE R15, `(.L_x_335) ;  /* 0x000000000f087348 */ /* 0x00ffea0003c00000 */
[----:B---3--:R3:W4:Y:S02]  /*1a90*/  SHFL.DOWN P6, R14, R13, R12, R11 ;  /* 0x0800000c0d0e7389 */ /* 0x00872400000c000b */
[----:B01234-:R-:W-:Y:S01]  /*1aa0*/  ENDCOLLECTIVE ;  /* 0x000000000000791b */ /* 0x01ffe20003800000 */
.L_x_335:
[----:B------:R-:W-:Y:S01]  /*1ab0*/  HFMA2.MMA R12, -RZ, RZ, 0, 4.76837158203125e-07 ;  /* 0x00000008ff0c7435 */ /* 0x000fe200000001ff */
[----:B------:R-:W-:-:S04]  /*1ac0*/  FADD.FTZ R2, R13, R14 ;  /* 0x0000000e0d027221 */ /* 0x000fc80000010000 */
[----:B------:R-:W-:-:S07]  /*1ad0*/  IMAD.MOV.U32 R13, RZ, RZ, R2 ;  /* 0x000000ffff0d7224 */ /* 0x000fce00078e0002 */
[----:B------:R-:W-:Y:S05]  /*1ae0*/  WARPSYNC.COLLECTIVE R15, `(.L_x_336) ;  /* 0x000000000f087348 */ /* 0x000fea0003c00000 */
[----:B------:R0:W1:Y:S02]  /*1af0*/  SHFL.DOWN P6, R14, R13, R12, R11 ;  /* 0x0800000c0d0e7389 */ /* 0x00006400000c000b */
[----:B01----:R-:W-:Y:S01]  /*1b00*/  ENDCOLLECTIVE ;  /* 0x000000000000791b */ /* 0x003fe20003800000 */
.L_x_336:
[----:B------:R-:W-:Y:S01]  /*1b10*/  MOV R12, 0x4 ;  /* 0x00000004000c7802 */ /* 0x000fe20000000f00 */
[----:B------:R-:W-:-:S04]  /*1b20*/  FADD.FTZ R3, R2, R14 ;  /* 0x0000000e02037221 */ /* 0x000fc80000010000 */
[----:B------:R-:W-:-:S07]  /*1b30*/  IMAD.MOV.U32 R13, RZ, RZ, R3 ;  /* 0x000000ffff0d7224 */ /* 0x000fce00078e0003 */
[----:B------:R-:W-:Y:S05]  /*1b40*/  WARPSYNC.COLLECTIVE R15, `(.L_x_337) ;  /* 0x000000000f087348 */ /* 0x000fea0003c00000 */
[----:B------:R0:W1:Y:S02]  /*1b50*/  SHFL.DOWN P6, R14, R13, R12, R11 ;  /* 0x0800000c0d0e7389 */ /* 0x00006400000c000b */
[----:B01----:R-:W-:Y:S01]  /*1b60*/  ENDCOLLECTIVE ;  /* 0x000000000000791b */ /* 0x003fe20003800000 */
.L_x_337:
[----:B------:R-:W-:Y:S01]  /*1b70*/  HFMA2.MMA R12, -RZ, RZ, 0, 1.1920928955078125e-07 ;  /* 0x00000002ff0c7435 */ /* 0x000fe200000001ff */
[----:B------:R-:W-:-:S04]  /*1b80*/  FADD.FTZ R4, R3, R14 ;  /* 0x0000000e03047221 */ /* 0x000fc80000010000 */
[----:B------:R-:W-:-:S07]  /*1b90*/  IMAD.MOV.U32 R13, RZ, RZ, R4 ;  /* 0x000000ffff0d7224 */ /* 0x000fce00078e0004 */
[----:B------:R-:W-:Y:S05]  /*1ba0*/  WARPSYNC.COLLECTIVE R15, `(.L_x_338) ;  /* 0x000000000f087348 */ /* 0x000fea0003c00000 */
[----:B------:R0:W1:Y:S02]  /*1bb0*/  SHFL.DOWN P6, R14, R13, R12, R11 ;  /* 0x0800000c0d0e7389 */ /* 0x00006400000c000b */
[----:B01----:R-:W-:Y:S01]  /*1bc0*/  ENDCOLLECTIVE ;  /* 0x000000000000791b */ /* 0x003fe20003800000 */
.L_x_338:
[----:B------:R-:W-:Y:S01]  /*1bd0*/  MOV R12, 0x1 ;  /* 0x00000001000c7802 */ /* 0x000fe20000000f00 */
[----:B------:R-:W-:-:S04]  /*1be0*/  FADD.FTZ R5, R4, R14 ;  /* 0x0000000e04057221 */ /* 0x000fc80000010000 */
[----:B------:R-:W-:-:S07]  /*1bf0*/  IMAD.MOV.U32 R13, RZ, RZ, R5 ;  /* 0x000000ffff0d7224 */ /* 0x000fce00078e0005 */
[----:B------:R-:W-:Y:S05]  /*1c00*/  WARPSYNC.COLLECTIVE R15, `(.L_x_339) ;  /* 0x000000000f087348 */ /* 0x000fea0003c00000 */
[----:B------:R0:W1:Y:S02]  /*1c10*/  SHFL.DOWN P6, R14, R13, R12, R11 ;  /* 0x0800000c0d0e7389 */ /* 0x00006400000c000b */
[----:B01----:R-:W-:Y:S01]  /*1c20*/  ENDCOLLECTIVE ;  /* 0x000000000000791b */ /* 0x003fe20003800000 */
.L_x_339:
[----:B------:R-:W-:Y:S05]  /*1c30*/  BRA `(.L_x_340) ;  /* 0xfffffff400607947 */ /* 0x000fea000383ffff */
.L_x_341:
        /* <DEDUP_REMOVED lines=12> */
.L_x_884:


//--------------------- .text._ZN2at6native45_GLOBAL__N__efdd3984_12_NLLLoss2d_cu_e9278b4625nll_loss2d_forward_kernelIN3c104HalfEflEEvPT_S6_PKS5_PKlS8_iiil --------------------------
	.section	.text._ZN2at6native45_GLOBAL__N__efdd3984_12_NLLLoss2d_cu_e9278b4625nll_loss2d_forward_kernelIN3c104HalfEflEEvPT_S6_PKS5_PKlS8_iiil,"ax",@progbits
	.align	128
.text._ZN2at6native45_GLOBAL__N__efdd3984_12_NLLLoss2d_cu_e9278b4625nll_loss2d_forward_kernelIN3c104HalfEflEEvPT_S6_PKS5_PKlS8_iiil:
        .type           _ZN2at6native45_GLOBAL__N__efdd3984_12_NLLLoss2d_cu_e9278b4625nll_loss2d_forward_kernelIN3c104HalfEflEEvPT_S6_PKS5_PKlS8_iiil,@function
        .size           _ZN2at6native45_GLOBAL__N__efdd3984_12_NLLLoss2d_cu_e9278b4625nll_loss2d_forward_kernelIN3c104HalfEflEEvPT_S6_PKS5_PKlS8_iiil,(.L_x_885 - _ZN2at6native45_GLOBAL__N__efdd3984_12_NLLLoss2d_cu_e9278b4625nll_loss2d_forward_kernelIN3c104HalfEflEEvPT_S6_PKS5_PKlS8_iiil)
        .other          _ZN2at6native45_GLOBAL__N__efdd3984_12_NLLLoss2d_cu_e9278b4625nll_loss2d_forward_kernelIN3c104HalfEflEEvPT_S6_PKS5_PKlS8_iiil,@"STO_CUDA_ENTRY STV_DEFAULT"
_ZN2at6native45_GLOBAL__N__efdd3984_12_NLLLoss2d_cu_e9278b4625nll_loss2d_forward_kernelIN3c104HalfEflEEvPT_S6_PKS5_PKlS8_iiil:
        /* <DEDUP_REMOVED lines=52> */
.L_x_351:
        /* <DEDUP_REMOVED lines=35> */
.L_x_348:
[----:B------:R-:W-:Y:S05]  /*0570*/  BSYNC B6 ;  /* 0x0000000000067941 */ /* 0x000fea0003800000 */
.L_x_347:
        /* <DEDUP_REMOVED lines=33> */
.L_x_350:
[----:B------:R-:W-:Y:S05]  /*0790*/  BSYNC B6 ;  /* 0x0000000000067941 */ /* 0x000fea0003800000 */
.L_x_349:
[----:B------:R-:W-:-:S04]  /*07a0*/  LEA R4, P0, R16, UR52, 0x1 ;  /* 0x0000003410047c11 */ /* 0x000fc8000f8008ff */
[----:B------:R-:W-:-:S05]  /*07b0*/  LEA.HI.X R5, R16, UR53, R25, 0x1, P0 ;  /* 0x0000003510057c11 */ /* 0x000fca00080f0c19 */
[----:B------:R-:W2:Y:S01]  /*07c0*/  LDG.E.U16 R4, desc[UR36][R4.64] ;  /* 0x0000002404047981 */ /* 0x000ea2000c1e1500 */
[----:B-----5:R-:W-:-:S05]  /*07d0*/  HADD2.F32 R3, -RZ, R24.H0_H0 ;  /* 0x20000018ff037230 */ /* 0x020fca0000004100 */
[----:B------:R-:W-:Y:S01]  /*07e0*/  FADD.FTZ R18, R18, R3 ;  /* 0x0000000312127221 */ /* 0x000fe20000010000 */
[----:B--2---:R-:W-:-:S05]  /*07f0*/  HADD2.F32 R0, -RZ, R4.H0_H0 ;  /* 0x20000004ff007230 */ /* 0x004fca0000004100 */
[----:B------:R-:W-:-:S05]  /*0800*/  FMUL.FTZ R0, R0, R3 ;  /* 0x0000000300007220 */ /* 0x000fca0000410000 */
[----:B------:R-:W-:-:S05]  /*0810*/  F2FP.F16.F32.PACK_AB R0, RZ, R0 ;  /* 0x00000000ff00723e */ /* 0x000fca00000000ff */
[----:B------:R-:W-:-:S05]  /*0820*/  HADD2.F32 R7, -RZ, R0.H0_H0 ;  /* 0x20000000ff077230 */ /* 0x000fca0000004100 */
[----:B------:R-:W-:-:S07]  /*0830*/  FADD.FTZ R2, R2, -R7 ;  /* 0x8000000702027221 */ /* 0x000fce0000010000 */
.L_x_346:
[----:B------:R-:W-:Y:S05]  /*0840*/  BSYNC B7 ;  /* 0x0000000000077941 */ /* 0x000fea0003800000 */
.L_x_345:
[----:B------:R-:W0:Y:S02]  /*0850*/  LDC R3, c[0x0][0x240] ;  /* 0x00009000ff037b82 */ /* 0x000e240000000800 */
[----:B0-----:R-:W-:-:S05]  /*0860*/  IMAD R22, R3, UR54, R22 ;  /* 0x0000003603167c24 */ /* 0x001fca000f8e0216 */
[----:B------:R-:W-:-:S13]  /*0870*/  ISETP.GE.AND P0, PT, R22, UR56, PT ;  /* 0x0000003816007c0c */ /* 0x000fda000bf06270 */
[----:B------:R-:W-:Y:S05]  /*0880*/  @!P0 BRA `(.L_x_351) ;  /* 0xfffffff800ac8947 */ /* 0x000fea000383ffff */
[----:B------:R-:W-:Y:S05]  /*0890*/  BRA `(.L_x_343) ;  /* 0x0000000400587947 */ /* 0x000fea0003800000 */
.L_x_344:
[----:B------:R-:W-:Y:S01]  /*08a0*/  SHF.R.S32.HI R23, RZ, 0x1f, R16 ;  /* 0x0000001fff177819 */ /* 0x000fe20000011410 */
[----:B------:R-:W-:Y:S01]  /*08b0*/  IMAD.WIDE.U32 R16, R3, R16, RZ ;  /* 0x0000001003107225 */ /* 0x000fe200078e00ff */
[----:B------:R-:W-:-:S03]  /*08c0*/  MOV R2, RZ ;  /* 0x000000ff00027202 */ /* 0x000fc60000000f00 */
[----:B------:R-:W-:Y:S02]  /*08d0*/  IMAD.MOV.U32 R18, RZ, RZ, RZ ;  /* 0x000000ffff127224 */ /* 0x000fe400078e00ff */
[----:B------:R-:W-:-:S07]  /*08e0*/  IMAD R19, R3, R23, R17 ;  /* 0x0000001703137224 */ /* 0x000fce00078e0211 */
.L_x_358:
        /* <DEDUP_REMOVED lines=35> */
.L_x_355:
[----:B------:R-:W-:Y:S05]  /*0b20*/  BSYNC B6 ;  /* 0x0000000000067941 */ /* 0x000fea0003800000 */
.L_x_354:
        /* <DEDUP_REMOVED lines=29> */
.L_x_357:
[----:B------:R-:W-:Y:S05]  /*0d00*/  BSYNC B6 ;  /* 0x0000000000067941 */ /* 0x000fea0003800000 */
.L_x_356:
[----:B------:R-:W-:Y:S02]  /*0d10*/  ULDC.64 UR4, c[0x0][0x220] ;  /* 0x0000880000047ab9 */ /* 0x000fe40000000a00 */
[----:B------:R-:W-:-:S04]  /*0d20*/  LEA R4, P0, R24, UR4, 0x1 ;  /* 0x0000000418047c11 */ /* 0x000fc8000f8008ff */
[----:B------:R-:W-:-:S05]  /*0d30*/  LEA.HI.X R5, R24, UR5, R27, 0x1, P0 ;  /* 0x0000000518057c11 */ /* 0x000fca00080f0c1b */
[----:B------:R-:W2:Y:S01]  /*0d40*/  LDG.E.U16 R4, desc[UR36][R4.64] ;  /* 0x0000002404047981 */ /* 0x000ea2000c1e1500 */
[----:B------:R-:W-:Y:S01]  /*0d50*/  FADD.FTZ R18, R18, 1 ;  /* 0x3f80000012127421 */ /* 0x000fe20000010000 */
[----:B--2---:R-:W-:-:S05]  /*0d60*/  HADD2.F32 R0, -RZ, R4.H0_H0 ;  /* 0x20000004ff007230 */ /* 0x004fca0000004100 */
[----:B------:R-:W-:-:S05]  /*0d70*/  FADD.FTZ R0, R0, -RZ ;  /* 0x800000ff00007221 */ /* 0x000fca0000010000 */
[----:B------:R-:W-:-:S05]  /*0d80*/  F2FP.F16.F32.PACK_AB R0, RZ, R0 ;  /* 0x00000000ff00723e */ /* 0x000fca00000000ff */
[----:B------:R-:W-:-:S05]  /*0d90*/  HADD2.F32 R3, -RZ, R0.H0_H0 ;  /* 0x20000000ff037230 */ /* 0x000fca0000004100 */
[----:B------:R-:W-:-:S07]  /*0da0*/  FADD.FTZ R2, R2, -R3 ;  /* 0x8000000302027221 */ /* 0x000fce0000010000 */
.L_x_353:
[----:B------:R-:W-:Y:S05]  /*0db0*/  BSYNC B7 ;  /* 0x0000000000077941 */ /* 0x000fea0003800000 */
.L_x_352:
[----:B------:R-:W0:Y:S02]  /*0dc0*/  LDC R3, c[0x0][0x240] ;  /* 0x00009000ff037b82 */ /* 0x000e240000000800 */
[----:B0-----:R-:W-:-:S05]  /*0dd0*/  IMAD R22, R3, UR54, R22 ;  /* 0x0000003603167c24 */ /* 0x001fca000f8e0216 */
[----:B------:R-:W-:-:S13]  /*0de0*/  ISETP.GE.AND P0, PT, R22, UR55, PT ;  /* 0x0000003716007c0c */ /* 0x000fda000bf06270 */
[----:B------:R-:W-:Y:S05]  /*0df0*/  @!P0 BRA `(.L_x_358) ;  /* 0xfffffff800bc8947 */ /* 0x000fea000383ffff */
.L_x_343:
[----:B------:R-:W-:Y:S05]  /*0e00*/  BSYNC B8 ;  /* 0x0000000000087941 */ /* 0x000fea0003800000 */
.L_x_342:
        /* <DEDUP_REMOVED lines=12> */
.L_x_376:
        /* <DEDUP_REMOVED lines=38> */
.L_x_382:
[----:B-1----:R-:W-:-:S07]  /*1130*/  FADD.FTZ R0, R6, R14 ;  /* 0x0000000e06007221 */ /* 0x002fce0000010000 */
.L_x_361:
[----:B------:R-:W-:Y:S05]  /*1140*/  BSYNC B0 ;  /* 0x0000000000007941 */ /* 0x000fea0003800000 */
.L_x_360:
        /* <DEDUP_REMOVED lines=11> */
.L_x_389:
        /* <DEDUP_REMOVED lines=31> */
.L_x_395:
[----:B--2---:R-:W-:-:S07]  /*13f0*/  FADD.FTZ R13, R5, R14 ;  /* 0x0000000e050d7221 */ /* 0x004fce0000010000 */
.L_x_365:
[----:B------:R-:W-:Y:S05]  /*1400*/  BSYNC B0 ;  /* 0x0000000000007941 */ /* 0x000fea0003800000 */
.L_x_364:
[----:B------:R-:W-:-:S13]  /*1410*/  ISETP.NE.AND P0, PT, R7, RZ, PT ;  /* 0x000000ff0700720c */ /* 0x000fda0003f05270 */
[----:B------:R-:W-:Y:S05]  /*1420*/  @P0 EXIT ;  /* 0x000000000000094d */ /* 0x000fea0003800000 */
[----:B------:R-:W3:Y:S01]  /*1430*/  LDC.64 R6, c[0x0][0x218] ;  /* 0x00008600ff067b82 */ /* 0x000ee20000000a00 */
[----:B--2---:R-:W-:Y:S01]  /*1440*/  IMAD.MOV.U32 R8, RZ, RZ, 0x3254 ;  /* 0x00003254ff087424 */ /* 0x004fe200078e00ff */
[----:B------:R-:W-:Y:S01]  /*1450*/  BSSY B0, `(.L_x_367) ;  /* 0x000000e000007945 */ /* 0x000fe20003800000 */
[----:B-1----:R-:W-:Y:S02]  /*1460*/  F2FP.F16.F32.PACK_AB R9, RZ, R0 ;  /* 0x00000000ff09723e */ /* 0x002fe400000000ff */
[C---:B---3--:R-:W-:Y:S02]  /*1470*/  LOP3.LUT R2, R6.reuse, 0xfffffffd, RZ, 0xc0, !PT ;  /* 0xfffffffd06027812 */ /* 0x048fe400078ec0ff */
[----:B------:R-:W-:Y:S02]  /*1480*/  MOV R3, R7 ;  /* 0x0000000700037202 */ /* 0x000fe40000000f00 */
[----:B------:R-:W-:-:S03]  /*1490*/  LOP3.LUT R4, R6, 0x2, RZ, 0xc0, !PT ;  /* 0x0000000206047812 */ /* 0x000fc600078ec0ff */
[----:B0-----:R0:W5:Y:S01]  /*14a0*/  LD.E R5, desc[UR36][R2.64] ;  /* 0x0000002402057980 */ /* 0x001162000c101900 */
[----:B------:R-:W-:-:S04]  /*14b0*/  ISETP.EQ.U32.AND P0, PT, R4, RZ, PT ;  /* 0x000000ff0400720c */ /* 0x000fc80003f02070 */
[----:B------:R-:W-:-:S09]  /*14c0*/  SEL R0, R8, 0x7610, P0 ;  /* 0x0000761008007807 */ /* 0x000fd20000000000 */
.L_x_368:
[----:B-----5:R-:W-:-:S05]  /*14d0*/  HADD2 R4, R5, R9.H0_H0 ;  /* 0x2000000905047230 */ /* 0x020fca0000000000 */
[----:B------:R-:W-:-:S05]  /*14e0*/  PRMT R7, R5, R0, R4 ;  /* 0x0000000005077216 */ /* 0x000fca0000000004 */
[----:B------:R-:W2:Y:S02]  /*14f0*/  ATOM.E.CAS.STRONG.GPU PT, R4, [R2], R5, R7 ;  /* 0x000000050204738b */ /* 0x000ea400001ee107 */
[----:B--2---:R-:W-:Y:S02]  /*1500*/  ISETP.NE.U32.AND P0, PT, R4, R5, PT ;  /* 0x000000050400720c */ /* 0x004fe40003f05070 */
[----:B------:R-:W-:-:S11]  /*1510*/  MOV R5, R4 ;  /* 0x0000000400057202 */ /* 0x000fd60000000f00 */
[----:B------:R-:W-:Y:S05]  /*1520*/  @P0 BRA `(.L_x_368) ;  /* 0xfffffffc00e80947 */ /* 0x000fea000383ffff */
[----:B------:R-:W-:Y:S05]  /*1530*/  BSYNC B0 ;  /* 0x0000000000007941 */ /* 0x000fea0003800000 */
.L_x_367:
[----:B------:R-:W0:Y:S01]  /*1540*/  LDC.64 R6, c[0x0][0x210] ;  /* 0x00008400ff067b82 */ /* 0x000e220000000a00 */
[----:B------:R-:W-:Y:S01]  /*1550*/  BSSY B0, `(.L_x_369) ;  /* 0x000000e000007945 */ /* 0x000fe20003800000 */
[----:B------:R-:W-:Y:S02]  /*1560*/  F2FP.F16.F32.PACK_AB R13, RZ, R13 ;  /* 0x0000000dff0d723e */ /* 0x000fe400000000ff */
[C---:B0-----:R-:W-:Y:S01]  /*1570*/  LOP3.LUT R2, R6.reuse, 0xfffffffd, RZ, 0xc0, !PT ;  /* 0xfffffffd06027812 */ /* 0x041fe200078ec0ff */
[----:B------:R-:W-:Y:S01]  /*1580*/  IMAD.MOV.U32 R3, RZ, RZ, R7 ;  /* 0x000000ffff037224 */ /* 0x000fe200078e0007 */
[----:B------:R-:W-:-:S04]  /*1590*/  LOP3.LUT R0, R6, 0x2, RZ, 0xc0, !PT ;  /* 0x0000000206007812 */ /* 0x000fc800078ec0ff */
[----:B------:R0:W5:Y:S01]  /*15a0*/  LD.E R5, desc[UR36][R2.64] ;  /* 0x0000002402057980 */ /* 0x000162000c101900 */
[----:B------:R-:W-:-:S04]  /*15b0*/  ISETP.EQ.U32.AND P0, PT, R0, RZ, PT ;  /* 0x000000ff0000720c */ /* 0x000fc80003f02070 */
[----:B------:R-:W-:-:S09]  /*15c0*/  SEL R0, R8, 0x7610, P0 ;  /* 0x0000761008007807 */ /* 0x000fd20000000000 */
.L_x_370:
[----:B-----5:R-:W-:-:S05]  /*15d0*/  HADD2 R4, R5, R13.H0_H0 ;  /* 0x2000000d05047230 */ /* 0x020fca0000000000 */
[----:B------:R-:W-:-:S05]  /*15e0*/  PRMT R7, R5, R0, R4 ;  /* 0x0000000005077216 */ /* 0x000fca0000000004 */
[----:B------:R-:W2:Y:S02]  /*15f0*/  ATOM.E.CAS.STRONG.GPU PT, R4, [R2], R5, R7 ;  /* 0x000000050204738b */ /* 0x000ea400001ee107 */
[----:B--2---:R-:W-:Y:S02]  /*1600*/  ISETP.NE.U32.AND P0, PT, R4, R5, PT ;  /* 0x000000050400720c */ /* 0x004fe40003f05070 */
[----:B------:R-:W-:-:S11]  /*1610*/  MOV R5, R4 ;  /* 0x0000000400057202 */ /* 0x000fd60000000f00 */
[----:B------:R-:W-:Y:S05]  /*1620*/  @P0 BRA `(.L_x_370) ;  /* 0xfffffffc00e80947 */ /* 0x000fea000383ffff */
[----:B------:R-:W-:Y:S05]  /*1630*/  BSYNC B0 ;  /* 0x0000000000007941 */ /* 0x000fea0003800000 */
.L_x_369:
[----:B------:R-:W-:Y:S05]  /*1640*/  EXIT ;  /* 0x000000000000794d */ /* 0x000fea0003800000 */
.L_x_359:
[----:B------:R-:W-:Y:S01]  /*1650*/  HFMA2.MMA R12, -RZ, RZ, 0, 9.5367431640625e-07 ;  /* 0x00000010ff0c7435 */ /* 0x000fe200000001ff */
[----:B------:R-:W-:Y:S01]  /*1660*/  IMAD.MOV.U32 R13, RZ, RZ, R18 ;  /* 0x000000ffff0d7224 */ /* 0x000fe200078e0012 */
[----:B------:R-:W-:Y:S01]  /*1670*/  MOV R15, 0xffffffff ;  /* 0xffffffff000f7802 */ /* 0x000fe20000000f00 */
[----:B------:R-:W-:-:S08]  /*1680*/  IMAD.MOV.U32 R11, RZ, RZ, 0x1f ;  /* 0x0000001fff0b7424 */ /* 0x000fd000078e00ff */
[----:B0-----:R-:W-:Y:S05]  /*1690*/  WARPSYNC.COLLECTIVE R15, `(.L_x_371) ;  /* 0x000000000f087348 */ /* 0x001fea0003c00000 */
[----:B------:R1:W2:Y:S02]  /*16a0*/  SHFL.DOWN P6, R14, R13, R12, R11 ;  /* 0x0800000c0d0e7389 */ /* 0x0002a400000c000b */
[----:B012---:R-:W-:Y:S01]  /*16b0*/  ENDCOLLECTIVE ;  /* 0x000000000000791b */ /* 0x007fe20003800000 */
.L_x_371:
[----:B------:R-:W-:Y:S01]  /*16c0*/  HFMA2.MMA R12, -RZ, RZ, 0, 4.76837158203125e-07 ;  /* 0x00000008ff0c7435 */ /* 0x000fe200000001ff */
[----:B------:R-:W-:-:S04]  /*16d0*/  FADD.FTZ R0, R14, R18 ;  /* 0x000000120e007221 */ /* 0x000fc80000010000 */
[----:B------:R-:W-:-:S07]  /*16e0*/  IMAD.MOV.U32 R13, RZ, RZ, R0 ;  /* 0x000000ffff0d7224 */ /* 0x000fce00078e0000 */
[----:B------:R-:W-:Y:S05]  /*16f0*/  WARPSYNC.COLLECTIVE R15, `(.L_x_372) ;  /* 0x000000000f087348 */ /* 0x000fea0003c00000 */
[----:B------:R0:W1:Y:S02]  /*1700*/  SHFL.DOWN P6, R14, R13, R12, R11 ;  /* 0x0800000c0d0e7389 */ /* 0x00006400000c000b */
[----:B01----:R-:W-:Y:S01]  /*1710*/  ENDCOLLECTIVE ;  /* 0x000000000000791b */ /* 0x003fe20003800000 */
.L_x_372:
[----:B------:R-:W-:Y:S01]  /*1720*/  MOV R12, 0x4 ;  /* 0x00000004000c7802 */ /* 0x000fe20000000f00 */
[----:B------:R-:W-:-:S04]  /*1730*/  FADD.FTZ R3, R0, R14 ;  /* 0x0000000e00037221 */ /* 0x000fc80000010000 */
[----:B------:R-:W-:-:S07]  /*1740*/  IMAD.MOV.U32 R13, RZ, RZ, R3 ;  /* 0x000000ffff0d7224 */ /* 0x000fce00078e0003 */
[----:B------:R-:W-:Y:S05]  /*1750*/  WARPSYNC.COLLECTIVE R15, `(.L_x_373) ;  /* 0x000000000f087348 */ /* 0x000fea0003c00000 */
[----:B------:R0:W1:Y:S02]  /*1760*/  SHFL.DOWN P6, R14, R13, R12, R11 ;  /* 0x0800000c0d0e7389 */ /* 0x00006400000c000b */
[----:B01----:R-:W-:Y:S01]  /*1770*/  ENDCOLLECTIVE ;  /* 0x000000000000791b */ /* 0x003fe20003800000 */
.L_x_373:
[----:B------:R-:W-:Y:S01]  /*1780*/  HFMA2.MMA R12, -RZ, RZ, 0, 1.1920928955078125e-07 ;  /* 0x00000002ff0c7435 */ /* 0x000fe200000001ff */
[----:B------:R-:W-:-:S04]  /*1790*/  FADD.FTZ R4, R3, R14 ;  /* 0x0000000e03047221 */ /* 0x000fc80000010000 */
[----:B------:R-:W-:-:S07]  /*17a0*/  IMAD.MOV.U32 R13, RZ, RZ, R4 ;  /* 0x000000ffff0d7224 */ /* 0x000fce00078e0004 */
[----:B------:R-:W-:Y:S05]  /*17b0*/  WARPSYNC.COLLECTIVE R15, `(.L_x_374) ;  /* 0x000000000f087348 */ /* 0x000fea0003c00000 */
[----:B------:R0:W1:Y:S02]  /*17c0*/  SHFL.DOWN P6, R14, R13, R12, R11 ;  /* 0x0800000c0d0e7389 */ /* 0x00006400000c000b */
[----:B01----:R-:W-:Y:S01]  /*17d0*/  ENDCOLLECTIVE ;  /* 0x000000000000791b */ /* 0x003fe20003800000 */
.L_x_374:
[----:B------:R-:W-:Y:S01]  /*17e0*/  MOV R12, 0x1 ;  /* 0x00000001000c7802 */ /* 0x000fe20000000f00 */
[----:B------:R-:W-:-:S04]  /*17f0*/  FADD.FTZ R5, R4, R14 ;  /* 0x0000000e04057221 */ /* 0x000fc80000010000 */
[----:B------:R-:W-:-:S07]  /*1800*/  IMAD.MOV.U32 R13, RZ, RZ, R5 ;  /* 0x000000ffff0d7224 */ /* 0x000fce00078e0005 */
[----:B------:R-:W-:Y:S05]  /*1810*/  WARPSYNC.COLLECTIVE R15, `(.L_x_375) ;  /* 0x000000000f087348 */ /* 0x000fea0003c00000 */
[----:B------:R0:W1:Y:S02]  /*1820*/  SHFL.DOWN P6, R14, R13, R12, R11 ;  /* 0x0800000c0d0e7389 */ /* 0x00006400000c000b */
[----:B01----:R-:W-:Y:S01]  /*1830*/  ENDCOLLECTIVE ;  /* 0x000000000000791b */ /* 0x003fe20003800000 */
.L_x_375:
[----:B------:R-:W-:Y:S05]  /*1840*/  BRA `(.L_x_376) ;  /* 0xfffffff400a07947 */ /* 0x000fea000383ffff */
.L_x_362:
[----:B------:R-:W-:Y:S01]  /*1850*/  HFMA2.MMA R12, -RZ, RZ, 0, 9.5367431640625e-07 ;  /* 0x00000010ff0c7435 */ /* 0x000fe200000001ff */
[----:B-1----:R-:W-:Y:S01]  /*1860*/  IMAD.MOV.U32 R13, RZ, RZ, R0 ;  /* 0x000000ffff0d7224 */ /* 0x002fe200078e0000 */
[----:B------:R-:W-:Y:S01]  /*1870*/  MOV R15, 0xffffffff ;  /* 0xffffffff000f7802 */ /* 0x000fe20000000f00 */
[----:B------:R-:W-:-:S08]  /*1880*/  IMAD.MOV.U32 R11, RZ, RZ, 0x1f ;  /* 0x0000001fff0b7424 */ /* 0x000fd000078e00ff */
[----:B0-----:R-:W-:Y:S05]  /*1890*/  WARPSYNC.COLLECTIVE R15, `(.L_x_377) ;  /* 0x000000000f087348 */ /* 0x001fea0003c00000 */
[----:B0-----:R0:W1:Y:S02]  /*18a0*/  SHFL.DOWN P6, R14, R13, R12, R11 ;  /* 0x0800000c0d0e7389 */ /* 0x00106400000c000b */
[----:B01----:R-:W-:Y:S01]  /*18b0*/  ENDCOLLECTIVE ;  /* 0x000000000000791b */ /* 0x003fe20003800000 */
.L_x_377:
[----:B------:R-:W-:Y:S01]  /*18c0*/  HFMA2.MMA R12, -RZ, RZ, 0, 4.76837158203125e-07 ;  /* 0x00000008ff0c7435 */ /* 0x000fe200000001ff */
[----:B------:R-:W-:-:S04]  /*18d0*/  FADD.FTZ R3, R0, R14 ;  /* 0x0000000e00037221 */ /* 0x000fc80000010000 */
[----:B------:R-:W-:-:S07]  /*18e0*/  IMAD.MOV.U32 R13, RZ, RZ, R3 ;  /* 0x000000ffff0d7224 */ /* 0x000fce00078e0003 */
[----:B------:R-:W-:Y:S05]  /*18f0*/  WARPSYNC.COLLECTIVE R15, `(.L_x_378) ;  /* 0x000000000f087348 */ /* 0x000fea0003c00000 */
[----:B------:R0:W1:Y:S02]  /*1900*/  SHFL.DOWN P6, R14, R13, R12, R11 ;  /* 0x0800000c0d0e7389 */ /* 0x00006400000c000b */
[----:B01----:R-:W-:Y:S01]  /*1910*/  ENDCOLLECTIVE ;  /* 0x000000000000791b */ /* 0x003fe20003800000 */
.L_x_378:
[----:B------:R-:W-:Y:S01]  /*1920*/  MOV R12, 0x4 ;  /* 0x00000004000c7802 */ /* 0x000fe20000000f00 */
[----:B------:R-:W-:-:S04]  /*1930*/  FADD.FTZ R4, R3, R14 ;  /* 0x0000000e03047221 */ /* 0x000fc80000010000 */
[----:B------:R-:W-:-:S07]  /*1940*/  IMAD.MOV.U32 R13, RZ, RZ, R4 ;  /* 0x000000ffff0d7224 */ /* 0x000fce00078e0004 */
[----:B------:R-:W-:Y:S05]  /*1950*/  WARPSYNC.COLLECTIVE R15, `(.L_x_379) ;  /* 0x000000000f087348 */ /* 0x000fea0003c00000 */
[----:B------:R0:W1:Y:S02]  /*1960*/  SHFL.DOWN P6, R14, R13, R12, R11 ;  /* 0x0800000c0d0e7389 */ /* 0x00006400000c000b */
[----:B01----:R-:W-:Y:S01]  /*1970*/  ENDCOLLECTIVE ;  /* 0x000000000000791b */ /* 0x003fe20003800000 */
.L_x_379:
[----:B------:R-:W-:Y:S01]  /*1980*/  HFMA2.MMA R12, -RZ, RZ, 0, 1.1920928955078125e-07 ;  /* 0x00000002ff0c7435 */ /* 0x000fe200000001ff */
[----:B------:R-:W-:-:S04]  /*1990*/  FADD.FTZ R5, R4, R14 ;  /* 0x0000000e04057221 */ /* 0x000fc80000010000 */
[----:B------:R-:W-:-:S07]  /*19a0*/  IMAD.MOV.U32 R13, RZ, RZ, R5 ;  /* 0x000000ffff0d7224 */ /* 0x000fce00078e0005 */
[----:B------:R-:W-:Y:S05]  /*19b0*/  WARPSYNC.COLLECTIVE R15, `(.L_x_380) ;  /* 0x000000000f087348 */ /* 0x000fea0003c00000 */
[----:B------:R0:W1:Y:S02]  /*19c0*/  SHFL.DOWN P6, R14, R13, R12, R11 ;  /* 0x0800000c0d0e7389 */ /* 0x00006400000c000b */
[----:B01----:R-:W-:Y:S01]  /*19d0*/  ENDCOLLECTIVE ;  /* 0x000000000000791b */ /* 0x003fe20003800000 */
.L_x_380:
[----:B------:R-:W-:Y:S01]  /*19e0*/  MOV R12, 0x1 ;  /* 0x00000001000c7802 */ /* 0x000fe20000000f00 */
[----:B------:R-:W-:-:S04]  /*19f0*/  FADD.FTZ R6, R5, R14 ;  /* 0x0000000e05067221 */ /* 0x000fc80000010000 */
[----:B------:R-:W-:-:S07]  /*1a00*/  IMAD.MOV.U32 R13, RZ, RZ, R6 ;  /* 0x000000ffff0d7224 */ /* 0x000fce00078e0006 */
[----:B------:R-:W-:Y:S05]  /*1a10*/  WARPSYNC.COLLECTIVE R15, `(.L_x_381) ;  /* 0x000000000f087348 */ /* 0x000fea0003c00000 */
[----:B------:R0:W1:Y:S02]  /*1a20*/  SHFL.DOWN P6, R14, R13, R12, R11 ;  /* 0x0800000c0d0e7389 */ /* 0x00006400000c000b */
[----:B01----:R-:W-:Y:S01]  /*1a30*/  ENDCOLLECTIVE ;  /* 0x000000000000791b */ /* 0x003fe20003800000 */
.L_x_381:
[----:B------:R-:W-:Y:S05]  /*1a40*/  BRA `(.L_x_382) ;  /* 0xfffffff400b87947 */ /* 0x000fea000383ffff */
.L_x_363:
        /* <DEDUP_REMOVED lines=8> */
.L_x_384:
[----:B------:R-:W-:Y:S05]  /*1ad0*/  BSYNC B0 ;  /* 0x0000000000007941 */ /* 0x000fea0003800000 */
.L_x_383:
[----:B------:R-:W-:Y:S01]  /*1ae0*/  HFMA2.MMA R11, -RZ, RZ, 0, 1.847743988037109375e-06 ;  /* 0x0000001fff0b7435 */ /* 0x000fe200000001ff */
[----:B------:R-:W-:Y:S01]  /*1af0*/  FADD.FTZ R13, R14, R2 ;  /* 0x000000020e0d7221 */ /* 0x000fe20000010000 */
[----:B------:R-:W-:Y:S02]  /*1b00*/  IMAD.MOV.U32 R12, RZ, RZ, 0x8 ;  /* 0x00000008ff0c7424 */ /* 0x000fe400078e00ff */
[----:B------:R-:W-:-:S07]  /*1b10*/  IMAD.MOV.U32 R15, RZ, RZ, -0x1 ;  /* 0xffffffffff0f7424 */ /* 0x000fce00078e00ff */
[----:B------:R-:W-:Y:S05]  /*1b20*/  WARPSYNC.COLLECTIVE R15, `(.L_x_385) ;  /* 0x000000000f087348 */ /* 0x000fea0003c00000 */
[----:B------:R0:W1:Y:S02]  /*1b30*/  SHFL.DOWN P6, R14, R13, R12, R11 ;  /* 0x0800000c0d0e7389 */ /* 0x00006400000c000b */
[----:B01----:R-:W-:Y:S01]  /*1b40*/  ENDCOLLECTIVE ;  /* 0x000000000000791b */ /* 0x003fe20003800000 */
.L_x_385:
[----:B------:R-:W-:Y:S02]  /*1b50*/  IMAD.MOV.U32 R12, RZ, RZ, 0x4 ;  /* 0x00000004ff0c7424 */ /* 0x000fe400078e00ff */
[----:B------:R-:W-:-:S05]  /*1b60*/  FADD.FTZ R3, R13, R14 ;  /* 0x0000000e0d037221 */ /* 0x000fca0000010000 */
[----:B------:R-:W-:-:S07]  /*1b70*/  MOV R13, R3 ;  /* 0x00000003000d7202 */ /* 0x000fce0000000f00 */
[----:B------:R-:W-:Y:S05]  /*1b80*/  WARPSYNC.COLLECTIVE R15, `(.L_x_386) ;  /* 0x000000000f087348 */ /* 0x000fea0003c00000 */
[----:B------:R0:W1:Y:S02]  /*1b90*/  SHFL.DOWN P6, R14, R13, R12, R11 ;  /* 0x0800000c0d0e7389 */ /* 0x00006400000c000b */
[----:B01----:R-:W-:Y:S01]  /*1ba0*/  ENDCOLLECTIVE ;  /* 0x000000000000791b */ /* 0x003fe20003800000 */
.L_x_386:
[----:B------:R-:W-:Y:S02]  /*1bb0*/  IMAD.MOV.U32 R12, RZ, RZ, 0x2 ;  /* 0x00000002ff0c7424 */ /* 0x000fe400078e00ff */
[----:B------:R-:W-:-:S05]  /*1bc0*/  FADD.FTZ R4, R3, R14 ;  /* 0x0000000e03047221 */ /* 0x000fca0000010000 */
[----:B------:R-:W-:-:S07]  /*1bd0*/  MOV R13, R4 ;  /* 0x00000004000d7202 */ /* 0x000fce0000000f00 */
[----:B------:R-:W-:Y:S05]  /*1be0*/  WARPSYNC.COLLECTIVE R15, `(.L_x_387) ;  /* 0x000000000f087348 */ /* 0x000fea0003c00000 */
[----:B------:R0:W1:Y:S02]  /*1bf0*/  SHFL.DOWN P6, R14, R13, R12, R11 ;  /* 0x0800000c0d0e7389 */ /* 0x00006400000c000b */
[----:B01----:R-:W-:Y:S01]  /*1c00*/  ENDCOLLECTIVE ;  /* 0x000000000000791b */ /* 0x003fe20003800000 */
.L_x_387:
[----:B------:R-:W-:Y:S02]  /*1c10*/  IMAD.MOV.U32 R12, RZ, RZ, 0x1 ;  /* 0x00000001ff0c7424 */ /* 0x000fe400078e00ff */
[----:B------:R-:W-:-:S05]  /*1c20*/  FADD.FTZ R5, R4, R14 ;  /* 0x0000000e04057221 */ /* 0x000fca0000010000 */
[----:B------:R-:W-:-:S07]  /*1c30*/  MOV R13, R5 ;  /* 0x00000005000d7202 */ /* 0x000fce0000000f00 */
[----:B------:R-:W-:Y:S05]  /*1c40*/  WARPSYNC.COLLECTIVE R15, `(.L_x_388) ;  /* 0x000000000f087348 */ /* 0x000fea0003c00000 */
[----:B------:R0:W1:Y:S02]  /*1c50*/  SHFL.DOWN P6, R14, R13, R12, R11 ;  /* 0x0800000c0d0e7389 */ /* 0x00006400000c000b */
[----:B01----:R-:W-:Y:S01]  /*1c60*/  ENDCOLLECTIVE ;  /* 0x000000000000791b */ /* 0x003fe20003800000 */
.L_x_388:
[----:B------:R-:W-:Y:S05]  /*1c70*/  BRA `(.L_x_389) ;  /* 0xfffffff400607947 */ /* 0x000fea000383ffff */
.L_x_366:
[----:B------:R-:W-:Y:S01]  /*1c80*/  HFMA2.MMA R12, -RZ, RZ, 0, 9.5367431640625e-07 ;  /* 0x00000010ff0c7435 */ /* 0x000fe200000001ff */
[----:B------:R-:W-:Y:S01]  /*1c90*/  IMAD.MOV.U32 R11, RZ, RZ, 0x1f ;  /* 0x0000001fff0b7424 */ /* 0x000fe200078e00ff */
[----:B------:R-:W-:-:S09]  /*1ca0*/  MOV R15, 0xffffffff ;  /* 0xffffffff000f7802 */ /* 0x000fd20000000f00 */
[----:B012---:R-:W-:Y:S05]  /*1cb0*/  WARPSYNC.COLLECTIVE R15, `(.L_x_390) ;  /* 0x000000000f087348 */ /* 0x007fea0003c00000 */
[----:B0-----:R0:W3:Y:S02]  /*1cc0*/  SHFL.DOWN P6, R14, R13, R12, R11 ;  /* 0x0800000c0d0e7389 */ /* 0x0010e400000c000b */
[----:B0123--:R-:W-:Y:S01]  /*1cd0*/  ENDCOLLECTIVE ;  /* 0x000000000000791b */ /* 0x00ffe20003800000 */
.L_x_390:
[----:B------:R-:W-:Y:S01]  /*1ce0*/  HFMA2.MMA R12, -RZ, RZ, 0, 4.76837158203125e-07 ;  /* 0x00000008ff0c7435 */ /* 0x000fe200000001ff */
[----:B------:R-:W-:-:S04]  /*1cf0*/  FADD.FTZ R2, R13, R14 ;  /* 0x0000000e0d027221 */ /* 0x000fc80000010000 */
[----:B------:R-:W-:-:S07]  /*1d00*/  IMAD.MOV.U32 R13, RZ, RZ, R2 ;  /* 0x000000ffff0d7224 */ /* 0x000fce00078e0002 */
[----:B------:R-:W-:Y:S05]  /*1d10*/  WARPSYNC.COLLECTIVE R15, `(.L_x_391) ;  /* 0x000000000f087348 */ /* 0x000fea0003c00000 */
[----:B------:R0:W1:Y:S02]  /*1d20*/  SHFL.DOWN P6, R14, R13, R12, R11 ;  /* 0x0800000c0d0e7389 */ /* 0x00006400000c000b */
[----:B01----:R-:W-:Y:S01]  /*1d30*/  ENDCOLLECTIVE ;  /* 0x000000000000791b */ /* 0x003fe20003800000 */
.L_x_391:
[----:B------:R-:W-:Y:S01]  /*1d40*/  MOV R12, 0x4 ;  /* 0x00000004000c7802 */ /* 0x000fe20000000f00 */
[----:B------:R-:W-:-:S04]  /*1d50*/  FADD.FTZ R3, R2, R14 ;  /* 0x0000000e02037221 */ /* 0x000fc80000010000 */
[----:B------:R-:W-:-:S07]  /*1d60*/  IMAD.MOV.U32 R13, RZ, RZ, R3 ;  /* 0x000000ffff0d7224 */ /* 0x000fce00078e0003 */
[----:B------:R-:W-:Y:S05]  /*1d70*/  WARPSYNC.COLLECTIVE R15, `(.L_x_392) ;  /* 0x000000000f087348 */ /* 0x000fea0003c00000 */
[----:B------:R0:W1:Y:S02]  /*1d80*/  SHFL.DOWN P6, R14, R13, R12, R11 ;  /* 0x0800000c0d0e7389 */ /* 0x00006400000c000b */
[----:B01----:R-:W-:Y:S01]  /*1d90*/  ENDCOLLECTIVE ;  /* 0x000000000000791b */ /* 0x003fe20003800000 */
.L_x_392:
[----:B------:R-:W-:Y:S01]  /*1da0*/  HFMA2.MMA R12, -RZ, RZ, 0, 1.1920928955078125e-07 ;  /* 0x00000002ff0c7435 */ /* 0x000fe200000001ff */
[----:B------:R-:W-:-:S04]  /*1db0*/  FADD.FTZ R4, R3, R14 ;  /* 0x0000000e03047221 */ /* 0x000fc80000010000 */
[----:B------:R-:W-:-:S07]  /*1dc0*/  IMAD.MOV.U32 R13, RZ, RZ, R4 ;  /* 0x000000ffff0d7224 */ /* 0x000fce00078e0004 */
[----:B------:R-:W-:Y:S05]  /*1dd0*/  WARPSYNC.COLLECTIVE R15, `(.L_x_393) ;  /* 0x000000000f087348 */ /* 0x000fea0003c00000 */
[----:B------:R0:W1:Y:S02]  /*1de0*/  SHFL.DOWN P6, R14, R13, R12, R11 ;  /* 0x0800000c0d0e7389 */ /* 0x00006400000c000b */
[----:B01----:R-:W-:Y:S01]  /*1df0*/  ENDCOLLECTIVE ;  /* 0x000000000000791b */ /* 0x003fe20003800000 */
.L_x_393:
[----:B------:R-:W-:Y:S01]  /*1e00*/  MOV R12, 0x1 ;  /* 0x00000001000c7802 */ /* 0x000fe20000000f00 */
[----:B------:R-:W-:-:S04]  /*1e10*/  FADD.FTZ R5, R4, R14 ;  /* 0x0000000e04057221 */ /* 0x000fc80000010000 */
[----:B------:R-:W-:-:S07]  /*1e20*/  IMAD.MOV.U32 R13, RZ, RZ, R5 ;  /* 0x000000ffff0d7224 */ /* 0x000fce00078e0005 */
[----:B------:R-:W-:Y:S05]  /*1e30*/  WARPSYNC.COLLECTIVE R15, `(.L_x_394) ;  /* 0x000000000f087348 */ /* 0x000fea0003c00000 */
[----:B------:R0:W1:Y:S02]  /*1e40*/  SHFL.DOWN P6, R14, R13, R12, R11 ;  /* 0x0800000c0d0e7389 */ /* 0x00006400000c000b */
[----:B01----:R-:W-:Y:S01]  /*1e50*/  ENDCOLLECTIVE ;  /* 0x000000000000791b */ /* 0x003fe20003800000 */
.L_x_394:
[----:B------:R-:W-:Y:S05]  /*1e60*/  BRA `(.L_x_395) ;  /* 0xfffffff400607947 */ /* 0x000fea000383ffff */
.L_x_396:
        /* <DEDUP_REMOVED lines=9> */
.L_x_885:


//--------------------- .text._ZN2at6native45_GLOBAL__N__efdd3984_12_NLLLoss2d_cu_e9278b4638nll_loss2d_forward_size_average_kernelIN3c104HalfEEEvPT_PKS5_ --------------------------
	.section	.text._ZN2at6native45_GLOBAL__N__efdd3984_12_NLLLoss2d_cu_e9278b4638nll_loss2d_forward_size_average_kernelIN3c104HalfEEEvPT_PKS5_,"ax",@progbits
	.align	128
.text._ZN2at6native45_GLOBAL__N__efdd3984_12_NLLLoss2d_cu_e9278b4638nll_loss2d_forward_size_average_kernelIN3c104HalfEEEvPT_PKS5_:
        .type           _ZN2at6native45_GLOBAL__N__efdd3984_12_NLLLoss2d_cu_e9278b4638nll_loss2d_forward_size_average_kernelIN3c104HalfEEEvPT_PKS5_,@function
        .size           _ZN2at6native45_GLOBAL__N__efdd3984_12_NLLLoss2d_cu_e9278b4638nll_loss2d_forward_size_average_kernelIN3c104HalfEEEvPT_PKS5_,(.L_x_886 - _ZN2at6native45_GLOBAL__N__efdd3984_12_NLLLoss2d_cu_e9278b4638nll_loss2d_forward_size_average_kernelIN3c104HalfEEEvPT_PKS5_)
        .other          _ZN2at6native45_GLOBAL__N__efdd3984_12_NLLLoss2d_cu_e9278b4638nll_loss2d_forward_size_average_kernelIN3c104HalfEEEvPT_PKS5_,@"STO_CUDA_ENTRY STV_DEFAULT"
_ZN2at6native45_GLOBAL__N__efdd3984_12_NLLLoss2d_cu_e9278b4638nll_loss2d_forward_size_average_kernelIN3c104HalfEEEvPT_PKS5_:
[----:B------:R-:W-:Y:S08]  /*0000*/  LDC R1, c[0x0][0x28] ;  /* 0x00000a00ff017b82 */ /* 0x000ff00000000800 */
[----:B------:R-:W0:Y:S01]  /*0010*/  LDC.64 R4, c[0x0][0x218] ;  /* 0x00008600ff047b82 */ /* 0x000e220000000a00 */
[----:B------:R-:W-:-:S07]  /*0020*/  ULDC.64 UR4, c[0x0][0x208] ;  /* 0x0000820000047ab9 */ /* 0x000fce0000000a00 */
[----:B------:R-:W1:Y:S01]  /*0030*/  LDC.64 R2, c[0x0][0x210] ;  /* 0x00008400ff027b82 */ /* 0x000e620000000a00 */
[----:B0-----:R-:W2:Y:S04]  /*0040*/  LDG.E.U16 R4, desc[UR4][R4.64] ;  /* 0x0000000404047981 */ /* 0x001ea8000c1e1500 */
[----:B-1----:R-:W3:Y:S01]  /*0050*/  LDG.E.U16 R0, desc[UR4][R2.64] ;  /* 0x0000000402007981 */ /* 0x002ee2000c1e1500 */
[----:B--2---:R-:W-:-:S04]  /*0060*/  HADD2.F32 R6, -RZ, R4.H0_H0 ;  /* 0x20000004ff067230 */ /* 0x004fc80000004100 */
[----:B------:R-:W0:Y:S01]  /*0070*/  MUFU.RCP R7, R6 ;  /* 0x0000000600077308 */ /* 0x000e220000001000 */
[----:B---3--:R-:W-:-:S05]  /*0080*/  HADD2.F32 R0, -RZ, R0.H0_H0 ;  /* 0x20000000ff007230 */ /* 0x008fca0000004100 */
[----:B0-----:R-:W-:-:S05]  /*0090*/  FMUL.FTZ R0, R0, R7 ;  /* 0x0000000700007220 */ /* 0x001fca0000410000 */
[----:B------:R-:W-:-:S05]  /*00a0*/  F2FP.F16.F32.PACK_AB R0, RZ, R0 ;  /* 0x00000000ff00723e */ /* 0x000fca00000000ff */
[----:B------:R-:W-:Y:S01]  /*00b0*/  STG.E.U16 desc[UR4][R2.64], R0 ;  /* 0x0000000002007986 */ /* 0x000fe2000c101504 */
[----:B------:R-:W-:Y:S05]  /*00c0*/  EXIT ;  /* 0x000000000000794d */ /* 0x000fea0003800000 */
.L_x_397:
        /* <DEDUP_REMOVED lines=11> */
.L_x_886:


//--------------------- .text._ZN2at6native45_GLOBAL__N__efdd3984_12_NLLLoss2d_cu_e9278b4625nll_loss2d_forward_kernelIN3c104HalfEfiEEvPT_S6_PKS5_PKlS8_iiil --------------------------
	.section	.text._ZN2at6native45_GLOBAL__N__efdd3984_12_NLLLoss2d_cu_e9278b4625nll_loss2d_forward_kernelIN3c104HalfEfiEEvPT_S6_PKS5_PKlS8_iiil,"ax",@progbits
	.align	128
.text._ZN2at6native45_GLOBAL__N__efdd3984_12_NLLLoss2d_cu_e9278b4625nll_loss2d_forward_kernelIN3c104HalfEfiEEvPT_S6_PKS5_PKlS8_iiil:
        .type           _ZN2at6native45_GLOBAL__N__efdd3984_12_NLLLoss2d_cu_e9278b4625nll_loss2d_forward_kernelIN3c104HalfEfiEEvPT_S6_PKS5_PKlS8_iiil,@function
        .size           _ZN2at6native45_GLOBAL__N__efdd3984_12_NLLLoss2d_cu_e9278b4625nll_loss2d_forward_kernelIN3c104HalfEfiEEvPT_S6_PKS5_PKlS8_iiil,(.L_x_887 - _ZN2at6native45_GLOBAL__N__efdd3984_12_NLLLoss2d_cu_e9278b4625nll_loss2d_forward_kernelIN3c104HalfEfiEEvPT_S6_PKS5_PKlS8_iiil)
        .other          _ZN2at6native45_GLOBAL__N__efdd3984_12_NLLLoss2d_cu_e9278b4625nll_loss2d_forward_kernelIN3c104HalfEfiEEvPT_S6_PKS5_PKlS8_iiil,@"STO_CUDA_ENTRY STV_DEFAULT"
_ZN2at6native45_GLOBAL__N__efdd3984_12_NLLLoss2d_cu_e9278b4625nll_loss2d_forward_kernelIN3c104HalfEfiEEvPT_S6_PKS5_PKlS8_iiil:
        /* <DEDUP_REMOVED lines=47> */
.L_x_407:
        /* <DEDUP_REMOVED lines=31> */
.L_x_404:
[----:B------:R-:W-:Y:S05]  /*04e0*/  BSYNC B6 ;  /* 0x0000000000067941 */ /* 0x000fea0003800000 */
.L_x_403:
        /* <DEDUP_REMOVED lines=16> */
[----:B------:R-:W-:Y:S01]  /*05f0*/  MOV R6, UR4 ;  /* 0x0000000400067c02 */ /* 0x000fe20008000f00 */
[----:B------:R-:W-:Y:S01]  /*0600*/  IMAD.U32 R7, RZ, RZ, UR5 ;  /* 0x00000005ff077e24 */ /* 0x000fe2000f8e00ff */
[----:B------:R-:W-:Y:S01]  /*0610*/  MOV R10, UR6 ;  /* 0x00000006000a7c02 */ /* 0x000fe20008000f00 */
[----:B------:R-:W-:Y:S01]  /*0620*/  IMAD.U32 R11, RZ, RZ, UR7 ;  /* 0x00000007ff0b7e24 */ /* 0x000fe2000f8e00ff */
[----:B------:R-:W-:Y:S01]  /*0630*/  MOV R13, RZ ;  /* 0x000000ff000d7202 */ /* 0x000fe20000000f00 */
[----:B------:R-:W-:-:S07]  /*0640*/  IMAD.MOV.U32 R12, RZ, RZ, 0x1 ;  /* 0x00000001ff0c7424 */ /* 0x000fce00078e00ff */
[----:B------:R-:W-:-:S07]  /*0650*/  LEPC R20, `(.L_x_406) ;  /* 0x000000001014794e */ /* 0x000fce0000000000 */
[----:B0----5:R-:W-:Y:S05]  /*0660*/  CALL.ABS.NOINC R2 ;  /* 0x0000000002007343 */ /* 0x021fea0003c00000 */
.L_x_406:
[----:B------:R-:W-:Y:S05]  /*0670*/  BSYNC B6 ;  /* 0x0000000000067941 */ /* 0x000fea0003800000 */
.L_x_405:
[----:B------:R-:W0:Y:S02]  /*0680*/  LDC.64 R2, c[0x0][0x220] ;  /* 0x00008800ff027b82 */ /* 0x000e240000000a00 */
[----:B0-----:R-:W-:-:S06]  /*0690*/  IMAD.WIDE R2, R22, 0x2, R2 ;  /* 0x0000000216027825 */ /* 0x001fcc00078e0202 */
        /* <DEDUP_REMOVED lines=8> */
.L_x_402:
[----:B------:R-:W-:Y:S05]  /*0720*/  BSYNC B7 ;  /* 0x0000000000077941 */ /* 0x000fea0003800000 */
.L_x_401:
[----:B------:R-:W0:Y:S02]  /*0730*/  LDC R3, c[0x0][0x240] ;  /* 0x00009000ff037b82 */ /* 0x000e240000000800 */
[----:B0-----:R-:W-:-:S05]  /*0740*/  IMAD R18, R3, UR48, R18 ;  /* 0x0000003003127c24 */ /* 0x001fca000f8e0212 */
[----:B------:R-:W-:-:S13]  /*0750*/  ISETP.GE.AND P0, PT, R18, UR50, PT ;  /* 0x0000003212007c0c */ /* 0x000fda000bf06270 */
[----:B------:R-:W-:Y:S05]  /*0760*/  @!P0 BRA `(.L_x_407) ;  /* 0xfffffff800e08947 */ /* 0x000fea000383ffff */
[----:B------:R-:W-:Y:S05]  /*0770*/  BRA `(.L_x_399) ;  /* 0x0000000400147947 */ /* 0x000fea0003800000 */
.L_x_400:
[----:B------:R-:W-:-:S07]  /*0780*/  CS2R R16, SRZ ;  /* 0x0000000000107805 */ /* 0x000fce000001ff00 */
.L_x_414:
        /* <DEDUP_REMOVED lines=31> */
.L_x_411:
[----:B------:R-:W-:Y:S05]  /*0980*/  BSYNC B6 ;  /* 0x0000000000067941 */ /* 0x000fea0003800000 */
.L_x_410:
        /* <DEDUP_REMOVED lines=21> */
.L_x_413:
[----:B------:R-:W-:Y:S05]  /*0ae0*/  BSYNC B6 ;  /* 0x0000000000067941 */ /* 0x000fea0003800000 */
.L_x_412:
[----:B------:R-:W0:Y:S02]  /*0af0*/  LDC.64 R2, c[0x0][0x220] ;  /* 0x00008800ff027b82 */ /* 0x000e240000000a00 */
[----:B0-----:R-:W-:-:S06]  /*0b00*/  IMAD.WIDE R22, R22, 0x2, R2 ;  /* 0x0000000216167825 */ /* 0x001fcc00078e0202 */
[----:B------:R-:W2:Y:S01]  /*0b10*/  LDG.E.U16 R22, desc[UR36][R22.64] ;  /* 0x0000002416167981 */ /* 0x000ea2000c1e1500 */
[----:B------:R-:W-:Y:S01]  /*0b20*/  FADD.FTZ R17, R17, 1 ;  /* 0x3f80000011117421 */ /* 0x000fe20000010000 */
[----:B--2---:R-:W-:-:S05]  /*0b30*/  HADD2.F32 R0, -RZ, R22.H0_H0 ;  /* 0x20000016ff007230 */ /* 0x004fca0000004100 */
[----:B------:R-:W-:-:S05]  /*0b40*/  FADD.FTZ R0, R0, -RZ ;  /* 0x800000ff00007221 */ /* 0x000fca0000010000 */
[----:B------:R-:W-:-:S05]  /*0b50*/  F2FP.F16.F32.PACK_AB R0, RZ, R0 ;  /* 0x00000000ff00723e */ /* 0x000fca00000000ff */
[----:B------:R-:W-:-:S05]  /*0b60*/  HADD2.F32 R3, -RZ, R0.H0_H0 ;  /* 0x20000000ff037230 */ /* 0x000fca0000004100 */
[----:B------:R-:W-:-:S07]  /*0b70*/  FADD.FTZ R16, R16, -R3 ;  /* 0x8000000310107221 */ /* 0x000fce0000010000 */
.L_x_409:
[----:B------:R-:W-:Y:S05]  /*0b80*/  BSYNC B7 ;  /* 0x0000000000077941 */ /* 0x000fea0003800000 */
.L_x_408:
[----:B------:R-:W0:Y:S02]  /*0b90*/  LDC R3, c[0x0][0x240] ;  /* 0x00009000ff037b82 */ /* 0x000e240000000800 */
[----:B0-----:R-:W-:-:S05]  /*0ba0*/  IMAD R18, R3, UR48, R18 ;  /* 0x0000003003127c24 */ /* 0x001fca000f8e0212 */
[----:B------:R-:W-:-:S13]  /*0bb0*/  ISETP.GE.AND P0, PT, R18, UR49, PT ;  /* 0x0000003112007c0c */ /* 0x000fda000bf06270 */
[----:B------:R-:W-:Y:S05]  /*0bc0*/  @!P0 BRA `(.L_x_414) ;  /* 0xfffffff800f08947 */ /* 0x000fea000383ffff */
.L_x_399:
[----:B------:R-:W-:Y:S05]  /*0bd0*/  BSYNC B8 ;  /* 0x0000000000087941 */ /* 0x000fea0003800000 */
.L_x_398:
        /* <DEDUP_REMOVED lines=12> */
.L_x_432:
        /* <DEDUP_REMOVED lines=38> */
.L_x_438:
[----:B-1----:R-:W-:-:S07]  /*0f00*/  FADD.FTZ R0, R5, R14 ;  /* 0x0000000e05007221 */ /* 0x002fce0000010000 */
.L_x_417:
[----:B------:R-:W-:Y:S05]  /*0f10*/  BSYNC B0 ;  /* 0x0000000000007941 */ /* 0x000fea0003800000 */
.L_x_416:
        /* <DEDUP_REMOVED lines=11> */
.L_x_445:
        /* <DEDUP_REMOVED lines=31> */
.L_x_451:
[----:B--2---:R-:W-:-:S07]  /*11c0*/  FADD.FTZ R13, R5, R14 ;  /* 0x0000000e050d7221 */ /* 0x004fce0000010000 */
.L_x_421:
[----:B------:R-:W-:Y:S05]  /*11d0*/  BSYNC B0 ;  /* 0x0000000000007941 */ /* 0x000fea0003800000 */
.L_x_420:
[----:B------:R-:W-:-:S13]  /*11e0*/  ISETP.NE.AND P0, PT, R6, RZ, PT ;  /* 0x000000ff0600720c */ /* 0x000fda0003f05270 */
[----:B------:R-:W-:Y:S05]  /*11f0*/  @P0 EXIT ;  /* 0x000000000000094d */ /* 0x000fea0003800000 */
[----:B--2---:R-:W2:Y:S01]  /*1200*/  LDC.64 R6, c[0x0][0x218] ;  /* 0x00008600ff067b82 */ /* 0x004ea20000000a00 */
[----:B------:R-:W-:Y:S01]  /*1210*/  IMAD.MOV.U32 R8, RZ, RZ, 0x3254 ;  /* 0x00003254ff087424 */ /* 0x000fe200078e00ff */
[----:B------:R-:W-:Y:S01]  /*1220*/  BSSY B0, `(.L_x_423) ;  /* 0x000000e000007945 */ /* 0x000fe20003800000 */
[----:B-1----:R-:W-:Y:S02]  /*1230*/  F2FP.F16.F32.PACK_AB R9, RZ, R0 ;  /* 0x00000000ff09723e */ /* 0x002fe400000000ff */
[C---:B--2---:R-:W-:Y:S02]  /*1240*/  LOP3.LUT R2, R6.reuse, 0xfffffffd, RZ, 0xc0, !PT ;  /* 0xfffffffd06027812 */ /* 0x044fe400078ec0ff */
[----:B------:R-:W-:Y:S02]  /*1250*/  MOV R3, R7 ;  /* 0x0000000700037202 */ /* 0x000fe40000000f00 */
[----:B0-----:R-:W-:-:S03]  /*1260*/  LOP3.LUT R4, R6, 0x2, RZ, 0xc0, !PT ;  /* 0x0000000206047812 */ /* 0x001fc600078ec0ff */
[----:B------:R0:W5:Y:S01]  /*1270*/  LD.E R5, desc[UR36][R2.64] ;  /* 0x0000002402057980 */ /* 0x000162000c101900 */
[----:B------:R-:W-:-:S04]  /*1280*/  ISETP.EQ.U32.AND P0, PT, R4, RZ, PT ;  /* 0x000000ff0400720c */ /* 0x000fc80003f02070 */
[----:B------:R-:W-:-:S09]  /*1290*/  SEL R0, R8, 0x7610, P0 ;  /* 0x0000761008007807 */ /* 0x000fd20000000000 */
.L_x_424:
[----:B-----5:R-:W-:-:S05]  /*12a0*/  HADD2 R4, R5, R9.H0_H0 ;  /* 0x2000000905047230 */ /* 0x020fca0000000000 */
[----:B------:R-:W-:-:S05]  /*12b0*/  PRMT R7, R5, R0, R4 ;  /* 0x0000000005077216 */ /* 0x000fca0000000004 */
[----:B------:R-:W2:Y:S02]  /*12c0*/  ATOM.E.CAS.STRONG.GPU PT, R4, [R2], R5, R7 ;  /* 0x000000050204738b */ /* 0x000ea400001ee107 */
[----:B--2---:R-:W-:Y:S02]  /*12d0*/  ISETP.NE.U32.AND P0, PT, R4, R5, PT ;  /* 0x000000050400720c */ /* 0x004fe40003f05070 */
[----:B------:R-:W-:-:S11]  /*12e0*/  MOV R5, R4 ;  /* 0x0000000400057202 */ /* 0x000fd60000000f00 */
[----:B------:R-:W-:Y:S05]  /*12f0*/  @P0 BRA `(.L_x_424) ;  /* 0xfffffffc00e80947 */ /* 0x000fea000383ffff */
[----:B------:R-:W-:Y:S05]  /*1300*/  BSYNC B0 ;  /* 0x0000000000007941 */ /* 0x000fea0003800000 */
.L_x_423:
[----:B------:R-:W0:Y:S01]  /*1310*/  LDC.64 R6, c[0x0][0x210] ;  /* 0x00008400ff067b82 */ /* 0x000e220000000a00 */
[----:B------:R-:W-:Y:S01]  /*1320*/  BSSY B0, `(.L_x_425) ;  /* 0x000000e000007945 */ /* 0x000fe20003800000 */
[----:B---3--:R-:W-:Y:S02]  /*1330*/  F2FP.F16.F32.PACK_AB R13, RZ, R13 ;  /* 0x0000000dff0d723e */ /* 0x008fe400000000ff */
[C---:B0-----:R-:W-:Y:S01]  /*1340*/  LOP3.LUT R2, R6.reuse, 0xfffffffd, RZ, 0xc0, !PT ;  /* 0xfffffffd06027812 */ /* 0x041fe200078ec0ff */
[----:B------:R-:W-:Y:S01]  /*1350*/  IMAD.MOV.U32 R3, RZ, RZ, R7 ;  /* 0x000000ffff037224 */ /* 0x000fe200078e0007 */
[----:B------:R-:W-:-:S04]  /*1360*/  LOP3.LUT R0, R6, 0x2, RZ, 0xc0, !PT ;  /* 0x0000000206007812 */ /* 0x000fc800078ec0ff */
[----:B------:R0:W5:Y:S01]  /*1370*/  LD.E R5, desc[UR36][R2.64] ;  /* 0x0000002402057980 */ /* 0x000162000c101900 */
[----:B------:R-:W-:-:S04]  /*1380*/  ISETP.EQ.U32.AND P0, PT, R0, RZ, PT ;  /* 0x000000ff0000720c */ /* 0x000fc80003f02070 */
[----:B------:R-:W-:-:S09]  /*1390*/  SEL R0, R8, 0x7610, P0 ;  /* 0x0000761008007807 */ /* 0x000fd20000000000 */
.L_x_426:
[----:B-----5:R-:W-:-:S05]  /*13a0*/  HADD2 R4, R5, R13.H0_H0 ;  /* 0x2000000d05047230 */ /* 0x020fca0000000000 */
[----:B------:R-:W-:-:S05]  /*13b0*/  PRMT R7, R5, R0, R4 ;  /* 0x0000000005077216 */ /* 0x000fca0000000004 */
[----:B------:R-:W2:Y:S02]  /*13c0*/  ATOM.E.CAS.STRONG.GPU PT, R4, [R2], R5, R7 ;  /* 0x000000050204738b */ /* 0x000ea400001ee107 */
[----:B--2---:R-:W-:Y:S02]  /*13d0*/  ISETP.NE.U32.AND P0, PT, R4, R5, PT ;  /* 0x000000050400720c */ /* 0x004fe40003f05070 */
[----:B------:R-:W-:-:S11]  /*13e0*/  MOV R5, R4 ;  /* 0x0000000400057202 */ /* 0x000fd60000000f00 */
[----:B------:R-:W-:Y:S05]  /*13f0*/  @P0 BRA `(.L_x_426) ;  /* 0xfffffffc00e80947 */ /* 0x000fea000383ffff */
[----:B------:R-:W-:Y:S05]  /*1400*/  BSYNC B0 ;  /* 0x0000000000007941 */ /* 0x000fea0003800000 */
.L_x_425:
[----:B------:R-:W-:Y:S05]  /*1410*/  EXIT ;  /* 0x000000000000794d */ /* 0x000fea0003800000 */
.L_x_415:
[----:B------:R-:W-:Y:S01]  /*1420*/  HFMA2.MMA R12, -RZ, RZ, 0, 9.5367431640625e-07 ;  /* 0x00000010ff0c7435 */ /* 0x000fe200000001ff */
[----:B------:R-:W-:Y:S01]  /*1430*/  IMAD.MOV.U32 R13, RZ, RZ, R17 ;  /* 0x000000ffff0d7224 */ /* 0x000fe200078e0011 */
[----:B------:R-:W-:Y:S01]  /*1440*/  MOV R15, 0xffffffff ;  /* 0xffffffff000f7802 */ /* 0x000fe20000000f00 */
[----:B------:R-:W-:-:S08]  /*1450*/  IMAD.MOV.U32 R11, RZ, RZ, 0x1f ;  /* 0x0000001fff0b7424 */ /* 0x000fd000078e00ff */
[----:B0-----:R-:W-:Y:S05]  /*1460*/  WARPSYNC.COLLECTIVE R15, `(.L_x_427) ;  /* 0x000000000f087348 */ /* 0x001fea0003c00000 */
[----:B------:R1:W2:Y:S02]  /*1470*/  SHFL.DOWN P6, R14, R13, R12, R11 ;  /* 0x0800000c0d0e7389 */ /* 0x0002a400000c000b */
[----:B012---:R-:W-:Y:S01]  /*1480*/  ENDCOLLECTIVE ;  /* 0x000000000000791b */ /* 0x007fe20003800000 */
.L_x_427:
[----:B------:R-:W-:Y:S01]  /*1490*/  HFMA2.MMA R12, -RZ, RZ, 0, 4.76837158203125e-07 ;  /* 0x00000008ff0c7435 */ /* 0x000fe200000001ff */
[----:B------:R-:W-:-:S04]  /*14a0*/  FADD.FTZ R0, R14, R17 ;  /* 0x000000110e007221 */ /* 0x000fc80000010000 */
[----:B------:R-:W-:-:S07]  /*14b0*/  IMAD.MOV.U32 R13, RZ, RZ, R0 ;  /* 0x000000ffff0d7224 */ /* 0x000fce00078e0000 */
[----:B------:R-:W-:Y:S05]  /*14c0*/  WARPSYNC.COLLECTIVE R15, `(.L_x_428) ;  /* 0x000000000f087348 */ /* 0x000fea0003c00000 */
[----:B------:R0:W1:Y:S02]  /*14d0*/  SHFL.DOWN P6, R14, R13, R12, R11 ;  /* 0x0800000c0d0e7389 */ /* 0x00006400000c000b */
[----:B01----:R-:W-:Y:S01]  /*14e0*/  ENDCOLLECTIVE ;  /* 0x000000000000791b */ /* 0x003fe20003800000 */
.L_x_428:
[----:B------:R-:W-:Y:S01]  /*14f0*/  MOV R12, 0x4 ;  /* 0x00000004000c7802 */ /* 0x000fe20000000f00 */
[----:B------:R-:W-:-:S04]  /*1500*/  FADD.FTZ R2, R0, R14 ;  /* 0x0000000e00027221 */ /* 0x000fc80000010000 */
[----:B------:R-:W-:-:S07]  /*1510*/  IMAD.MOV.U32 R13, RZ, RZ, R2 ;  /* 0x000000ffff0d7224 */ /* 0x000fce00078e0002 */
[----:B------:R-:W-:Y:S05]  /*1520*/  WARPSYNC.COLLECTIVE R15, `(.L_x_429) ;  /* 0x000000000f087348 */ /* 0x000fea0003c00000 */
[----:B------:R0:W1:Y:S02]  /*1530*/  SHFL.DOWN P6, R14, R13, R12, R11 ;  /* 0x0800000c0d0e7389 */ /* 0x00006400000c000b */
[----:B01----:R-:W-:Y:S01]  /*1540*/  ENDCOLLECTIVE ;  /* 0x000000000000791b */ /* 0x003fe20003800000 */
.L_x_429:
[----:B------:R-:W-:Y:S01]  /*1550*/  HFMA2.MMA R12, -RZ, RZ, 0, 1.1920928955078125e-07 ;  /* 0x00000002ff0c7435 */ /* 0x000fe200000001ff */
[----:B------:R-:W-:-:S04]  /*1560*/  FADD.FTZ R3, R2, R14 ;  /* 0x0000000e02037221 */ /* 0x000fc80000010000 */
[----:B------:R-:W-:-:S07]  /*1570*/  IMAD.MOV.U32 R13, RZ, RZ, R3 ;  /* 0x000000ffff0d7224 */ /* 0x000fce00078e0003 */
[----:B------:R-:W-:Y:S05]  /*1580*/  WARPSYNC.COLLECTIVE R15, `(.L_x_430) ;  /* 0x000000000f087348 */ /* 0x000fea0003c00000 */
[----:B------:R0:W1:Y:S02]  /*1590*/  SHFL.DOWN P6, R14, R13, R12, R11 ;  /* 0x0800000c0d0e7389 */ /* 0x00006400000c000b */
[----:B01----:R-:W-:Y:S01]  /*15a0*/  ENDCOLLECTIVE ;  /* 0x000000000000791b */ /* 0x003fe20003800000 */
.L_x_430:
[----:B------:R-:W-:Y:S01]  /*15b0*/  MOV R12, 0x1 ;  /* 0x00000001000c7802 */ /* 0x000fe20000000f00 */
[----:B------:R-:W-:-:S04]  /*15c0*/  FADD.FTZ R4, R3, R14 ;  /* 0x0000000e03047221 */ /* 0x000fc80000010000 */
[----:B------:R-:W-:-:S07]  /*15d0*/  IMAD.MOV.U32 R13, RZ, RZ, R4 ;  /* 0x000000ffff0d7224 */ /* 0x000fce00078e0004 */
[----:B------:R-:W-:Y:S05]  /*15e0*/  WARPSYNC.COLLECTIVE R15, `(.L_x_431) ;  /* 0x000000000f087348 */ /* 0x000fea0003c00000 */
[----:B------:R0:W1:Y:S02]  /*15f0*/  SHFL.DOWN P6, R14, R13, R12, R11 ;  /* 0x0800000c0d0e7389 */ /* 0x00006400000c000b */
[----:B01----:R-:W-:Y:S01]  /*1600*/  ENDCOLLECTIVE ;  /* 0x000000000000791b */ /* 0x003fe20003800000 */
.L_x_431:
[----:B------:R-:W-:Y:S05]  /*1610*/  BRA `(.L_x_432) ;  /* 0xfffffff400a07947 */ /* 0x000fea000383ffff */
.L_x_418:
[----:B------:R-:W-:Y:S01]  /*1620*/  HFMA2.MMA R12, -RZ, RZ, 0, 9.5367431640625e-07 ;  /* 0x00000010ff0c7435 */ /* 0x000fe200000001ff */
[----:B-1----:R-:W-:Y:S01]  /*1630*/  IMAD.MOV.U32 R13, RZ, RZ, R0 ;  /* 0x000000ffff0d7224 */ /* 0x002fe200078e0000 */
[----:B------:R-:W-:Y:S01]  /*1640*/  MOV R15, 0xffffffff ;  /* 0xffffffff000f7802 */ /* 0x000fe20000000f00 */
[----:B------:R-:W-:-:S08]  /*1650*/  IMAD.MOV.U32 R11, RZ, RZ, 0x1f ;  /* 0x0000001fff0b7424 */ /* 0x000fd000078e00ff */
[----:B0-----:R-:W-:Y:S05]  /*1660*/  WARPSYNC.COLLECTIVE R15, `(.L_x_433) ;  /* 0x000000000f087348 */ /* 0x001fea0003c00000 */
[----:B0-----:R0:W1:Y:S02]  /*1670*/  SHFL.DOWN P6, R14, R13, R12, R11 ;  /* 0x0800000c0d0e7389 */ /* 0x00106400000c000b */
[----:B01----:R-:W-:Y:S01]  /*1680*/  ENDCOLLECTIVE ;  /* 0x000000000000791b */ /* 0x003fe20003800000 */
.L_x_433:
[----:B------:R-:W-:Y:S01]  /*1690*/  HFMA2.MMA R12, -RZ, RZ, 0, 4.76837158203125e-07 ;  /* 0x00000008ff0c7435 */ /* 0x000fe200000001ff */
[----:B------:R-:W-:-:S04]  /*16a0*/  FADD.FTZ R2, R0, R14 ;  /* 0x0000000e00027221 */ /* 0x000fc80000010000 */
[----:B------:R-:W-:-:S07]  /*16b0*/  IMAD.MOV.U32 R13, RZ, RZ, R2 ;  /* 0x000000ffff0d7224 */ /* 0x000fce00078e0002 */
[----:B------:R-:W-:Y:S05]  /*16c0*/  WARPSYNC.COLLECTIVE R15, `(.L_x_434) ;  /* 0x000000000f087348 */ /* 0x000fea0003c00000 */
[----:B------:R0:W1:Y:S02]  /*16d0*/  SHFL.DOWN P6, R14, R13, R12, R11 ;  /* 0x0800000c0d0e7389 */ /* 0x00006400000c000b */
[----:B01----:R-:W-:Y:S01]  /*16e0*/  ENDCOLLECTIVE ;  /* 0x000000000000791b */ /* 0x003fe20003800000 */
.L_x_434:
[----:B------:R-:W-:Y:S01]  /*16f0*/  MOV R12, 0x4 ;  /* 0x00000004000c7802 */ /* 0x000fe20000000f00 */
[----:B------:R-:W-:-:S04]  /*1700*/  FADD.FTZ R3, R2, R14 ;  /* 0x0000000e02037221 */ /* 0x000fc80000010000 */
[----:B------:R-:W-:-:S07]  /*1710*/  IMAD.MOV.U32 R13, RZ, RZ, R3 ;  /* 0x000000ffff0d7224 */ /* 0x000fce00078e0003 */
[----:B------:R-:W-:Y:S05]  /*1720*/  WARPSYNC.COLLECTIVE R15, `(.L_x_435) ;  /* 0x000000000f087348 */ /* 0x000fea0003c00000 */
[----:B------:R0:W1:Y:S02]  /*1730*/  SHFL.DOWN P6, R14, R13, R12, R11 ;  /* 0x0800000c0d0e7389 */ /* 0x00006400000c000b */
[----:B01----:R-:W-:Y:S01]  /*1740*/  ENDCOLLECTIVE ;  /* 0x000000000000791b */ /* 0x003fe20003800000 */
.L_x_435:
[----:B------:R-:W-:Y:S01]  /*1750*/  HFMA2.MMA R12, -RZ, RZ, 0, 1.1920928955078125e-07 ;  /* 0x00000002ff0c7435 */ /* 0x000fe200000001ff */
[----:B------:R-:W-:-:S04]  /*1760*/  FADD.FTZ R4, R3, R14 ;  /* 0x0000000e03047221 */ /* 0x000fc80000010000 */
[----:B------:R-:W-:-:S07]  /*1770*/  IMAD.MOV.U32 R13, RZ, RZ, R4 ;  /* 0x000000ffff0d7224 */ /* 0x000fce00078e0004 */
[----:B------:R-:W-:Y:S05]  /*1780*/  WARPSYNC.COLLECTIVE R15, `(.L_x_436) ;  /* 0x000000000f087348 */ /* 0x000fea0003c00000 */
[----:B------:R0:W1:Y:S02]  /*1790*/  SHFL.DOWN P6, R14, R13, R12, R11 ;  /* 0x0800000c0d0e7389 */ /* 0x00006400000c000b */
[----:B01----:R-:W-:Y:S01]  /*17a0*/  ENDCOLLECTIVE ;  /* 0x000000000000791b */ /* 0x003fe20003800000 */
.L_x_436:
[----:B------:R-:W-:Y:S01]  /*17b0*/  MOV R12, 0x1 ;  /* 0x00000001000c7802 */ /* 0x000fe20000000f00 */
[----:B------:R-:W-:-:S04]  /*17c0*/  FADD.FTZ R5, R4, R14 ;  /* 0x0000000e04057221 */ /* 0x000fc80000010000 */
[----:B------:R-:W-:-:S07]  /*17d0*/  IMAD.MOV.U32 R13, RZ, RZ, R5 ;  /* 0x000000ffff0d7224 */ /* 0x000fce00078e0005 */
[----:B------:R-:W-:Y:S05]  /*17e0*/  WARPSYNC.COLLECTIVE R15, `(.L_x_437) ;  /* 0x000000000f087348 */ /* 0x000fea0003c00000 */
[----:B------:R0:W1:Y:S02]  /*17f0*/  SHFL.DOWN P6, R14, R13, R12, R11 ;  /* 0x0800000c0d0e7389 */ /* 0x00006400000c000b */
[----:B01----:R-:W-:Y:S01]  /*1800*/  ENDCOLLECTIVE ;  /* 0x000000000000791b */ /* 0x003fe20003800000 */
.L_x_437:
[----:B------:R-:W-:Y:S05]  /*1810*/  BRA `(.L_x_438) ;  /* 0xfffffff400b87947 */ /* 0x000fea000383ffff */
.L_x_419:
        /* <DEDUP_REMOVED lines=8> */
.L_x_440:
[----:B------:R-:W-:Y:S05]  /*18a0*/  BSYNC B0 ;  /* 0x0000000000007941 */ /* 0x000fea0003800000 */
.L_x_439:
[----:B------:R-:W-:Y:S01]  /*18b0*/  HFMA2.MMA R11, -RZ, RZ, 0, 1.847743988037109375e-06 ;  /* 0x0000001fff0b7435 */ /* 0x000fe200000001ff */
[----:B------:R-:W-:Y:S01]  /*18c0*/  FADD.FTZ R13, R14, R16 ;  /* 0x000000100e0d7221 */ /* 0x000fe20000010000 */
[----:B------:R-:W-:Y:S02]  /*18d0*/  IMAD.MOV.U32 R12, RZ, RZ, 0x8 ;  /* 0x00000008ff0c7424 */ /* 0x000fe400078e00ff */
[----:B------:R-:W-:-:S07]  /*18e0*/  IMAD.MOV.U32 R15, RZ, RZ, -0x1 ;  /* 0xffffffffff0f7424 */ /* 0x000fce00078e00ff */
[----:B------:R-:W-:Y:S05]  /*18f0*/  WARPSYNC.COLLECTIVE R15, `(.L_x_441) ;  /* 0x000000000f087348 */ /* 0x000fea0003c00000 */
[----:B------:R0:W1:Y:S02]  /*1900*/  SHFL.DOWN P6, R14, R13, R12, R11 ;  /* 0x0800000c0d0e7389 */ /* 0x00006400000c000b */
[----:B01----:R-:W-:Y:S01]  /*1910*/  ENDCOLLECTIVE ;  /* 0x000000000000791b */ /* 0x003fe20003800000 */
.L_x_441:
[----:B------:R-:W-:Y:S02]  /*1920*/  IMAD.MOV.U32 R12, RZ, RZ, 0x4 ;  /* 0x00000004ff0c7424 */ /* 0x000fe400078e00ff */
[----:B------:R-:W-:-:S05]  /*1930*/  FADD.FTZ R2, R13, R14 ;  /* 0x0000000e0d027221 */ /* 0x000fca0000010000 */
[----:B------:R-:W-:-:S07]  /*1940*/  MOV R13, R2 ;  /* 0x00000002000d7202 */ /* 0x000fce0000000f00 */
[----:B------:R-:W-:Y:S05]  /*1950*/  WARPSYNC.COLLECTIVE R15, `(.L_x_442) ;  /* 0x000000000f087348 */ /* 0x000fea0003c00000 */
[----:B------:R0:W1:Y:S02]  /*1960*/  SHFL.DOWN P6, R14, R13, R12, R11 ;  /* 0x0800000c0d0e7389 */ /* 0x00006400000c000b */
[----:B01----:R-:W-:Y:S01]  /*1970*/  ENDCOLLECTIVE ;  /* 0x000000000000791b */ /* 0x003fe20003800000 */
.L_x_442:
[----:B------:R-:W-:Y:S02]  /*1980*/  IMAD.MOV.U32 R12, RZ, RZ, 0x2 ;  /* 0x00000002ff0c7424 */ /* 0x000fe400078e00ff */
[----:B------:R-:W-:-:S05]  /*1990*/  FADD.FTZ R3, R2, R14 ;  /* 0x0000000e02037221 */ /* 0x000fca0000010000 */
[----:B------:R-:W-:-:S07]  /*19a0*/  MOV R13, R3 ;  /* 0x00000003000d7202 */ /* 0x000fce0000000f00 */
[----:B------:R-:W-:Y:S05]  /*19b0*/  WARPSYNC.COLLECTIVE R15, `(.L_x_443) ;  /* 0x000000000f087348 */ /* 0x000fea0003c00000 */
[----:B------:R0:W1:Y:S02]  /*19c0*/  SHFL.DOWN P6, R14, R13, R12, R11 ;  /* 0x0800000c0d0e7389 */ /* 0x00006400000c000b */
[----:B01----:R-:W-:Y:S01]  /*19d0*/  ENDCOLLECTIVE ;  /* 0x000000000000791b */ /* 0x003fe20003800000 */
.L_x_443:
[----:B------:R-:W-:Y:S02]  /*19e0*/  IMAD.MOV.U32 R12, RZ, RZ, 0x1 ;  /* 0x00000001ff0c7424 */ /* 0x000fe400078e00ff */
[----:B------:R-:W-:-:S05]  /*19f0*/  FADD.FTZ R4, R3, R14 ;  /* 0x0000000e03047221 */ /* 0x000fca0000010000 */
[----:B------:R-:W-:-:S07]  /*1a00*/  MOV R13, R4 ;  /* 0x00000004000d7202 */ /* 0x000fce0000000f00 */
[----:B------:R-:W-:Y:S05]  /*1a10*/  WARPSYNC.COLLECTIVE R15, `(.L_x_444) ;  /* 0x000000000f087348 */ /* 0x000fea0003c00000 */
[----:B------:R0:W1:Y:S02]  /*1a20*/  SHFL.DOWN P6, R14, R13, R12, R11 ;  /* 0x0800000c0d0e7389 */ /* 0x00006400000c000b */
[----:B01----:R-:W-:Y:S01]  /*1a30*/  ENDCOLLECTIVE ;  /* 0x000000000000791b */ /* 0x003fe20003800000 */
.L_x_444:
[----:B------:R-:W-:Y:S05]  /*1a40*/  BRA `(.L_x_445) ;  /* 0xfffffff400607947 */ /* 0x000fea000383ffff */
.L_x_422:
[----:B------:R-:W-:Y:S01]  /*1a50*/  HFMA2.MMA R12, -RZ, RZ, 0, 9.5367431640625e-07 ;  /* 0x00000010ff0c7435 */ /* 0x000fe200000001ff */
[----:B------:R-:W-:Y:S01]  /*1a60*/  IMAD.MOV.U32 R11, RZ, RZ, 0x1f ;  /* 0x0000001fff0b7424 */ /* 0x000fe200078e00ff */
[----:B------:R-:W-:-:S09]  /*1a70*/  MOV R15, 0xffffffff ;  /* 0xffffffff000f7802 */ /* 0x000fd20000000f00 */
[----:B0123--:R-:W-:Y:S05]  /*1a80*/  WARPSYNC.COLLECTIVE R15, `(.L_x_446) ;  /* 0x000000000f087348 */ /* 0x00ffea0003c00000 */
[----:B---3--:R3:W4:Y:S02]  /*1a90*/  SHFL.DOWN P6, R14, R13, R12, R11 ;  /* 0x0800000c0d0e7389 */ /* 0x00872400000c000b */
[----:B01234-:R-:W-:Y:S01]  /*1aa0*/  ENDCOLLECTIVE ;  /* 0x000000000000791b */ /* 0x01ffe20003800000 */
.L_x_446:
[----:B------:R-:W-:Y:S01]  /*1ab0*/  HFMA2.MMA R12, -RZ, RZ, 0, 4.76837158203125e-07 ;  /* 0x00000008ff0c7435 */ /* 0x000fe200000001ff */
[----:B------:R-:W-:-:S04]  /*1ac0*/  FADD.FTZ R2, R13, R14 ;  /* 0x0000000e0d027221 */ /* 0x000fc80000010000 */
[----:B------:R-:W-:-:S07]  /*1ad0*/  IMAD.MOV.U32 R13, RZ, RZ, R2 ;  /* 0x000000ffff0d7224 */ /* 0x000fce00078e0002 */
[----:B------:R-:W-:Y:S05]  /*1ae0*/  WARPSYNC.COLLECTIVE R15, `(.L_x_447) ;  /* 0x000000000f087348 */ /* 0x000fea0003c00000 */
[----:B------:R0:W1:Y:S02]  /*1af0*/  SHFL.DOWN P6, R14, R13, R12, R11 ;  /* 0x0800000c0d0e7389 */ /* 0x00006400000c000b */
[----:B01----:R-:W-:Y:S01]  /*1b00*/  ENDCOLLECTIVE ;  /* 0x000000000000791b */ /* 0x003fe20003800000 */
.L_x_447:
[----:B------:R-:W-:Y:S01]  /*1b10*/  MOV R12, 0x4 ;  /* 0x00000004000c7802 */ /* 0x000fe20000000f00 */
[----:B------:R-:W-:-:S04]  /*1b20*/  FADD.FTZ R3, R2, R14 ;  /* 0x0000000e02037221 */ /* 0x000fc80000010000 */
[----:B------:R-:W-:-:S07]  /*1b30*/  IMAD.MOV.U32 R13, RZ, RZ, R3 ;  /* 0x000000ffff0d7224 */ /* 0x000fce00078e0003 */
[----:B------:R-:W-:Y:S05]  /*1b40*/  WARPSYNC.COLLECTIVE R15, `(.L_x_448) ;  /* 0x000000000f087348 */ /* 0x000fea0003c00000 */
[----:B------:R0:W1:Y:S02]  /*1b50*/  SHFL.DOWN P6, R14, R13, R12, R11 ;  /* 0x0800000c0d0e7389 */ /* 0x00006400000c000b */
[----:B01----:R-:W-:Y:S01]  /*1b60*/  ENDCOLLECTIVE ;  /* 0x000000000000791b */ /* 0x003fe20003800000 */
.L_x_448:
[----:B------:R-:W-:Y:S01]  /*1b70*/  HFMA2.MMA R12, -RZ, RZ, 0, 1.1920928955078125e-07 ;  /* 0x00000002ff0c7435 */ /* 0x000fe200000001ff */
[----:B------:R-:W-:-:S04]  /*1b80*/  FADD.FTZ R4, R3, R14 ;  /* 0x0000000e03047221 */ /* 0x000fc80000010000 */
[----:B------:R-:W-:-:S07]  /*1b90*/  IMAD.MOV.U32 R13, RZ, RZ, R4 ;  /* 0x000000ffff0d7224 */ /* 0x000fce00078e0004 */
[----:B------:R-:W-:Y:S05]  /*1ba0*/  WARPSYNC.COLLECTIVE R15, `(.L_x_449) ;  /* 0x000000000f087348 */ /* 0x000fea0003c00000 */
[----:B------:R0:W1:Y:S02]  /*1bb0*/  SHFL.DOWN P6, R14, R13, R12, R11 ;  /* 0x0800000c0d0e7389 */ /* 0x00006400000c000b */
[----:B01----:R-:W-:Y:S01]  /*1bc0*/  ENDCOLLECTIVE ;  /* 0x000000000000791b */ /* 0x003fe20003800000 */
.L_x_449:
[----:B------:R-:W-:Y:S01]  /*1bd0*/  MOV R12, 0x1 ;  /* 0x00000001000c7802 */ /* 0x000fe20000000f00 */
[----:B------:R-:W-:-:S04]  /*1be0*/  FADD.FTZ R5, R4, R14 ;  /* 0x0000000e04057221 */ /* 0x000fc80000010000 */
[----:B------:R-:W-:-:S07]  /*1bf0*/  IMAD.MOV.U32 R13, RZ, RZ, R5 ;  /* 0x000000ffff0d7224 */ /* 0x000fce00078e0005 */
[----:B------:R-:W-:Y:S05]  /*1c00*/  WARPSYNC.COLLECTIVE R15, `(.L_x_450) ;  /* 0x000000000f087348 */ /* 0x000fea0003c00000 */
[----:B------:R0:W1:Y:S02]  /*1c10*/  SHFL.DOWN P6, R14, R13, R12, R11 ;  /* 0x0800000c0d0e7389 */ /* 0x00006400000c000b */
[----:B01----:R-:W-:Y:S01]  /*1c20*/  ENDCOLLECTIVE ;  /* 0x000000000000791b */ /* 0x003fe20003800000 */
.L_x_450:
[----:B------:R-:W-:Y:S05]  /*1c30*/  BRA `(.L_x_451) ;  /* 0xfffffff400607947 */ /* 0x000fea000383ffff */
.L_x_452:
        /* <DEDUP_REMOVED lines=12> */
.L_x_887:


//--------------------- .text._ZN2at6native45_GLOBAL__N__efdd3984_12_NLLLoss2d_cu_e9278b4625nll_loss2d_forward_kernelIfflEEvPT_S4_PKS3_PKlS6_iiil --------------------------
	.section	.text._ZN2at6native45_GLOBAL__N__efdd3984_12_NLLLoss2d_cu_e9278b4625nll_loss2d_forward_kernelIfflEEvPT_S4_PKS3_PKlS6_iiil,"ax",@progbits
	.align	128
.text._ZN2at6native45_GLOBAL__N__efdd3984_12_NLLLoss2d_cu_e9278b4625nll_loss2d_forward_kernelIfflEEvPT_S4_PKS3_PKlS6_iiil:
        .type           _ZN2at6native45_GLOBAL__N__efdd3984_12_NLLLoss2d_cu_e9278b4625nll_loss2d_forward_kernelIfflEEvPT_S4_PKS3_PKlS6_iiil,@function
        .size           _ZN2at6native45_GLOBAL__N__efdd3984_12_NLLLoss2d_cu_e9278b4625nll_loss2d_forward_kernelIfflEEvPT_S4_PKS3_PKlS6_iiil,(.L_x_888 - _ZN2at6native45_GLOBAL__N__efdd3984_12_NLLLoss2d_cu_e9278b4625nll_loss2d_forward_kernelIfflEEvPT_S4_PKS3_PKlS6_iiil)
        .other          _ZN2at6native45_GLOBAL__N__efdd3984_12_NLLLoss2d_cu_e9278b4625nll_loss2d_forward_kernelIfflEEvPT_S4_PKS3_PKlS6_iiil,@"STO_CUDA_ENTRY STV_DEFAULT"
_ZN2at6native45_GLOBAL__N__efdd3984_12_NLLLoss2d_cu_e9278b4625nll_loss2d_forward_kernelIfflEEvPT_S4_PKS3_PKlS6_iiil:
[----:B------:R-:W0:Y:S08]  /*0000*/  LDC R1, c[0x0][0x28] ;  /* 0x00000a00ff017b82 */ /* 0x000e300000000800 */
[----:B------:R-:W1:Y:S01]  /*0010*/  LDC R7, c[0x0][0x240] ;  /* 0x00009000ff077b82 */ /* 0x000e620000000800 */
[----:B------:R-:W-:Y:S01]  /*0020*/  ULDC UR54, c[0x0][0x0] ;  /* 0x0000000000367ab9 */ /* 0x000fe20000000800 */
[----:B------:R-:W-:Y:S01]  /*0030*/  ULDC.64 UR36, c[0x0][0x208] ;  /* 0x0000820000247ab9 */ /* 0x000fe20000000a00 */
[----:B------:R-:W-:Y:S01]  /*0040*/  ULDC UR55, c[0x0][0x238] ;  /* 0x00008e0000377ab9 */ /* 0x000fe20000000800 */
[----:B------:R-:W-:Y:S01]  /*0050*/  ULDC UR56, c[0x0][0x23c] ;  /* 0x00008f0000387ab9 */ /* 0x000fe20000000800 */
[----:B------:R-:W-:Y:S01]  /*0060*/  ULDC UR57, c[0x0][0x23c] ;  /* 0x00008f0000397ab9 */ /* 0x000fe20000000800 */
        /* <DEDUP_REMOVED lines=8> */
[----:B------:R-:W-:Y:S01]  /*00f0*/  ULDC.64 UR52, c[0x0][0x220] ;  /* 0x0000880000347ab9 */ /* 0x000fe20000000a00 */
[----:B------:R-:W-:Y:S01]  /*0100*/  BSSY B8, `(.L_x_453) ;  /* 0x00000c7000087945 */ /* 0x000fe20003800000 */
[----:B------:R-:W3:Y:S01]  /*0110*/  LDC R16, c[0x0][0x23c] ;  /* 0x00008f00ff107b82 */ /* 0x000ee20000000800 */
[----:B------:R-:W-:Y:S01]  /*0120*/  MOV R18, RZ ;  /* 0x000000ff00127202 */ /* 0x000fe20000000f00 */
        /* <DEDUP_REMOVED lines=29> */
[----:B------:R-:W0:Y:S01]  /*0300*/  LDC R24, c[0x0][0x238] ;  /* 0x00008e00ff187b82 */ /* 0x000e220000000800 */
[----:B------:R-:W-:Y:S01]  /*0310*/  SHF.R.S32.HI R19, RZ, 0x1f, R16 ;  /* 0x0000001fff137819 */ /* 0x000fe20000011410 */
[----:B------:R-:W-:Y:S01]  /*0320*/  IMAD.WIDE.U32 R28, R3, R16, RZ ;  /* 0x00000010031c7225 */ /* 0x000fe200078e00ff */
[----:B------:R-:W-:-:S03]  /*0330*/  HFMA2.MMA R18, -RZ, RZ, 0, 0 ;  /* 0x00000000ff127435 */ /* 0x000fc600000001ff */
[----:B------:R-:W-:Y:S02]  /*0340*/  IMAD.MOV.U32 R2, RZ, RZ, RZ ;  /* 0x000000ffff027224 */ /* 0x000fe400078e00ff */
[----:B------:R-:W-:Y:S01]  /*0350*/  IMAD R23, R3, R19, R29 ;  /* 0x0000001303177224 */ /* 0x000fe200078e021d */
[----:B0-----:R-:W-:-:S07]  /*0360*/  SHF.R.S32.HI R24, RZ, 0x1f, R24 ;  /* 0x0000001fff187819 */ /* 0x001fce0000011418 */
.L_x_462:
        /* <DEDUP_REMOVED lines=13> */
[----:B------:R-:W-:-:S04]  /*0440*/  ISETP.GE.AND.EX P0, PT, R27, R24, PT, P0 ;  /* 0x000000181b00720c */ /* 0x000fc80003f06300 */
        /* <DEDUP_REMOVED lines=19> */
.L_x_459:
[----:B------:R-:W-:Y:S05]  /*0580*/  BSYNC B6 ;  /* 0x0000000000067941 */ /* 0x000fea0003800000 */
.L_x_458:
[----:B------:R-:W-:-:S04]  /*0590*/  LEA R4, P0, R26, UR46, 0x2 ;  /* 0x0000002e1a047c11 */ /* 0x000fc8000f8010ff */
[----:B------:R-:W-:-:S05]  /*05a0*/  LEA.HI.X R5, R26, UR47, R27, 0x2, P0 ;  /* 0x0000002f1a057c11 */ /* 0x000fca00080f141b */
[----:B------:R0:W5:Y:S01]  /*05b0*/  LDG.E R25, desc[UR36][R4.64] ;  /* 0x0000002404197981 */ /* 0x000162000c1e1900 */
[----:B------:R-:W-:Y:S01]  /*05c0*/  IMAD R3, R23, UR48, RZ ;  /* 0x0000003017037c24 */ /* 0x000fe2000f8e02ff */
[----:B------:R-:W-:Y:S01]  /*05d0*/  BSSY B6, `(.L_x_460) ;  /* 0x000001c000067945 */ /* 0x000fe20003800000 */
[----:B------:R-:W-:Y:S02]  /*05e0*/  IMAD.MOV.U32 R16, RZ, RZ, R22 ;  /* 0x000000ffff107224 */ /* 0x000fe400078e0016 */
[----:B------:R-:W-:Y:S02]  /*05f0*/  IMAD R3, R24, R28, R3 ;  /* 0x0000001c18037224 */ /* 0x000fe400078e0203 */
[----:B------:R-:W-:-:S04]  /*0600*/  IMAD.WIDE.U32 R6, R28, UR48, R16 ;  /* 0x000000301c067c25 */ /* 0x000fc8000f8e0010 */
[----:B------:R-:W-:Y:S01]  /*0610*/  IMAD R0, R27, UR49, RZ ;  /* 0x000000311b007c24 */ /* 0x000fe2000f8e02ff */
[----:B------:R-:W-:-:S03]  /*0620*/  IADD3 R7, R7, R3, RZ ;  /* 0x0000000307077210 */ /* 0x000fc60007ffe0ff */
[C---:B------:R-:W-:Y:S02]  /*0630*/  IMAD R27, R26.reuse, R19, R0 ;  /* 0x000000131a1b7224 */ /* 0x040fe400078e0200 */
[----:B------:R-:W-:-:S04]  /*0640*/  IMAD.WIDE.U32 R16, R26, UR49, R6 ;  /* 0x000000311a107c25 */ /* 0x000fc8000f8e0006 */
[----:B------:R-:W-:Y:S01]  /*0650*/  IMAD.IADD R27, R17, 0x1, R27 ;  /* 0x00000001111b7824 */ /* 0x000fe200078e021b */
[----:B------:R-:W-:-:S04]  /*0660*/  ISETP.GT.U32.AND P0, PT, R16, -0x1, PT ;  /* 0xffffffff1000780c */ /* 0x000fc80003f04070 */
[----:B------:R-:W-:-:S13]  /*0670*/  ISETP.GT.AND.EX P0, PT, R27, -0x1, PT, P0 ;  /* 0xffffffff1b00780c */ /* 0x000fda0003f04300 */
        /* <DEDUP_REMOVED lines=17> */
.L_x_461:
[----:B------:R-:W-:Y:S05]  /*0790*/  BSYNC B6 ;  /* 0x0000000000067941 */ /* 0x000fea0003800000 */
.L_x_460:
[----:B------:R-:W-:-:S04]  /*07a0*/  LEA R4, P0, R16, UR52, 0x2 ;  /* 0x0000003410047c11 */ /* 0x000fc8000f8010ff */
[----:B------:R-:W-:-:S05]  /*07b0*/  LEA.HI.X R5, R16, UR53, R27, 0x2, P0 ;  /* 0x0000003510057c11 */ /* 0x000fca00080f141b */
[----:B------:R-:W2:Y:S01]  /*07c0*/  LDG.E R4, desc[UR36][R4.64] ;  /* 0x0000002404047981 */ /* 0x000ea2000c1e1900 */
[----:B-----5:R-:W-:Y:S01]  /*07d0*/  FADD.FTZ R2, R2, R25 ;  /* 0x0000001902027221 */ /* 0x020fe20000010000 */
[----:B--2---:R-:W-:-:S07]  /*07e0*/  FFMA.FTZ R18, -R25, R4, R18 ;  /* 0x0000000419127223 */ /* 0x004fce0000010112 */
.L_x_457:
[----:B------:R-:W-:Y:S05]  /*07f0*/  BSYNC B7 ;  /* 0x0000000000077941 */ /* 0x000fea0003800000 */
.L_x_456:
[----:B------:R-:W0:Y:S02]  /*0800*/  LDC R3, c[0x0][0x240] ;  /* 0x00009000ff037b82 */ /* 0x000e240000000800 */
[----:B0-----:R-:W-:-:S05]  /*0810*/  IMAD R22, R3, UR54, R22 ;  /* 0x0000003603167c24 */ /* 0x001fca000f8e0216 */
[----:B------:R-:W-:-:S13]  /*0820*/  ISETP.GE.AND P0, PT, R22, UR57, PT ;  /* 0x0000003916007c0c */ /* 0x000fda000bf06270 */
[----:B------:R-:W-:Y:S05]  /*0830*/  @!P0 BRA `(.L_x_462) ;  /* 0xfffffff800cc8947 */ /* 0x000fea000383ffff */
[----:B------:R-:W-:Y:S05]  /*0840*/  BRA `(.L_x_454) ;  /* 0x0000000400487947 */ /* 0x000fea0003800000 */
.L_x_455:
[----:B------:R-:W-:Y:S01]  /*0850*/  SHF.R.S32.HI R23, RZ, 0x1f, R16 ;  /* 0x0000001fff177819 */ /* 0x000fe20000011410 */
[----:B------:R-:W-:Y:S01]  /*0860*/  IMAD.WIDE.U32 R16, R3, R16, RZ ;  /* 0x0000001003107225 */ /* 0x000fe200078e00ff */
[----:B------:R-:W-:-:S03]  /*0870*/  HFMA2.MMA R18, -RZ, RZ, 0, 0 ;  /* 0x00000000ff127435 */ /* 0x000fc600000001ff */
[----:B------:R-:W-:Y:S02]  /*0880*/  IMAD.MOV.U32 R2, RZ, RZ, RZ ;  /* 0x000000ffff027224 */ /* 0x000fe400078e00ff */
[----:B------:R-:W-:-:S07]  /*0890*/  IMAD R19, R3, R23, R17 ;  /* 0x0000001703137224 */ /* 0x000fce00078e0211 */
.L_x_469:
        /* <DEDUP_REMOVED lines=35> */
.L_x_466:
[----:B------:R-:W-:Y:S05]  /*0ad0*/  BSYNC B6 ;  /* 0x0000000000067941 */ /* 0x000fea0003800000 */
.L_x_465:
        /* <DEDUP_REMOVED lines=29> */
.L_x_468:
[----:B------:R-:W-:Y:S05]  /*0cb0*/  BSYNC B6 ;  /* 0x0000000000067941 */ /* 0x000fea0003800000 */
.L_x_467:
[----:B------:R-:W-:Y:S02]  /*0cc0*/  ULDC.64 UR4, c[0x0][0x220] ;  /* 0x0000880000047ab9 */ /* 0x000fe40000000a00 */
[----:B------:R-:W-:-:S04]  /*0cd0*/  LEA R4, P0, R24, UR4, 0x2 ;  /* 0x0000000418047c11 */ /* 0x000fc8000f8010ff */
[----:B------:R-:W-:-:S06]  /*0ce0*/  LEA.HI.X R5, R24, UR5, R27, 0x2, P0 ;  /* 0x0000000518057c11 */ /* 0x000fcc00080f141b */
[----:B------:R-:W2:Y:S01]  /*0cf0*/  LDG.E R5, desc[UR36][R4.64] ;  /* 0x0000002404057981 */ /* 0x000ea2000c1e1900 */
[----:B------:R-:W-:Y:S01]  /*0d00*/  FADD.FTZ R2, R2, 1 ;  /* 0x3f80000002027421 */ /* 0x000fe20000010000 */
[----:B--2---:R-:W-:-:S07]  /*0d10*/  FADD.FTZ R18, R18, -R5 ;  /* 0x8000000512127221 */ /* 0x004fce0000010000 */
.L_x_464:
[----:B------:R-:W-:Y:S05]  /*0d20*/  BSYNC B7 ;  /* 0x0000000000077941 */ /* 0x000fea0003800000 */
.L_x_463:
[----:B------:R-:W0:Y:S02]  /*0d30*/  LDC R3, c[0x0][0x240] ;  /* 0x00009000ff037b82 */ /* 0x000e240000000800 */
[----:B0-----:R-:W-:-:S05]  /*0d40*/  IMAD R22, R3, UR54, R22 ;  /* 0x0000003603167c24 */ /* 0x001fca000f8e0216 */
[----:B------:R-:W-:-:S13]  /*0d50*/  ISETP.GE.AND P0, PT, R22, UR56, PT ;  /* 0x0000003816007c0c */ /* 0x000fda000bf06270 */
[----:B------:R-:W-:Y:S05]  /*0d60*/  @!P0 BRA `(.L_x_469) ;  /* 0xfffffff800cc8947 */ /* 0x000fea000383ffff */
.L_x_454:
[----:B------:R-:W-:Y:S05]  /*0d70*/  BSYNC B8 ;  /* 0x0000000000087941 */ /* 0x000fea0003800000 */
.L_x_453:
        /* <DEDUP_REMOVED lines=12> */
.L_x_483:
[----:B0-----:R-:W-:Y:S01]  /*0e40*/  SHF.R.S32.HI R3, RZ, 0x1f, R6 ;  /* 0x0000001fff037819 */ /* 0x001fe20000011406 */
[----:B------:R-:W-:Y:S05]  /*0e50*/  WARPSYNC.ALL ;  /* 0x0000000000007948 */ /* 0x000fea0003800000 */
[----:B------:R-:W-:Y:S01]  /*0e60*/  LEA.HI R8, R3, R6, RZ, 0x5 ;  /* 0x0000000603087211 */ /* 0x000fe200078f28ff */
[----:B------:R-:W-:Y:S01]  /*0e70*/  USHF.R.U32.HI UR4, URZ, 0x5, UR54 ;  /* 0x000000053f047899 */ /* 0x000fe20008011636 */
[----:B------:R-:W-:Y:S01]  /*0e80*/  BAR.SYNC.DEFER_BLOCKING 0x0 ;  /* 0x0000000000007b1d */ /* 0x000fe20000010000 */
[----:B--2---:R-:W-:Y:S01]  /*0e90*/  FADD.FTZ R14, R5, R14 ;  /* 0x0000000e050e7221 */ /* 0x004fe20000010000 */
[----:B------:R-:W-:Y:S01]  /*0ea0*/  LOP3.LUT R7, R8, 0xffffffe0, RZ, 0xc0, !PT ;  /* 0xffffffe008077812 */ /* 0x000fe200078ec0ff */
[----:B------:R-:W-:-:S02]  /*0eb0*/  VIADD R4, R6, 0x1f ;  /* 0x0000001f06047836 */ /* 0x000fc40000000000 */
[C---:B------:R-:W-:Y:S01]  /*0ec0*/  ISETP.GE.AND P1, PT, R6.reuse, UR4, PT ;  /* 0x0000000406007c0c */ /* 0x040fe2000bf26270 */
[----:B------:R-:W-:Y:S01]  /*0ed0*/  BSSY B0, `(.L_x_471) ;  /* 0x000001e000007945 */ /* 0x000fe20003800000 */
[----:B------:R-:W-:Y:S01]  /*0ee0*/  IMAD.IADD R7, R6, 0x1, -R7 ;  /* 0x0000000106077824 */ /* 0x000fe200078e0a07 */
[----:B------:R-:W-:-:S04]  /*0ef0*/  ISETP.GT.U32.AND P2, PT, R4, 0x3e, PT ;  /* 0x0000003e0400780c */ /* 0x000fc80003f44070 */
[----:B------:R-:W-:-:S06]  /*0f00*/  ISETP.NE.AND P0, PT, R7, RZ, PT ;  /* 0x000000ff0700720c */ /* 0x000fcc0003f05270 */
[----:B------:R-:W0:Y:S01]  /*0f10*/  @!P1 S2R R9, SR_CgaCtaId ;  /* 0x0000000000099919 */ /* 0x000e220000008800 */
[----:B------:R-:W-:-:S06]  /*0f20*/  @!P1 MOV R2, 0x400 ;  /* 0x0000040000029802 */ /* 0x000fcc0000000f00 */
[----:B------:R-:W2:Y:S01]  /*0f30*/  @!P0 S2R R3, SR_CgaCtaId ;  /* 0x0000000000038919 */ /* 0x000ea20000008800 */
[----:B------:R-:W-:Y:S02]  /*0f40*/  @!P0 MOV R0, 0x400 ;  /* 0x0000040000008802 */ /* 0x000fe40000000f00 */
[----:B0-----:R-:W-:-:S04]  /*0f50*/  @!P1 LEA R2, R9, R2, 0x18 ;  /* 0x0000000209029211 */ /* 0x001fc800078ec0ff */
[----:B------:R-:W-:Y:S02]  /*0f60*/  @!P1 LEA R2, R7, R2, 0x2 ;  /* 0x0000000207029211 */ /* 0x000fe400078e10ff */
[----:B--2---:R-:W-:Y:S02]  /*0f70*/  @!P0 LEA R3, R3, R0, 0x18 ;  /* 0x0000000003038211 */ /* 0x004fe400078ec0ff */
[----:B------:R-:W-:-:S04]  /*0f80*/  @!P0 SHF.R.S32.HI R0, RZ, 0x5, R8 ;  /* 0x00000005ff008819 */ /* 0x000fc80000011408 */
[----:B------:R-:W-:Y:S01]  /*0f90*/  @!P0 LEA R3, R0, R3, 0x2 ;  /* 0x0000000300038211 */ /* 0x000fe200078e10ff */
[----:B------:R-:W-:-:S04]  /*0fa0*/  IMAD.MOV.U32 R0, RZ, RZ, RZ ;  /* 0x000000ffff007224 */ /* 0x000fc800078e00ff */
[----:B------:R0:W-:Y:S01]  /*0fb0*/  @!P0 STS [R3], R14 ;  /* 0x0000000e03008388 */ /* 0x0001e20000000800 */
[----:B------:R-:W-:Y:S06]  /*0fc0*/  BAR.SYNC.DEFER_BLOCKING 0x0 ;  /* 0x0000000000007b1d */ /* 0x000fec0000010000 */
[----:B------:R0:W2:Y:S01]  /*0fd0*/  @!P1 LDS R0, [R2] ;  /* 0x0000000002009984 */ /* 0x0000a20000000800 */
[----:B------:R-:W-:Y:S05]  /*0fe0*/  @P2 BRA `(.L_x_472) ;  /* 0x0000000000302947 */ /* 0x000fea0003800000 */
[----:B------:R-:W-:-:S03]  /*0ff0*/  UMOV UR4, 0xffffffff ;  /* 0xffffffff00047882 */ /* 0x000fc60000000000 */
[----:B------:R-:W-:Y:S05]  /*1000*/  BRA.DIV UR4, `(.L_x_473) ;  /* 0x0000000604787947 */ /* 0x000fea000b800000 */
[----:B0-2---:R-:W0:Y:S02]  /*1010*/  SHFL.DOWN PT, R14, R0, 0x10, 0x1f ;  /* 0x0a001f00000e7f89 */ /* 0x005e2400000e0000 */
[----:B0-----:R-:W-:-:S05]  /*1020*/  FADD.FTZ R2, R0, R14 ;  /* 0x0000000e00027221 */ /* 0x001fca0000010000 */
[----:B------:R-:W0:Y:S02]  /*1030*/  SHFL.DOWN PT, R14, R2, 0x8, 0x1f ;  /* 0x09001f00020e7f89 */ /* 0x000e2400000e0000 */
[----:B0-----:R-:W-:-:S05]  /*1040*/  FADD.FTZ R3, R2, R14 ;  /* 0x0000000e02037221 */ /* 0x001fca0000010000 */
[----:B------:R-:W0:Y:S02]  /*1050*/  SHFL.DOWN PT, R14, R3, 0x4, 0x1f ;  /* 0x08801f00030e7f89 */ /* 0x000e2400000e0000 */
[----:B0-----:R-:W-:-:S05]  /*1060*/  FADD.FTZ R4, R3, R14 ;  /* 0x0000000e03047221 */ /* 0x001fca0000010000 */
[----:B------:R-:W1:Y:S02]  /*1070*/  SHFL.DOWN PT, R14, R4, 0x2, 0x1f ;  /* 0x08401f00040e7f89 */ /* 0x000e6400000e0000 */
[----:B-1----:R-:W-:-:S05]  /*1080*/  FADD.FTZ R5, R4, R14 ;  /* 0x0000000e04057221 */ /* 0x002fca0000010000 */
[----:B------:R0:W1:Y:S02]  /*1090*/  SHFL.DOWN PT, R14, R5, 0x1, 0x1f ;  /* 0x08201f00050e7f89 */ /* 0x00006400000e0000 */
.L_x_489:
[----:B-1----:R-:W-:-:S07]  /*10a0*/  FADD.FTZ R0, R5, R14 ;  /* 0x0000000e05007221 */ /* 0x002fce0000010000 */
.L_x_472:
[----:B------:R-:W-:Y:S05]  /*10b0*/  BSYNC B0 ;  /* 0x0000000000007941 */ /* 0x000fea0003800000 */
.L_x_471:
        /* <DEDUP_REMOVED lines=10> */
[----:B------:R0:W3:Y:S02]  /*1160*/  SHFL.DOWN PT, R14, R4, 0x1, 0x1f ;  /* 0x08201f00040e7f89 */ /* 0x0000e400000e0000 */
.L_x_496:
[----:B------:R-:W4:Y:S01]  /*1170*/  @!P0 S2R R3, SR_CgaCtaId ;  /* 0x0000000000038919 */ /* 0x000f220000008800 */
[----:B------:R-:W-:Y:S05]  /*1180*/  WARPSYNC.ALL ;  /* 0x0000000000007948 */ /* 0x000fea0003800000 */
[----:B------:R-:W-:Y:S01]  /*1190*/  BAR.SYNC.DEFER_BLOCKING 0x0 ;  /* 0x0000000000007b1d */ /* 0x000fe20000010000 */
[----:B------:R-:W-:Y:S01]  /*11a0*/  @!P0 MOV R2, 0x400 ;  /* 0x0000040000028802 */ /* 0x000fe20000000f00 */
[----:B------:R-:W-:Y:S01]  /*11b0*/  HFMA2.MMA R13, -RZ, RZ, 0, 0 ;  /* 0x00000000ff0d7435 */ /* 0x000fe200000001ff */
[----:B-1----:R-:W-:Y:S02]  /*11c0*/  @!P1 MOV R5, 0x400 ;  /* 0x0000040000059802 */ /* 0x002fe40000000f00 */
[----:B------:R-:W-:Y:S01]  /*11d0*/  @!P0 IADD3 R2, R2, 0x1000, RZ ;  /* 0x0000100002028810 */ /* 0x000fe20007ffe0ff */
[----:B------:R-:W-:Y:S01]  /*11e0*/  BSSY B0, `(.L_x_475) ;  /* 0x0000019000007945 */ /* 0x000fe20003800000 */
[----:B------:R-:W1:Y:S01]  /*11f0*/  @!P1 S2R R10, SR_CgaCtaId ;  /* 0x00000000000a9919 */ /* 0x000e620000008800 */
[----:B------:R-:W-:Y:S01]  /*1200*/  @!P1 VIADD R9, R5, 0x1000 ;  /* 0x0000100005099836 */ /* 0x000fe20000000000 */
[----:B------:R-:W-:-:S02]  /*1210*/  @!P0 SHF.R.S32.HI R5, RZ, 0x5, R8 ;  /* 0x00000005ff058819 */ /* 0x000fc40000011408 */
[----:B----4-:R-:W-:Y:S01]  /*1220*/  @!P0 LEA R2, R3, R2, 0x18 ;  /* 0x0000000203028211 */ /* 0x010fe200078ec0ff */
[----:B---3--:R-:W-:-:S03]  /*1230*/  FADD.FTZ R3, R4, R14 ;  /* 0x0000000e04037221 */ /* 0x008fc60000010000 */
[----:B------:R-:W-:-:S05]  /*1240*/  @!P0 LEA R2, R5, R2, 0x2 ;  /* 0x0000000205028211 */ /* 0x000fca00078e10ff */
[----:B------:R3:W-:Y:S01]  /*1250*/  @!P0 STS [R2], R3 ;  /* 0x0000000302008388 */ /* 0x0007e20000000800 */
[----:B-1----:R-:W-:-:S05]  /*1260*/  @!P1 LEA R10, R10, R9, 0x18 ;  /* 0x000000090a0a9211 */ /* 0x002fca00078ec0ff */
[----:B------:R-:W-:Y:S01]  /*1270*/  @!P1 IMAD R7, R7, 0x4, R10 ;  /* 0x0000000407079824 */ /* 0x000fe200078e020a */
[----:B------:R-:W-:Y:S06]  /*1280*/  BAR.SYNC.DEFER_BLOCKING 0x0 ;  /* 0x0000000000007b1d */ /* 0x000fec0000010000 */
[----:B------:R3:W1:Y:S01]  /*1290*/  @!P1 LDS R13, [R7] ;  /* 0x00000000070d9984 */ /* 0x0006620000000800 */
[----:B------:R-:W-:Y:S05]  /*12a0*/  @P2 BRA `(.L_x_476) ;  /* 0x0000000000302947 */ /* 0x000fea0003800000 */
[----:B------:R-:W-:-:S03]  /*12b0*/  UMOV UR4, 0xffffffff ;  /* 0xffffffff00047882 */ /* 0x000fc60000000000 */
[----:B------:R-:W-:Y:S05]  /*12c0*/  BRA.DIV UR4, `(.L_x_477) ;  /* 0x0000000604d47947 */ /* 0x000fea000b800000 */
[----:B-1----:R-:W3:Y:S02]  /*12d0*/  SHFL.DOWN PT, R14, R13, 0x10, 0x1f ;  /* 0x0a001f000d0e7f89 */ /* 0x002ee400000e0000 */
[----:B---3--:R-:W-:-:S05]  /*12e0*/  FADD.FTZ R2, R13, R14 ;  /* 0x0000000e0d027221 */ /* 0x008fca0000010000 */
[----:B------:R-:W1:Y:S02]  /*12f0*/  SHFL.DOWN PT, R14, R2, 0x8, 0x1f ;  /* 0x09001f00020e7f89 */ /* 0x000e6400000e0000 */
[----:B-1----:R-:W-:-:S05]  /*1300*/  FADD.FTZ R3, R2, R14 ;  /* 0x0000000e02037221 */ /* 0x002fca0000010000 */
[----:B------:R-:W0:Y:S02]  /*1310*/  SHFL.DOWN PT, R14, R3, 0x4, 0x1f ;  /* 0x08801f00030e7f89 */ /* 0x000e2400000e0000 */
[----:B0-----:R-:W-:-:S05]  /*1320*/  FADD.FTZ R4, R3, R14 ;  /* 0x0000000e03047221 */ /* 0x001fca0000010000 */
[----:B------:R-:W0:Y:S02]  /*1330*/  SHFL.DOWN PT, R14, R4, 0x2, 0x1f ;  /* 0x08401f00040e7f89 */ /* 0x000e2400000e0000 */
[----:B0-----:R-:W-:-:S05]  /*1340*/  FADD.FTZ R5, R4, R14 ;  /* 0x0000000e04057221 */ /* 0x001fca0000010000 */
[----:B------:R0:W1:Y:S02]  /*1350*/  SHFL.DOWN PT, R14, R5, 0x1, 0x1f ;  /* 0x08201f00050e7f89 */ /* 0x00006400000e0000 */
.L_x_502:
[----:B-1----:R-:W-:-:S07]  /*1360*/  FADD.FTZ R13, R5, R14 ;  /* 0x0000000e050d7221 */ /* 0x002fce0000010000 */
.L_x_476:
[----:B------:R-:W-:Y:S05]  /*1370*/  BSYNC B0 ;  /* 0x0000000000007941 */ /* 0x000fea0003800000 */
.L_x_475:
[----:B------:R-:W-:-:S13]  /*1380*/  ISETP.NE.AND P0, PT, R6, RZ, PT ;  /* 0x000000ff0600720c */ /* 0x000fda0003f05270 */
[----:B------:R-:W-:Y:S05]  /*1390*/  @P0 EXIT ;  /* 0x000000000000094d */ /* 0x000fea0003800000 */
[----:B---3--:R-:W2:Y:S08]  /*13a0*/  LDC.64 R2, c[0x0][0x218] ;  /* 0x00008600ff027b82 */ /* 0x008eb00000000a00 */
[----:B0-----:R-:W1:Y:S01]  /*13b0*/  LDC.64 R4, c[0x0][0x210] ;  /* 0x00008400ff047b82 */ /* 0x001e620000000a00 */
[----:B--2---:R-:W-:Y:S04]  /*13c0*/  REDG.E.ADD.F32.FTZ.RN.STRONG.GPU desc[UR36][R2.64], R0 ;  /* 0x00000000020079a6 */ /* 0x004fe8000c10f3a4 */
[----:B-1----:R-:W-:Y:S01]  /*13d0*/  REDG.E.ADD.F32.FTZ.RN.STRONG.GPU desc[UR36][R4.64], R13 ;  /* 0x0000000d040079a6 */ /* 0x002fe2000c10f3a4 */
[----:B------:R-:W-:Y:S05]  /*13e0*/  EXIT ;  /* 0x000000000000794d */ /* 0x000fea0003800000 */
.L_x_470:
[----:B------:R-:W-:Y:S01]  /*13f0*/  HFMA2.MMA R12, -RZ, RZ, 0, 9.5367431640625e-07 ;  /* 0x00000010ff0c7435 */ /* 0x000fe200000001ff */
[----:B------:R-:W-:Y:S01]  /*1400*/  IMAD.MOV.U32 R13, RZ, RZ, R2 ;  /* 0x000000ffff0d7224 */ /* 0x000fe200078e0002 */
[----:B------:R-:W-:Y:S01]  /*1410*/  MOV R15, 0xffffffff ;  /* 0xffffffff000f7802 */ /* 0x000fe20000000f00 */
[----:B------:R-:W-:-:S08]  /*1420*/  IMAD.MOV.U32 R11, RZ, RZ, 0x1f ;  /* 0x0000001fff0b7424 */ /* 0x000fd000078e00ff */
[----:B0-----:R-:W-:Y:S05]  /*1430*/  WARPSYNC.COLLECTIVE R15, `(.L_x_478) ;  /* 0x000000000f087348 */ /* 0x001fea0003c00000 */
[----:B------:R1:W2:Y:S02]  /*1440*/  SHFL.DOWN P6, R14, R13, R12, R11 ;  /* 0x0800000c0d0e7389 */ /* 0x0002a400000c000b */
[----:B012---:R-:W-:Y:S01]  /*1450*/  ENDCOLLECTIVE ;  /* 0x000000000000791b */ /* 0x007fe20003800000 */
.L_x_478:
[----:B------:R-:W-:Y:S01]  /*1460*/  HFMA2.MMA R12, -RZ, RZ, 0, 4.76837158203125e-07 ;  /* 0x00000008ff0c7435 */ /* 0x000fe200000001ff */
[----:B------:R-:W-:-:S04]  /*1470*/  FADD.FTZ R0, R14, R2 ;  /* 0x000000020e007221 */ /* 0x000fc80000010000 */
[----:B------:R-:W-:-:S07]  /*1480*/  IMAD.MOV.U32 R13, RZ, RZ, R0 ;  /* 0x000000ffff0d7224 */ /* 0x000fce00078e0000 */
[----:B------:R-:W-:Y:S05]  /*1490*/  WARPSYNC.COLLECTIVE R15, `(.L_x_479) ;  /* 0x000000000f087348 */ /* 0x000fea0003c00000 */
[----:B------:R0:W1:Y:S02]  /*14a0*/  SHFL.DOWN P6, R14, R13, R12, R11 ;  /* 0x0800000c0d0e7389 */ /* 0x00006400000c000b */
[----:B01----:R-:W-:Y:S01]  /*14b0*/  ENDCOLLECTIVE ;  /* 0x000000000000791b */ /* 0x003fe20003800000 */
.L_x_479:
[----:B------:R-:W-:Y:S01]  /*14c0*/  MOV R12, 0x4 ;  /* 0x00000004000c7802 */ /* 0x000fe20000000f00 */
[----:B------:R-:W-:-:S04]  /*14d0*/  FADD.FTZ R3, R0, R14 ;  /* 0x0000000e00037221 */ /* 0x000fc80000010000 */
[----:B------:R-:W-:-:S07]  /*14e0*/  IMAD.MOV.U32 R13, RZ, RZ, R3 ;  /* 0x000000ffff0d7224 */ /* 0x000fce00078e0003 */
[----:B------:R-:W-:Y:S05]  /*14f0*/  WARPSYNC.COLLECTIVE R15, `(.L_x_480) ;  /* 0x000000000f087348 */ /* 0x000fea0003c00000 */
[----:B------:R0:W1:Y:S02]  /*1500*/  SHFL.DOWN P6, R14, R13, R12, R11 ;  /* 0x0800000c0d0e7389 */ /* 0x00006400000c000b */
[----:B01----:R-:W-:Y:S01]  /*1510*/  ENDCOLLECTIVE ;  /* 0x000000000000791b */ /* 0x003fe20003800000 */
.L_x_480:
[----:B------:R-:W-:Y:S01]  /*1520*/  HFMA2.MMA R12, -RZ, RZ, 0, 1.1920928955078125e-07 ;  /* 0x00000002ff0c7435 */ /* 0x000fe200000001ff */
[----:B------:R-:W-:-:S04]  /*1530*/  FADD.FTZ R4, R3, R14 ;  /* 0x0000000e03047221 */ /* 0x000fc80000010000 */
[----:B------:R-:W-:-:S07]  /*1540*/  IMAD.MOV.U32 R13, RZ, RZ, R4 ;  /* 0x000000ffff0d7224 */ /* 0x000fce00078e0004 */
[----:B------:R-:W-:Y:S05]  /*1550*/  WARPSYNC.COLLECTIVE R15, `(.L_x_481) ;  /* 0x000000000f087348 */ /* 0x000fea0003c00000 */
[----:B------:R0:W1:Y:S02]  /*1560*/  SHFL.DOWN P6, R14, R13, R12, R11 ;  /* 0x0800000c0d0e7389 */ /* 0x00006400000c000b */
[----:B01----:R-:W-:Y:S01]  /*1570*/  ENDCOLLECTIVE ;  /* 0x000000000000791b */ /* 0x003fe20003800000 */
.L_x_481:
[----:B------:R-:W-:Y:S01]  /*1580*/  MOV R12, 0x1 ;  /* 0x00000001000c7802 */ /* 0x000fe20000000f00 */
[----:B------:R-:W-:-:S04]  /*1590*/  FADD.FTZ R5, R4, R14 ;  /* 0x0000000e04057221 */ /* 0x000fc80000010000 */
[----:B------:R-:W-:-:S07]  /*15a0*/  IMAD.MOV.U32 R13, RZ, RZ, R5 ;  /* 0x000000ffff0d7224 */ /* 0x000fce00078e0005 */
[----:B------:R-:W-:Y:S05]  /*15b0*/  WARPSYNC.COLLECTIVE R15, `(.L_x_482) ;  /* 0x000000000f087348 */ /* 0x000fea0003c00000 */
[----:B------:R0:W1:Y:S02]  /*15c0*/  SHFL.DOWN P6, R14, R13, R12, R11 ;  /* 0x0800000c0d0e7389 */ /* 0x00006400000c000b */
[----:B01----:R-:W-:Y:S01]  /*15d0*/  ENDCOLLECTIVE ;  /* 0x000000000000791b */ /* 0x003fe20003800000 */
.L_x_482:
[----:B------:R-:W-:Y:S05]  /*15e0*/  BRA `(.L_x_483) ;  /* 0xfffffff800147947 */ /* 0x000fea000383ffff */
.L_x_473:
[----:B------:R-:W-:Y:S01]  /*15f0*/  HFMA2.MMA R12, -RZ, RZ, 0, 9.5367431640625e-07 ;  /* 0x00000010ff0c7435 */ /* 0x000fe200000001ff */
[----:B--2---:R-:W-:Y:S01]  /*1600*/  IMAD.MOV.U32 R13, RZ, RZ, R0 ;  /* 0x000000ffff0d7224 */ /* 0x004fe200078e0000 */
[----:B------:R-:W-:Y:S01]  /*1610*/  MOV R15, 0xffffffff ;  /* 0xffffffff000f7802 */ /* 0x000fe20000000f00 */
[----:B------:R-:W-:-:S08]  /*1620*/  IMAD.MOV.U32 R11, RZ, RZ, 0x1f ;  /* 0x0000001fff0b7424 */ /* 0x000fd000078e00ff */
[----:B01----:R-:W-:Y:S05]  /*1630*/  WARPSYNC.COLLECTIVE R15, `(.L_x_484) ;  /* 0x000000000f087348 */ /* 0x003fea0003c00000 */
[----:B0-----:R0:W2:Y:S02]  /*1640*/  SHFL.DOWN P6, R14, R13, R12, R11 ;  /* 0x0800000c0d0e7389 */ /* 0x0010a400000c000b */
[----:B012---:R-:W-:Y:S01]  /*1650*/  ENDCOLLECTIVE ;  /* 0x000000000000791b */ /* 0x007fe20003800000 */
.L_x_484:
[----:B------:R-:W-:Y:S01]  /*1660*/  HFMA2.MMA R12, -RZ, RZ, 0, 4.76837158203125e-07 ;  /* 0x00000008ff0c7435 */ /* 0x000fe200000001ff */
[----:B------:R-:W-:-:S04]  /*1670*/  FADD.FTZ R2, R0, R14 ;  /* 0x0000000e00027221 */ /* 0x000fc80000010000 */
[----:B------:R-:W-:-:S07]  /*1680*/  IMAD.MOV.U32 R13, RZ, RZ, R2 ;  /* 0x000000ffff0d7224 */ /* 0x000fce00078e0002 */
[----:B------:R-:W-:Y:S05]  /*1690*/  WARPSYNC.COLLECTIVE R15, `(.L_x_485) ;  /* 0x000000000f087348 */ /* 0x000fea0003c00000 */
[----:B------:R0:W1:Y:S02]  /*16a0*/  SHFL.DOWN P6, R14, R13, R12, R11 ;  /* 0x0800000c0d0e7389 */ /* 0x00006400000c000b */
[----:B01----:R-:W-:Y:S01]  /*16b0*/  ENDCOLLECTIVE ;  /* 0x000000000000791b */ /* 0x003fe20003800000 */
.L_x_485:
[----:B------:R-:W-:Y:S01]  /*16c0*/  MOV R12, 0x4 ;  /* 0x00000004000c7802 */ /* 0x000fe20000000f00 */
[----:B------:R-:W-:-:S04]  /*16d0*/  FADD.FTZ R3, R2, R14 ;  /* 0x0000000e02037221 */ /* 0x000fc80000010000 */
[----:B------:R-:W-:-:S07]  /*16e0*/  IMAD.MOV.U32 R13, RZ, RZ, R3 ;  /* 0x000000ffff0d7224 */ /* 0x000fce00078e0003 */
[----:B------:R-:W-:Y:S05]  /*16f0*/  WARPSYNC.COLLECTIVE R15, `(.L_x_486) ;  /* 0x000000000f087348 */ /* 0x000fea0003c00000 */
[----:B------:R0:W1:Y:S02]  /*1700*/  SHFL.DOWN P6, R14, R13, R12, R11 ;  /* 0x0800000c0d0e7389 */ /* 0x00006400000c000b */
[----:B01----:R-:W-:Y:S01]  /*1710*/  ENDCOLLECTIVE ;  /* 0x000000000000791b */ /* 0x003fe20003800000 */
.L_x_486:
[----:B------:R-:W-:Y:S01]  /*1720*/  HFMA2.MMA R12, -RZ, RZ, 0, 1.1920928955078125e-07 ;  /* 0x00000002ff0c7435 */ /* 0x000fe200000001ff */
[----:B------:R-:W-:-:S04]  /*1730*/  FADD.FTZ R4, R3, R14 ;  /* 0x0000000e03047221 */ /* 0x000fc80000010000 */
[----:B------:R-:W-:-:S07]  /*1740*/  IMAD.MOV.U32 R13, RZ, RZ, R4 ;  /* 0x000000ffff0d7224 */ /* 0x000fce00078e0004 */
[----:B------:R-:W-:Y:S05]  /*1750*/  WARPSYNC.COLLECTIVE R15, `(.L_x_487) ;  /* 0x000000000f087348 */ /* 0x000fea0003c00000 */
[----:B------:R0:W1:Y:S02]  /*1760*/  SHFL.DOWN P6, R14, R13, R12, R11 ;  /* 0x0800000c0d0e7389 */ /* 0x00006400000c000b */
[----:B01----:R-:W-:Y:S01]  /*1770*/  ENDCOLLECTIVE ;  /* 0x000000000000791b */ /* 0x003fe20003800000 */
.L_x_487:
[----:B------:R-:W-:Y:S01]  /*1780*/  MOV R12, 0x1 ;  /* 0x00000001000c7802 */ /* 0x000fe20000000f00 */
[----:B------:R-:W-:-:S04]  /*1790*/  FADD.FTZ R5, R4, R14 ;  /* 0x0000000e04057221 */ /* 0x000fc80000010000 */
[----:B------:R-:W-:-:S07]  /*17a0*/  IMAD.MOV.U32 R13, RZ, RZ, R5 ;  /* 0x000000ffff0d7224 */ /* 0x000fce00078e0005 */
[----:B------:R-:W-:Y:S05]  /*17b0*/  WARPSYNC.COLLECTIVE R15, `(.L_x_488) ;  /* 0x000000000f087348 */ /* 0x000fea0003c00000 */
[----:B------:R0:W1:Y:S02]  /*17c0*/  SHFL.DOWN P6, R14, R13, R12, R11 ;  /* 0x0800000c0d0e7389 */ /* 0x00006400000c000b */
[----:B01----:R-:W-:Y:S01]  /*17d0*/  ENDCOLLECTIVE ;  /* 0x000000000000791b */ /* 0x003fe20003800000 */
.L_x_488:
[----:B------:R-:W-:Y:S05]  /*17e0*/  BRA `(.L_x_489) ;  /* 0xfffffff8002c7947 */ /* 0x000fea000383ffff */
.L_x_474:
[----:B------:R-:W-:Y:S01]  /*17f0*/  HFMA2.MMA R12, -RZ, RZ, 0, 9.5367431640625e-07 ;  /* 0x00000010ff0c7435 */ /* 0x000fe200000001ff */
[----:B------:R-:W-:Y:S01]  /*1800*/  BSSY B0, `(.L_x_490) ;  /* 0x0000007000007945 */ /* 0x000fe20003800000 */
[----:B------:R-:W-:Y:S01]  /*1810*/  IMAD.MOV.U32 R13, RZ, RZ, R18 ;  /* 0x000000ffff0d7224 */ /* 0x000fe200078e0012 */
[----:B------:R-:W-:Y:S01]  /*1820*/  MOV R15, 0xffffffff ;  /* 0xffffffff000f7802 */ /* 0x000fe20000000f00 */
[----:B------:R-:W-:-:S07]  /*1830*/  IMAD.MOV.U32 R11, RZ, RZ, 0x1f ;  /* 0x0000001fff0b7424 */ /* 0x000fce00078e00ff */
[----:B012---:R-:W-:Y:S05]  /*1840*/  WARPSYNC.COLLECTIVE R15, `(.L_x_491) ;  /* 0x000000000f087348 */ /* 0x007fea0003c00000 */
[----:B0-----:R0:W3:Y:S02]  /*1850*/  SHFL.DOWN P6, R14, R13, R12, R11 ;  /* 0x0800000c0d0e7389 */ /* 0x0010e400000c000b */
[----:B0123--:R-:W-:Y:S01]  /*1860*/  ENDCOLLECTIVE ;  /* 0x000000000000791b */ /* 0x00ffe20003800000 */
.L_x_491:
[----:B------:R-:W-:Y:S05]  /*1870*/  BSYNC B0 ;  /* 0x0000000000007941 */ /* 0x000fea0003800000 */
.L_x_490:
[----:B------:R-:W-:Y:S01]  /*1880*/  HFMA2.MMA R11, -RZ, RZ, 0, 1.847743988037109375e-06 ;  /* 0x0000001fff0b7435 */ /* 0x000fe200000001ff */
[----:B------:R-:W-:Y:S01]  /*1890*/  FADD.FTZ R13, R14, R18 ;  /* 0x000000120e0d7221 */ /* 0x000fe20000010000 */
[----:B------:R-:W-:Y:S02]  /*18a0*/  IMAD.MOV.U32 R12, RZ, RZ, 0x8 ;  /* 0x00000008ff0c7424 */ /* 0x000fe400078e00ff */
[----:B------:R-:W-:-:S07]  /*18b0*/  IMAD.MOV.U32 R15, RZ, RZ, -0x1 ;  /* 0xffffffffff0f7424 */ /* 0x000fce00078e00ff */
[----:B------:R-:W-:Y:S05]  /*18c0*/  WARPSYNC.COLLECTIVE R15, `(.L_x_492) ;  /* 0x000000000f087348 */ /* 0x000fea0003c00000 */
[----:B------:R0:W1:Y:S02]  /*18d0*/  SHFL.DOWN P6, R14, R13, R12, R11 ;  /* 0x0800000c0d0e7389 */ /* 0x00006400000c000b */
[----:B01----:R-:W-:Y:S01]  /*18e0*/  ENDCOLLECTIVE ;  /* 0x000000000000791b */ /* 0x003fe20003800000 */
.L_x_492:
[----:B------:R-:W-:Y:S02]  /*18f0*/  IMAD.MOV.U32 R12, RZ, RZ, 0x4 ;  /* 0x00000004ff0c7424 */ /* 0x000fe400078e00ff */
[----:B------:R-:W-:-:S05]  /*1900*/  FADD.FTZ R2, R13, R14 ;  /* 0x0000000e0d027221 */ /* 0x000fca0000010000 */
[----:B------:R-:W-:-:S07]  /*1910*/  MOV R13, R2 ;  /* 0x00000002000d7202 */ /* 0x000fce0000000f00 */
[----:B------:R-:W-:Y:S05]  /*1920*/  WARPSYNC.COLLECTIVE R15, `(.L_x_493) ;  /* 0x000000000f087348 */ /* 0x000fea0003c00000 */
[----:B------:R0:W1:Y:S02]  /*1930*/  SHFL.DOWN P6, R14, R13, R12, R11 ;  /* 0x0800000c0d0e7389 */ /* 0x00006400000c000b */
[----:B01----:R-:W-:Y:S01]  /*1940*/  ENDCOLLECTIVE ;  /* 0x000000000000791b */ /* 0x003fe20003800000 */
.L_x_493:
[----:B------:R-:W-:Y:S02]  /*1950*/  IMAD.MOV.U32 R12, RZ, RZ, 0x2 ;  /* 0x00000002ff0c7424 */ /* 0x000fe400078e00ff */
[----:B------:R-:W-:-:S05]  /*1960*/  FADD.FTZ R3, R2, R14 ;  /* 0x0000000e02037221 */ /* 0x000fca0000010000 */
[----:B------:R-:W-:-:S07]  /*1970*/  MOV R13, R3 ;  /* 0x00000003000d7202 */ /* 0x000fce0000000f00 */
[----:B------:R-:W-:Y:S05]  /*1980*/  WARPSYNC.COLLECTIVE R15, `(.L_x_494) ;  /* 0x000000000f087348 */ /* 0x000fea0003c00000 */
[----:B------:R0:W1:Y:S02]  /*1990*/  SHFL.DOWN P6, R14, R13, R12, R11 ;  /* 0x0800000c0d0e7389 */ /* 0x00006400000c000b */
[----:B01----:R-:W-:Y:S01]  /*19a0*/  ENDCOLLECTIVE ;  /* 0x000000000000791b */ /* 0x003fe20003800000 */
.L_x_494:
[----:B------:R-:W-:Y:S02]  /*19b0*/  IMAD.MOV.U32 R12, RZ, RZ, 0x1 ;  /* 0x00000001ff0c7424 */ /* 0x000fe400078e00ff */
[----:B------:R-:W-:-:S05]  /*19c0*/  FADD.FTZ R4, R3, R14 ;  /* 0x0000000e03047221 */ /* 0x000fca0000010000 */
[----:B------:R-:W-:-:S07]  /*19d0*/  MOV R13, R4 ;  /* 0x00000004000d7202 */ /* 0x000fce0000000f00 */
[----:B------:R-:W-:Y:S05]  /*19e0*/  WARPSYNC.COLLECTIVE R15, `(.L_x_495) ;  /* 0x000000000f087348 */ /* 0x000fea0003c00000 */
[----:B------:R0:W1:Y:S02]  /*19f0*/  SHFL.DOWN P6, R14, R13, R12, R11 ;  /* 0x0800000c0d0e7389 */ /* 0x00006400000c000b */
[----:B01----:R-:W-:Y:S01]  /*1a00*/  ENDCOLLECTIVE ;  /* 0x000000000000791b */ /* 0x003fe20003800000 */
.L_x_495:
[----:B------:R-:W-:Y:S05]  /*1a10*/  BRA `(.L_x_496) ;  /* 0xfffffff400d47947 */ /* 0x000fea000383ffff */
.L_x_477:
[----:B------:R-:W-:Y:S01]  /*1a20*/  HFMA2.MMA R12, -RZ, RZ, 0, 9.5367431640625e-07 ;  /* 0x00000010ff0c7435 */ /* 0x000fe200000001ff */
[----:B------:R-:W-:Y:S01]  /*1a30*/  IMAD.MOV.U32 R11, RZ, RZ, 0x1f ;  /* 0x0000001fff0b7424 */ /* 0x000fe200078e00ff */
[----:B------:R-:W-:-:S09]  /*1a40*/  MOV R15, 0xffffffff ;  /* 0xffffffff000f7802 */ /* 0x000fd20000000f00 */
[----:B0123--:R-:W-:Y:S05]  /*1a50*/  WARPSYNC.COLLECTIVE R15, `(.L_x_497) ;  /* 0x000000000f087348 */ /* 0x00ffea0003c00000 */
[----:B-1----:R1:W4:Y:S02]  /*1a60*/  SHFL.DOWN P6, R14, R13, R12, R11 ;  /* 0x0800000c0d0e7389 */ /* 0x00232400000c000b */
[----:B01234-:R-:W-:Y:S01]  /*1a70*/  ENDCOLLECTIVE ;  /* 0x000000000000791b */ /* 0x01ffe20003800000 */
.L_x_497:
[----:B------:R-:W-:Y:S01]  /*1a80*/  HFMA2.MMA R12, -RZ, RZ, 0, 4.76837158203125e-07 ;  /* 0x00000008ff0c7435 */ /* 0x000fe200000001ff */
[----:B------:R-:W-:-:S04]  /*1a90*/  FADD.FTZ R2, R13, R14 ;  /* 0x0000000e0d027221 */ /* 0x000fc80000010000 */
[----:B------:R-:W-:-:S07]  /*1aa0*/  IMAD.MOV.U32 R13, RZ, RZ, R2 ;  /* 0x000000ffff0d7224 */ /* 0x000fce00078e0002 */
[----:B------:R-:W-:Y:S05]  /*1ab0*/  WARPSYNC.COLLECTIVE R15, `(.L_x_498) ;  /* 0x000000000f087348 */ /* 0x000fea0003c00000 */
[----:B------:R0:W1:Y:S02]  /*1ac0*/  SHFL.DOWN P6, R14, R13, R12, R11 ;  /* 0x0800000c0d0e7389 */ /* 0x00006400000c000b */
[----:B01----:R-:W-:Y:S01]  /*1ad0*/  ENDCOLLECTIVE ;  /* 0x000000000000791b */ /* 0x003fe20003800000 */
.L_x_498:
[----:B------:R-:W-:Y:S01]  /*1ae0*/  MOV R12, 0x4 ;  /* 0x00000004000c7802 */ /* 0x000fe20000000f00 */
[----:B------:R-:W-:-:S04]  /*1af0*/  FADD.FTZ R3, R2, R14 ;  /* 0x0000000e02037221 */ /* 0x000fc80000010000 */
[----:B------:R-:W-:-:S07]  /*1b00*/  IMAD.MOV.U32 R13, RZ, RZ, R3 ;  /* 0x000000ffff0d7224 */ /* 0x000fce00078e0003 */
[----:B------:R-:W-:Y:S05]  /*1b10*/  WARPSYNC.COLLECTIVE R15, `(.L_x_499) ;  /* 0x000000000f087348 */ /* 0x000fea0003c00000 */
[----:B------:R0:W1:Y:S02]  /*1b20*/  SHFL.DOWN P6, R14, R13, R12, R11 ;  /* 0x0800000c0d0e7389 */ /* 0x00006400000c000b */
[----:B01----:R-:W-:Y:S01]  /*1b30*/  ENDCOLLECTIVE ;  /* 0x000000000000791b */ /* 0x003fe20003800000 */
.L_x_499:
[----:B------:R-:W-:Y:S01]  /*1b40*/  HFMA2.MMA R12, -RZ, RZ, 0, 1.1920928955078125e-07 ;  /* 0x00000002ff0c7435 */ /* 0x000fe200000001ff */
[----:B------:R-:W-:-:S04]  /*1b50*/  FADD.FTZ R4, R3, R14 ;  /* 0x0000000e03047221 */ /* 0x000fc80000010000 */
[----:B------:R-:W-:-:S07]  /*1b60*/  IMAD.MOV.U32 R13, RZ, RZ, R4 ;  /* 0x000000ffff0d7224 */ /* 0x000fce00078e0004 */
[----:B------:R-:W-:Y:S05]  /*1b70*/  WARPSYNC.COLLECTIVE R15, `(.L_x_500) ;  /* 0x000000000f087348 */ /* 0x000fea0003c00000 */
[----:B------:R0:W1:Y:S02]  /*1b80*/  SHFL.DOWN P6, R14, R13, R12, R11 ;  /* 0x0800000c0d0e7389 */ /* 0x00006400000c000b */
[----:B01----:R-:W-:Y:S01]  /*1b90*/  ENDCOLLECTIVE ;  /* 0x000000000000791b */ /* 0x003fe20003800000 */
.L_x_500:
[----:B------:R-:W-:Y:S01]  /*1ba0*/  MOV R12, 0x1 ;  /* 0x00000001000c7802 */ /* 0x000fe20000000f00 */
[----:B------:R-:W-:-:S04]  /*1bb0*/  FADD.FTZ R5, R4, R14 ;  /* 0x0000000e04057221 */ /* 0x000fc80000010000 */
[----:B------:R-:W-:-:S07]  /*1bc0*/  IMAD.MOV.U32 R13, RZ, RZ, R5 ;  /* 0x000000ffff0d7224 */ /* 0x000fce00078e0005 */
[----:B------:R-:W-:Y:S05]  /*1bd0*/  WARPSYNC.COLLECTIVE R15, `(.L_x_501) ;  /* 0x000000000f087348 */ /* 0x000fea0003c00000 */
[----:B------:R0:W1:Y:S02]  /*1be0*/  SHFL.DOWN P6, R14, R13, R12, R11 ;  /* 0x0800000c0d0e7389 */ /* 0x00006400000c000b */
[----:B01----:R-:W-:Y:S01]  /*1bf0*/  ENDCOLLECTIVE ;  /* 0x000000000000791b */ /* 0x003fe20003800000 */
.L_x_501:
[----:B------:R-:W-:Y:S05]  /*1c00*/  BRA `(.L_x_502) ;  /* 0xfffffff400d47947 */ /* 0x000fea000383ffff */
.L_x_503:
        /* <DEDUP_REMOVED lines=15> */
.L_x_888:


//--------------------- .text._ZN2at6native45_GLOBAL__N__efdd3984_12_NLLLoss2d_cu_e9278b4638nll_loss2d_forward_size_average_kernelIfEEvPT_PKS3_ --------------------------
	.section	.text._ZN2at6native45_GLOBAL__N__efdd3984_12_NLLLoss2d_cu_e9278b4638nll_loss2d_forward_size_average_kernelIfEEvPT_PKS3_,"ax",@progbits
	.align	128
.text._ZN2at6native45_GLOBAL__N__efdd3984_12_NLLLoss2d_cu_e9278b4638nll_loss2d_forward_size_average_kernelIfEEvPT_PKS3_:
        .type           _ZN2at6native45_GLOBAL__N__efdd3984_12_NLLLoss2d_cu_e9278b4638nll_loss2d_forward_size_average_kernelIfEEvPT_PKS3_,@function
        .size           _ZN2at6native45_GLOBAL__N__efdd3984_12_NLLLoss2d_cu_e9278b4638nll_loss2d_forward_size_average_kernelIfEEvPT_PKS3_,(.L_x_889 - _ZN2at6native45_GLOBAL__N__efdd3984_12_NLLLoss2d_cu_e9278b4638nll_loss2d_forward_size_average_kernelIfEEvPT_PKS3_)
        .other          _ZN2at6native45_GLOBAL__N__efdd3984_12_NLLLoss2d_cu_e9278b4638nll_loss2d_forward_size_average_kernelIfEEvPT_PKS3_,@"STO_CUDA_ENTRY STV_DEFAULT"
_ZN2at6native45_GLOBAL__N__efdd3984_12_NLLLoss2d_cu_e9278b4638nll_loss2d_forward_size_average_kernelIfEEvPT_PKS3_:
[----:B------:R-:W-:Y:S08]  /*0000*/  LDC R1, c[0x0][0x28] ;  /* 0x00000a00ff017b82 */ /* 0x000ff00000000800 */
[----:B------:R-:W0:Y:S01]  /*0010*/  LDC.64 R4, c[0x0][0x218] ;  /* 0x00008600ff047b82 */ /* 0x000e220000000a00 */
[----:B------:R-:W-:-:S07]  /*0020*/  ULDC.64 UR4, c[0x0][0x208] ;  /* 0x0000820000047ab9 */ /* 0x000fce0000000a00 */
[----:B------:R-:W1:Y:S01]  /*0030*/  LDC.64 R2, c[0x0][0x210] ;  /* 0x00008400ff027b82 */ /* 0x000e620000000a00 */
[----:B0-----:R-:W2:Y:S04]  /*0040*/  LDG.E R4, desc[UR4][R4.64] ;  /* 0x0000000404047981 */ /* 0x001ea8000c1e1900 */
[----:B-1----:R-:W3:Y:S01]  /*0050*/  LDG.E R0, desc[UR4][R2.64] ;  /* 0x0000000402007981 */ /* 0x002ee2000c1e1900 */
[----:B--2---:R-:W3:Y:S02]  /*0060*/  MUFU.RCP R7, R4 ;  /* 0x0000000400077308 */ /* 0x004ee40000001000 */
[----:B---3--:R-:W-:-:S05]  /*0070*/  FMUL.FTZ R7, R0, R7 ;  /* 0x0000000700077220 */ /* 0x008fca0000410000 */
[----:B------:R-:W-:Y:S01]  /*0080*/  STG.E desc[UR4][R2.64], R7 ;  /* 0x0000000702007986 */ /* 0x000fe2000c101904 */
[----:B------:R-:W-:Y:S05]  /*0090*/  EXIT ;  /* 0x000000000000794d */ /* 0x000fea0003800000 */
.L_x_504:
        /* <DEDUP_REMOVED lines=14> */
.L_x_889:


//--------------------- .text._ZN2at6native45_GLOBAL__N__efdd3984_12_NLLLoss2d_cu_e9278b4625nll_loss2d_forward_kernelIffiEEvPT_S4_PKS3_PKlS6_iiil --------------------------
	.section	.text._ZN2at6native45_GLOBAL__N__efdd3984_12_NLLLoss2d_cu_e9278b4625nll_loss2d_forward_kernelIffiEEvPT_S4_PKS3_PKlS6_iiil,"ax",@progbits
	.align	128
.text._ZN2at6native45_GLOBAL__N__efdd3984_12_NLLLoss2d_cu_e9278b4625nll_loss2d_forward_kernelIffiEEvPT_S4_PKS3_PKlS6_iiil:
        .type           _ZN2at6native45_GLOBAL__N__efdd3984_12_NLLLoss2d_cu_e9278b4625nll_loss2d_forward_kernelIffiEEvPT_S4_PKS3_PKlS6_iiil,@function
        .size           _ZN2at6native45_GLOBAL__N__efdd3984_12_NLLLoss2d_cu_e9278b4625nll_loss2d_forward_kernelIffiEEvPT_S4_PKS3_PKlS6_iiil,(.L_x_890 - _ZN2at6native45_GLOBAL__N__efdd3984_12_NLLLoss2d_cu_e9278b4625nll_loss2d_forward_kernelIffiEEvPT_S4_PKS3_PKlS6_iiil)
        .other          _ZN2at6native45_GLOBAL__N__efdd3984_12_NLLLoss2d_cu_e9278b4625nll_loss2d_forward_kernelIffiEEvPT_S4_PKS3_PKlS6_iiil,@"STO_CUDA_ENTRY STV_DEFAULT"
_ZN2at6native45_GLOBAL__N__efdd3984_12_NLLLoss2d_cu_e9278b4625nll_loss2d_forward_kernelIffiEEvPT_S4_PKS3_PKlS6_iiil:
        /* <DEDUP_REMOVED lines=19> */
[----:B-1----:R-:W-:-:S06]  /*0130*/  IADD3 R2, R0, 0xffffffe, RZ ;  /* 0x0ffffffe00027810 */ /* 0x002fcc0007ffe0ff */
        /* <DEDUP_REMOVED lines=10> */
[----:B------:R-:W-:Y:S01]  /*01e0*/  @P0 IADD3 R0, R0, -R7, RZ ;  /* 0x8000000700000210 */ /* 0x000fe20007ffe0ff */
[----:B------:R-:W-:-:S03]  /*01f0*/  @P0 VIADD R3, R3, 0x1 ;  /* 0x0000000103030836 */ /* 0x000fc60000000000 */
[----:B------:R-:W-:-:S13]  /*0200*/  ISETP.GE.U32.AND P1, PT, R0, R7, PT ;  /* 0x000000070000720c */ /* 0x000fda0003f26070 */
[----:B------:R-:W-:Y:S02]  /*0210*/  @P1 IADD3 R3, R3, 0x1, RZ ;  /* 0x0000000103031810 */ /* 0x000fe40007ffe0ff */
        /* <DEDUP_REMOVED lines=13> */
.L_x_514:
        /* <DEDUP_REMOVED lines=31> */
.L_x_511:
[----:B------:R-:W-:Y:S05]  /*04e0*/  BSYNC B6 ;  /* 0x0000000000067941 */ /* 0x000fea0003800000 */
.L_x_510:
[----:B------:R-:W-:-:S04]  /*04f0*/  LEA R24, P0, R22, UR42, 0x2 ;  /* 0x0000002a16187c11 */ /* 0x000fc8000f8010ff */
[----:B------:R-:W-:-:S05]  /*0500*/  LEA.HI.X R25, R22, UR43, R23, 0x2, P0 ;  /* 0x0000002b16197c11 */ /* 0x000fca00080f1417 */
[----:B------:R0:W5:Y:S01]  /*0510*/  LDG.E R24, desc[UR36][R24.64] ;  /* 0x0000002418187981 */ /* 0x000162000c1e1900 */
        /* <DEDUP_REMOVED lines=21> */
.L_x_513:
[----:B------:R-:W-:Y:S05]  /*0670*/  BSYNC B6 ;  /* 0x0000000000067941 */ /* 0x000fea0003800000 */
.L_x_512:
[----:B------:R-:W0:Y:S02]  /*0680*/  LDC.64 R2, c[0x0][0x220] ;  /* 0x00008800ff027b82 */ /* 0x000e240000000a00 */
[----:B0-----:R-:W-:-:S06]  /*0690*/  IMAD.WIDE R22, R22, 0x4, R2 ;  /* 0x0000000416167825 */ /* 0x001fcc00078e0202 */
[----:B------:R-:W2:Y:S01]  /*06a0*/  LDG.E R22, desc[UR36][R22.64] ;  /* 0x0000002416167981 */ /* 0x000ea2000c1e1900 */
[----:B-----5:R-:W-:Y:S01]  /*06b0*/  FADD.FTZ R16, R16, R24 ;  /* 0x0000001810107221 */ /* 0x020fe20000010000 */
[----:B--2---:R-:W-:-:S07]  /*06c0*/  FFMA.FTZ R17, -R24, R22, R17 ;  /* 0x0000001618117223 */ /* 0x004fce0000010111 */
.L_x_509:
[----:B------:R-:W-:Y:S05]  /*06d0*/  BSYNC B7 ;  /* 0x0000000000077941 */ /* 0x000fea0003800000 */
.L_x_508:
[----:B------:R-:W0:Y:S02]  /*06e0*/  LDC R3, c[0x0][0x240] ;  /* 0x00009000ff037b82 */ /* 0x000e240000000800 */
[----:B0-----:R-:W-:-:S05]  /*06f0*/  IMAD R18, R3, UR48, R18 ;  /* 0x0000003003127c24 */ /* 0x001fca000f8e0212 */
[----:B------:R-:W-:-:S13]  /*0700*/  ISETP.GE.AND P0, PT, R18, UR50, PT ;  /* 0x0000003212007c0c */ /* 0x000fda000bf06270 */
[----:B------:R-:W-:Y:S05]  /*0710*/  @!P0 BRA `(.L_x_514) ;  /* 0xfffffff800f48947 */ /* 0x000fea000383ffff */
[----:B------:R-:W-:Y:S05]  /*0720*/  BRA `(.L_x_506) ;  /* 0x0000000400047947 */ /* 0x000fea0003800000 */
.L_x_507:
[----:B------:R-:W-:-:S07]  /*0730*/  CS2R R16, SRZ ;  /* 0x0000000000107805 */ /* 0x000fce000001ff00 */
.L_x_521:
        /* <DEDUP_REMOVED lines=31> */
.L_x_518:
[----:B------:R-:W-:Y:S05]  /*0930*/  BSYNC B6 ;  /* 0x0000000000067941 */ /* 0x000fea0003800000 */
.L_x_517:
        /* <DEDUP_REMOVED lines=21> */
.L_x_520:
[----:B------:R-:W-:Y:S05]  /*0a90*/  BSYNC B6 ;  /* 0x0000000000067941 */ /* 0x000fea0003800000 */
.L_x_519:
[----:B------:R-:W0:Y:S02]  /*0aa0*/  LDC.64 R2, c[0x0][0x220] ;  /* 0x00008800ff027b82 */ /* 0x000e240000000a00 */
[----:B0-----:R-:W-:-:S06]  /*0ab0*/  IMAD.WIDE R22, R22, 0x4, R2 ;  /* 0x0000000416167825 */ /* 0x001fcc00078e0202 */
[----:B------:R-:W2:Y:S01]  /*0ac0*/  LDG.E R22, desc[UR36][R22.64] ;  /* 0x0000002416167981 */ /* 0x000ea2000c1e1900 */
[----:B------:R-:W-:Y:S01]  /*0ad0*/  FADD.FTZ R16, R16, 1 ;  /* 0x3f80000010107421 */ /* 0x000fe20000010000 */
[----:B--2---:R-:W-:-:S07]  /*0ae0*/  FADD.FTZ R17, R17, -R22 ;  /* 0x8000001611117221 */ /* 0x004fce0000010000 */
.L_x_516:
[----:B------:R-:W-:Y:S05]  /*0af0*/  BSYNC B7 ;  /* 0x0000000000077941 */ /* 0x000fea0003800000 */
.L_x_515:
[----:B------:R-:W0:Y:S02]  /*0b00*/  LDC R3, c[0x0][0x240] ;  /* 0x00009000ff037b82 */ /* 0x000e240000000800 */
[----:B0-----:R-:W-:-:S05]  /*0b10*/  IMAD R18, R3, UR48, R18 ;  /* 0x0000003003127c24 */ /* 0x001fca000f8e0212 */
[----:B------:R-:W-:-:S13]  /*0b20*/  ISETP.GE.AND P0, PT, R18, UR49, PT ;  /* 0x0000003112007c0c */ /* 0x000fda000bf06270 */
[----:B------:R-:W-:Y:S05]  /*0b30*/  @!P0 BRA `(.L_x_521) ;  /* 0xfffffffc00008947 */ /* 0x000fea000383ffff */
.L_x_506:
[----:B------:R-:W-:Y:S05]  /*0b40*/  BSYNC B8 ;  /* 0x0000000000087941 */ /* 0x000fea0003800000 */
.L_x_505:
        /* <DEDUP_REMOVED lines=12> */
.L_x_535:
        /* <DEDUP_REMOVED lines=38> */
.L_x_541:
[----:B-1----:R-:W-:-:S07]  /*0e70*/  FADD.FTZ R0, R5, R14 ;  /* 0x0000000e05007221 */ /* 0x002fce0000010000 */
.L_x_524:
[----:B------:R-:W-:Y:S05]  /*0e80*/  BSYNC B0 ;  /* 0x0000000000007941 */ /* 0x000fea0003800000 */
.L_x_523:
        /* <DEDUP_REMOVED lines=11> */
.L_x_548:
        /* <DEDUP_REMOVED lines=31> */
.L_x_554:
[----:B--2---:R-:W-:-:S07]  /*1130*/  FADD.FTZ R13, R5, R14 ;  /* 0x0000000e050d7221 */ /* 0x004fce0000010000 */
.L_x_528:
[----:B------:R-:W-:Y:S05]  /*1140*/  BSYNC B0 ;  /* 0x0000000000007941 */ /* 0x000fea0003800000 */
.L_x_527:
[----:B------:R-:W-:-:S13]  /*1150*/  ISETP.NE.AND P0, PT, R6, RZ, PT ;  /* 0x000000ff0600720c */ /* 0x000fda0003f05270 */
[----:B------:R-:W-:Y:S05]  /*1160*/  @P0 EXIT ;  /* 0x000000000000094d */ /* 0x000fea0003800000 */
[----:B--2---:R-:W1:Y:S08]  /*1170*/  LDC.64 R2, c[0x0][0x218] ;  /* 0x00008600ff027b82 */ /* 0x004e700000000a00 */
[----:B0-----:R-:W3:Y:S01]  /*1180*/  LDC.64 R4, c[0x0][0x210] ;  /* 0x00008400ff047b82 */ /* 0x001ee20000000a00 */
[----:B-1----:R-:W-:Y:S04]  /*1190*/  REDG.E.ADD.F32.FTZ.RN.STRONG.GPU desc[UR36][R2.64], R0 ;  /* 0x00000000020079a6 */ /* 0x002fe8000c10f3a4 */
[----:B---3--:R-:W-:Y:S01]  /*11a0*/  REDG.E.ADD.F32.FTZ.RN.STRONG.GPU desc[UR36][R4.64], R13 ;  /* 0x0000000d040079a6 */ /* 0x008fe2000c10f3a4 */
[----:B------:R-:W-:Y:S05]  /*11b0*/  EXIT ;  /* 0x000000000000794d */ /* 0x000fea0003800000 */
.L_x_522:
[----:B------:R-:W-:Y:S01]  /*11c0*/  HFMA2.MMA R11, -RZ, RZ, 0, 1.847743988037109375e-06 ;  /* 0x0000001fff0b7435 */ /* 0x000fe200000001ff */
[----:B------:R-:W-:Y:S01]  /*11d0*/  MOV R13, R16 ;  /* 0x00000010000d7202 */ /* 0x000fe20000000f00 */
[----:B------:R-:W-:Y:S02]  /*11e0*/  IMAD.MOV.U32 R12, RZ, RZ, 0x10 ;  /* 0x00000010ff0c7424 */ /* 0x000fe400078e00ff */
[----:B------:R-:W-:-:S07]  /*11f0*/  IMAD.MOV.U32 R15, RZ, RZ, -0x1 ;  /* 0xffffffffff0f7424 */ /* 0x000fce00078e00ff */
[----:B0-----:R-:W-:Y:S05]  /*1200*/  WARPSYNC.COLLECTIVE R15, `(.L_x_530) ;  /* 0x000000000f087348 */ /* 0x001fea0003c00000 */
[----:B------:R1:W2:Y:S02]  /*1210*/  SHFL.DOWN P6, R14, R13, R12, R11 ;  /* 0x0800000c0d0e7389 */ /* 0x0002a400000c000b */
[----:B012---:R-:W-:Y:S01]  /*1220*/  ENDCOLLECTIVE ;  /* 0x000000000000791b */ /* 0x007fe20003800000 */
.L_x_530:
[----:B------:R-:W-:Y:S02]  /*1230*/  IMAD.MOV.U32 R12, RZ, RZ, 0x8 ;  /* 0x00000008ff0c7424 */ /* 0x000fe400078e00ff */
[----:B------:R-:W-:-:S05]  /*1240*/  FADD.FTZ R0, R14, R16 ;  /* 0x000000100e007221 */ /* 0x000fca0000010000 */
[----:B------:R-:W-:-:S07]  /*1250*/  MOV R13, R0 ;  /* 0x00000000000d7202 */ /* 0x000fce0000000f00 */
[----:B------:R-:W-:Y:S05]  /*1260*/  WARPSYNC.COLLECTIVE R15, `(.L_x_531) ;  /* 0x000000000f087348 */ /* 0x000fea0003c00000 */
[----:B------:R0:W1:Y:S02]  /*1270*/  SHFL.DOWN P6, R14, R13, R12, R11 ;  /* 0x0800000c0d0e7389 */ /* 0x00006400000c000b */
[----:B01----:R-:W-:Y:S01]  /*1280*/  ENDCOLLECTIVE ;  /* 0x000000000000791b */ /* 0x003fe20003800000 */
.L_x_531:
[----:B------:R-:W-:Y:S02]  /*1290*/  IMAD.MOV.U32 R12, RZ, RZ, 0x4 ;  /* 0x00000004ff0c7424 */ /* 0x000fe400078e00ff */
[----:B------:R-:W-:-:S05]  /*12a0*/  FADD.FTZ R2, R0, R14 ;  /* 0x0000000e00027221 */ /* 0x000fca0000010000 */
[----:B------:R-:W-:-:S07]  /*12b0*/  MOV R13, R2 ;  /* 0x00000002000d7202 */ /* 0x000fce0000000f00 */
[----:B------:R-:W-:Y:S05]  /*12c0*/  WARPSYNC.COLLECTIVE R15, `(.L_x_532) ;  /* 0x000000000f087348 */ /* 0x000fea0003c00000 */
[----:B------:R0:W1:Y:S02]  /*12d0*/  SHFL.DOWN P6, R14, R13, R12, R11 ;  /* 0x0800000c0d0e7389 */ /* 0x00006400000c000b */
[----:B01----:R-:W-:Y:S01]  /*12e0*/  ENDCOLLECTIVE ;  /* 0x000000000000791b */ /* 0x003fe20003800000 */
.L_x_532:
[----:B------:R-:W-:Y:S02]  /*12f0*/  IMAD.MOV.U32 R12, RZ, RZ, 0x2 ;  /* 0x00000002ff0c7424 */ /* 0x000fe400078e00ff */
[----:B------:R-:W-:-:S05]  /*1300*/  FADD.FTZ R3, R2, R14 ;  /* 0x0000000e02037221 */ /* 0x000fca0000010000 */
[----:B------:R-:W-:-:S07]  /*1310*/  MOV R13, R3 ;  /* 0x00000003000d7202 */ /* 0x000fce0000000f00 */
[----:B------:R-:W-:Y:S05]  /*1320*/  WARPSYNC.COLLECTIVE R15, `(.L_x_533) ;  /* 0x000000000f087348 */ /* 0x000fea0003c00000 */
[----:B------:R0:W1:Y:S02]  /*1330*/  SHFL.DOWN P6, R14, R13, R12, R11 ;  /* 0x0800000c0d0e7389 */ /* 0x00006400000c000b */
[----:B01----:R-:W-:Y:S01]  /*1340*/  ENDCOLLECTIVE ;  /* 0x000000000000791b */ /* 0x003fe20003800000 */
.L_x_533:
[----:B------:R-:W-:Y:S02]  /*1350*/  IMAD.MOV.U32 R12, RZ, RZ, 0x1 ;  /* 0x00000001ff0c7424 */ /* 0x000fe400078e00ff */
[----:B------:R-:W-:-:S05]  /*1360*/  FADD.FTZ R4, R3, R14 ;  /* 0x0000000e03047221 */ /* 0x000fca0000010000 */
[----:B------:R-:W-:-:S07]  /*1370*/  MOV R13, R4 ;  /* 0x00000004000d7202 */ /* 0x000fce0000000f00 */
[----:B------:R-:W-:Y:S05]  /*1380*/  WARPSYNC.COLLECTIVE R15, `(.L_x_534) ;  /* 0x000000000f087348 */ /* 0x000fea0003c00000 */
[----:B------:R0:W1:Y:S02]  /*1390*/  SHFL.DOWN P6, R14, R13, R12, R11 ;  /* 0x0800000c0d0e7389 */ /* 0x00006400000c000b */
[----:B01----:R-:W-:Y:S01]  /*13a0*/  ENDCOLLECTIVE ;  /* 0x000000000000791b */ /* 0x003fe20003800000 */
.L_x_534:
[----:B------:R-:W-:Y:S05]  /*13b0*/  BRA `(.L_x_535) ;  /* 0xfffffff800147947 */ /* 0x000fea000383ffff */
.L_x_525:
[----:B------:R-:W-:Y:S01]  /*13c0*/  HFMA2.MMA R11, -RZ, RZ, 0, 1.847743988037109375e-06 ;  /* 0x0000001fff0b7435 */ /* 0x000fe200000001ff */
[----:B-1----:R-:W-:Y:S01]  /*13d0*/  MOV R13, R0 ;  /* 0x00000000000d7202 */ /* 0x002fe20000000f00 */
[----:B------:R-:W-:Y:S02]  /*13e0*/  IMAD.MOV.U32 R12, RZ, RZ, 0x10 ;  /* 0x00000010ff0c7424 */ /* 0x000fe400078e00ff */
[----:B------:R-:W-:-:S07]  /*13f0*/  IMAD.MOV.U32 R15, RZ, RZ, -0x1 ;  /* 0xffffffffff0f7424 */ /* 0x000fce00078e00ff */
[----:B0-----:R-:W-:Y:S05]  /*1400*/  WARPSYNC.COLLECTIVE R15, `(.L_x_536) ;  /* 0x000000000f087348 */ /* 0x001fea0003c00000 */
[----:B0-----:R0:W1:Y:S02]  /*1410*/  SHFL.DOWN P6, R14, R13, R12, R11 ;  /* 0x0800000c0d0e7389 */ /* 0x00106400000c000b */
[----:B01----:R-:W-:Y:S01]  /*1420*/  ENDCOLLECTIVE ;  /* 0x000000000000791b */ /* 0x003fe20003800000 */
.L_x_536:
[----:B------:R-:W-:Y:S02]  /*1430*/  IMAD.MOV.U32 R12, RZ, RZ, 0x8 ;  /* 0x00000008ff0c7424 */ /* 0x000fe400078e00ff */
[----:B------:R-:W-:-:S05]  /*1440*/  FADD.FTZ R2, R0, R14 ;  /* 0x0000000e00027221 */ /* 0x000fca0000010000 */
[----:B------:R-:W-:-:S07]  /*1450*/  MOV R13, R2 ;  /* 0x00000002000d7202 */ /* 0x000fce0000000f00 */
[----:B------:R-:W-:Y:S05]  /*1460*/  WARPSYNC.COLLECTIVE R15, `(.L_x_537) ;  /* 0x000000000f087348 */ /* 0x000fea0003c00000 */
[----:B------:R0:W1:Y:S02]  /*1470*/  SHFL.DOWN P6, R14, R13, R12, R11 ;  /* 0x0800000c0d0e7389 */ /* 0x00006400000c000b */
[----:B01----:R-:W-:Y:S01]  /*1480*/  ENDCOLLECTIVE ;  /* 0x000000000000791b */ /* 0x003fe20003800000 */
.L_x_537:
[----:B------:R-:W-:Y:S02]  /*1490*/  IMAD.MOV.U32 R12, RZ, RZ, 0x4 ;  /* 0x00000004ff0c7424 */ /* 0x000fe400078e00ff */
[----:B------:R-:W-:-:S05]  /*14a0*/  FADD.FTZ R3, R2, R14 ;  /* 0x0000000e02037221 */ /* 0x000fca0000010000 */
[----:B------:R-:W-:-:S07]  /*14b0*/  MOV R13, R3 ;  /* 0x00000003000d7202 */ /* 0x000fce0000000f00 */
[----:B------:R-:W-:Y:S05]  /*14c0*/  WARPSYNC.COLLECTIVE R15, `(.L_x_538) ;  /* 0x000000000f087348 */ /* 0x000fea0003c00000 */
[----:B------:R0:W1:Y:S02]  /*14d0*/  SHFL.DOWN P6, R14, R13, R12, R11 ;  /* 0x0800000c0d0e7389 */ /* 0x00006400000c000b */
[----:B01----:R-:W-:Y:S01]  /*14e0*/  ENDCOLLECTIVE ;  /* 0x000000000000791b */ /* 0x003fe20003800000 */
.L_x_538:
[----:B------:R-:W-:Y:S02]  /*14f0*/  IMAD.MOV.U32 R12, RZ, RZ, 0x2 ;  /* 0x00000002ff0c7424 */ /* 0x000fe400078e00ff */
[----:B------:R-:W-:-:S05]  /*1500*/  FADD.FTZ R4, R3, R14 ;  /* 0x0000000e03047221 */ /* 0x000fca0000010000 */
[----:B------:R-:W-:-:S07]  /*1510*/  MOV R13, R4 ;  /* 0x00000004000d7202 */ /* 0x000fce0000000f00 */
[----:B------:R-:W-:Y:S05]  /*1520*/  WARPSYNC.COLLECTIVE R15, `(.L_x_539) ;  /* 0x000000000f087348 */ /* 0x000fea0003c00000 */
[----:B------:R0:W1:Y:S02]  /*1530*/  SHFL.DOWN P6, R14, R13, R12, R11 ;  /* 0x0800000c0d0e7389 */ /* 0x00006400000c000b */
[----:B01----:R-:W-:Y:S01]  /*1540*/  ENDCOLLECTIVE ;  /* 0x000000000000791b */ /* 0x003fe20003800000 */
.L_x_539:
[----:B------:R-:W-:Y:S02]  /*1550*/  IMAD.MOV.U32 R12, RZ, RZ, 0x1 ;  /* 0x00000001ff0c7424 */ /* 0x000fe400078e00ff */
[----:B------:R-:W-:-:S05]  /*1560*/  FADD.FTZ R5, R4, R14 ;  /* 0x0000000e04057221 */ /* 0x000fca0000010000 */
[----:B------:R-:W-:-:S07]  /*1570*/  MOV R13, R5 ;  /* 0x00000005000d7202 */ /* 0x000fce0000000f00 */
[----:B------:R-:W-:Y:S05]  /*1580*/  WARPSYNC.COLLECTIVE R15, `(.L_x_540) ;  /* 0x000000000f087348 */ /* 0x000fea0003c00000 */
[----:B------:R0:W1:Y:S02]  /*1590*/  SHFL.DOWN P6, R14, R13, R12, R11 ;  /* 0x0800000c0d0e7389 */ /* 0x00006400000c000b */
[----:B01----:R-:W-:Y:S01]  /*15a0*/  ENDCOLLECTIVE ;  /* 0x000000000000791b */ /* 0x003fe20003800000 */
.L_x_540:
[----:B------:R-:W-:Y:S05]  /*15b0*/  BRA `(.L_x_541) ;  /* 0xfffffff8002c7947 */ /* 0x000fea000383ffff */
.L_x_526:
[----:B------:R-:W-:Y:S01]  /*15c0*/  HFMA2.MMA R11, -RZ, RZ, 0, 1.847743988037109375e-06 ;  /* 0x0000001fff0b7435 */ /* 0x000fe200000001ff */
[----:B------:R-:W-:Y:S01]  /*15d0*/  BSSY B0, `(.L_x_542) ;  /* 0x0000007000007945 */ /* 0x000fe20003800000 */
[----:B------:R-:W-:Y:S01]  /*15e0*/  MOV R13, R17 ;  /* 0x00000011000d7202 */ /* 0x000fe20000000f00 */
[----:B------:R-:W-:Y:S02]  /*15f0*/  IMAD.MOV.U32 R12, RZ, RZ, 0x10 ;  /* 0x00000010ff0c7424 */ /* 0x000fe400078e00ff */
[----:B------:R-:W-:-:S07]  /*1600*/  IMAD.MOV.U32 R15, RZ, RZ, -0x1 ;  /* 0xffffffffff0f7424 */ /* 0x000fce00078e00ff */
[----:B01----:R-:W-:Y:S05]  /*1610*/  WARPSYNC.COLLECTIVE R15, `(.L_x_543) ;  /* 0x000000000f087348 */ /* 0x003fea0003c00000 */
[----:B0-----:R0:W2:Y:S02]  /*1620*/  SHFL.DOWN P6, R14, R13, R12, R11 ;  /* 0x0800000c0d0e7389 */ /* 0x0010a400000c000b */
[----:B012---:R-:W-:Y:S01]  /*1630*/  ENDCOLLECTIVE ;  /* 0x000000000000791b */ /* 0x007fe20003800000 */
.L_x_543:
[----:B------:R-:W-:Y:S05]  /*1640*/  BSYNC B0 ;  /* 0x0000000000007941 */ /* 0x000fea0003800000 */
.L_x_542:
[----:B------:R-:W-:Y:S01]  /*1650*/  FADD.FTZ R13, R14, R17 ;  /* 0x000000110e0d7221 */ /* 0x000fe20000010000 */
[----:B------:R-:W-:Y:S01]  /*1660*/  MOV R12, 0x8 ;  /* 0x00000008000c7802 */ /* 0x000fe20000000f00 */
[----:B------:R-:W-:Y:S01]  /*1670*/  IMAD.MOV.U32 R11, RZ, RZ, 0x1f ;  /* 0x0000001fff0b7424 */ /* 0x000fe200078e00ff */
[----:B------:R-:W-:-:S07]  /*1680*/  MOV R15, 0xffffffff ;  /* 0xffffffff000f7802 */ /* 0x000fce0000000f00 */
[----:B------:R-:W-:Y:S05]  /*1690*/  WARPSYNC.COLLECTIVE R15, `(.L_x_544) ;  /* 0x000000000f087348 */ /* 0x000fea0003c00000 */
[----:B------:R0:W1:Y:S02]  /*16a0*/  SHFL.DOWN P6, R14, R13, R12, R11 ;  /* 0x0800000c0d0e7389 */ /* 0x00006400000c000b */
[----:B01----:R-:W-:Y:S01]  /*16b0*/  ENDCOLLECTIVE ;  /* 0x000000000000791b */ /* 0x003fe20003800000 */
.L_x_544:
[----:B------:R-:W-:Y:S01]  /*16c0*/  HFMA2.MMA R12, -RZ, RZ, 0, 2.384185791015625e-07 ;  /* 0x00000004ff0c7435 */ /* 0x000fe200000001ff */
[----:B------:R-:W-:-:S04]  /*16d0*/  FADD.FTZ R2, R13, R14 ;  /* 0x0000000e0d027221 */ /* 0x000fc80000010000 */
[----:B------:R-:W-:-:S07]  /*16e0*/  IMAD.MOV.U32 R13, RZ, RZ, R2 ;  /* 0x000000ffff0d7224 */ /* 0x000fce00078e0002 */
[----:B------:R-:W-:Y:S05]  /*16f0*/  WARPSYNC.COLLECTIVE R15, `(.L_x_545) ;  /* 0x000000000f087348 */ /* 0x000fea0003c00000 */
[----:B------:R0:W1:Y:S02]  /*1700*/  SHFL.DOWN P6, R14, R13, R12, R11 ;  /* 0x0800000c0d0e7389 */ /* 0x00006400000c000b */
[----:B01----:R-:W-:Y:S01]  /*1710*/  ENDCOLLECTIVE ;  /* 0x000000000000791b */ /* 0x003fe20003800000 */
.L_x_545:
[----:B------:R-:W-:Y:S01]  /*1720*/  MOV R12, 0x2 ;  /* 0x00000002000c7802 */ /* 0x000fe20000000f00 */
[----:B------:R-:W-:-:S04]  /*1730*/  FADD.FTZ R3, R2, R14 ;  /* 0x0000000e02037221 */ /* 0x000fc80000010000 */
[----:B------:R-:W-:-:S07]  /*1740*/  IMAD.MOV.U32 R13, RZ, RZ, R3 ;  /* 0x000000ffff0d7224 */ /* 0x000fce00078e0003 */
[----:B------:R-:W-:Y:S05]  /*1750*/  WARPSYNC.COLLECTIVE R15, `(.L_x_546) ;  /* 0x000000000f087348 */ /* 0x000fea0003c00000 */
[----:B------:R0:W1:Y:S02]  /*1760*/  SHFL.DOWN P6, R14, R13, R12, R11 ;  /* 0x0800000c0d0e7389 */ /* 0x00006400000c000b */
[----:B01----:R-:W-:Y:S01]  /*1770*/  ENDCOLLECTIVE ;  /* 0x000000000000791b */ /* 0x003fe20003800000 */
.L_x_546:
[----:B------:R-:W-:Y:S01]  /*1780*/  HFMA2.MMA R12, -RZ, RZ, 0, 5.9604644775390625e-08 ;  /* 0x00000001ff0c7435 */ /* 0x000fe200000001ff */
[----:B------:R-:W-:-:S04]  /*1790*/  FADD.FTZ R4, R3, R14 ;  /* 0x0000000e03047221 */ /* 0x000fc80000010000 */
[----:B------:R-:W-:-:S07]  /*17a0*/  IMAD.MOV.U32 R13, RZ, RZ, R4 ;  /* 0x000000ffff0d7224 */ /* 0x000fce00078e0004 */
[----:B------:R-:W-:Y:S05]  /*17b0*/  WARPSYNC.COLLECTIVE R15, `(.L_x_547) ;  /* 0x000000000f087348 */ /* 0x000fea0003c00000 */
[----:B------:R0:W1:Y:S02]  /*17c0*/  SHFL.DOWN P6, R14, R13, R12, R11 ;  /* 0x0800000c0d0e7389 */ /* 0x00006400000c000b */
[----:B01----:R-:W-:Y:S01]  /*17d0*/  ENDCOLLECTIVE ;  /* 0x000000000000791b */ /* 0x003fe20003800000 */
.L_x_547:
[----:B------:R-:W-:Y:S05]  /*17e0*/  BRA `(.L_x_548) ;  /* 0xfffffff400d47947 */ /* 0x000fea000383ffff */
.L_x_529:
[----:B------:R-:W-:Y:S01]  /*17f0*/  IMAD.MOV.U32 R12, RZ, RZ, 0x10 ;  /* 0x00000010ff0c7424 */ /* 0x000fe200078e00ff */
[----:B------:R-:W-:Y:S01]  /*1800*/  MOV R11, 0x1f ;  /* 0x0000001f000b7802 */ /* 0x000fe20000000f00 */
[----:B------:R-:W-:-:S07]  /*1810*/  IMAD.MOV.U32 R15, RZ, RZ, -0x1 ;  /* 0xffffffffff0f7424 */ /* 0x000fce00078e00ff */
[----:B0123--:R-:W-:Y:S05]  /*1820*/  WARPSYNC.COLLECTIVE R15, `(.L_x_549) ;  /* 0x000000000f087348 */ /* 0x00ffea0003c00000 */
[----:B---3--:R3:W4:Y:S02]  /*1830*/  SHFL.DOWN P6, R14, R13, R12, R11 ;  /* 0x0800000c0d0e7389 */ /* 0x00872400000c000b */
[----:B01234-:R-:W-:Y:S01]  /*1840*/  ENDCOLLECTIVE ;  /* 0x000000000000791b */ /* 0x01ffe20003800000 */
.L_x_549:
[----:B------:R-:W-:Y:S02]  /*1850*/  IMAD.MOV.U32 R12, RZ, RZ, 0x8 ;  /* 0x00000008ff0c7424 */ /* 0x000fe400078e00ff */
[----:B------:R-:W-:-:S05]  /*1860*/  FADD.FTZ R2, R13, R14 ;  /* 0x0000000e0d027221 */ /* 0x000fca0000010000 */
[----:B------:R-:W-:-:S07]  /*1870*/  MOV R13, R2 ;  /* 0x00000002000d7202 */ /* 0x000fce0000000f00 */
[----:B------:R-:W-:Y:S05]  /*1880*/  WARPSYNC.COLLECTIVE R15, `(.L_x_550) ;  /* 0x000000000f087348 */ /* 0x000fea0003c00000 */
[----:B------:R0:W1:Y:S02]  /*1890*/  SHFL.DOWN P6, R14, R13, R12, R11 ;  /* 0x0800000c0d0e7389 */ /* 0x00006400000c000b */
[----:B01----:R-:W-:Y:S01]  /*18a0*/  ENDCOLLECTIVE ;  /* 0x000000000000791b */ /* 0x003fe20003800000 */
.L_x_550:
[----:B------:R-:W-:Y:S02]  /*18b0*/  IMAD.MOV.U32 R12, RZ, RZ, 0x4 ;  /* 0x00000004ff0c7424 */ /* 0x000fe400078e00ff */
[----:B------:R-:W-:-:S05]  /*18c0*/  FADD.FTZ R3, R2, R14 ;  /* 0x0000000e02037221 */ /* 0x000fca0000010000 */
[----:B------:R-:W-:-:S07]  /*18d0*/  MOV R13, R3 ;  /* 0x00000003000d7202 */ /* 0x000fce0000000f00 */
[----:B------:R-:W-:Y:S05]  /*18e0*/  WARPSYNC.COLLECTIVE R15, `(.L_x_551) ;  /* 0x000000000f087348 */ /* 0x000fea0003c00000 */
[----:B------:R0:W1:Y:S02]  /*18f0*/  SHFL.DOWN P6, R14, R13, R12, R11 ;  /* 0x0800000c0d0e7389 */ /* 0x00006400000c000b */
[----:B01----:R-:W-:Y:S01]  /*1900*/  ENDCOLLECTIVE ;  /* 0x000000000000791b */ /* 0x003fe20003800000 */
.L_x_551:
[----:B------:R-:W-:Y:S02]  /*1910*/  IMAD.MOV.U32 R12, RZ, RZ, 0x2 ;  /* 0x00000002ff0c7424 */ /* 0x000fe400078e00ff */
[----:B------:R-:W-:-:S05]  /*1920*/  FADD.FTZ R4, R3, R14 ;  /* 0x0000000e03047221 */ /* 0x000fca0000010000 */
[----:B------:R-:W-:-:S07]  /*1930*/  MOV R13, R4 ;  /* 0x00000004000d7202 */ /* 0x000fce0000000f00 */
[----:B------:R-:W-:Y:S05]  /*1940*/  WARPSYNC.COLLECTIVE R15, `(.L_x_552) ;  /* 0x000000000f087348 */ /* 0x000fea0003c00000 */
[----:B------:R0:W1:Y:S02]  /*1950*/  SHFL.DOWN P6, R14, R13, R12, R11 ;  /* 0x0800000c0d0e7389 */ /* 0x00006400000c000b */
[----:B01----:R-:W-:Y:S01]  /*1960*/  ENDCOLLECTIVE ;  /* 0x000000000000791b */ /* 0x003fe20003800000 */
.L_x_552:
[----:B------:R-:W-:Y:S01]  /*1970*/  HFMA2.MMA R12, -RZ, RZ, 0, 5.9604644775390625e-08 ;  /* 0x00000001ff0c7435 */ /* 0x000fe200000001ff */
[----:B------:R-:W-:-:S05]  /*1980*/  FADD.FTZ R5, R4, R14 ;  /* 0x0000000e04057221 */ /* 0x000fca0000010000 */
[----:B------:R-:W-:-:S07]  /*1990*/  MOV R13, R5 ;  /* 0x00000005000d7202 */ /* 0x000fce0000000f00 */
[----:B------:R-:W-:Y:S05]  /*19a0*/  WARPSYNC.COLLECTIVE R15, `(.L_x_553) ;  /* 0x000000000f087348 */ /* 0x000fea0003c00000 */
[----:B------:R0:W1:Y:S02]  /*19b0*/  SHFL.DOWN P6, R14, R13, R12, R11 ;  /* 0x0800000c0d0e7389 */ /* 0x00006400000c000b */
[----:B01----:R-:W-:Y:S01]  /*19c0*/  ENDCOLLECTIVE ;  /* 0x000000000000791b */ /* 0x003fe20003800000 */
.L_x_553:
[----:B------:R-:W-:Y:S05]  /*19d0*/  BRA `(.L_x_554) ;  /* 0xfffffff400d47947 */ /* 0x000fea000383ffff */
.L_x_555:
        /* <DEDUP_REMOVED lines=10> */
.L_x_890:


//--------------------- .text._ZN2at6native45_GLOBAL__N__efdd3984_12_NLLLoss2d_cu_e9278b4625nll_loss2d_forward_kernelIddlEEvPT_S4_PKS3_PKlS6_iiil --------------------------
	.section	.text._ZN2at6native45_GLOBAL__N__efdd3984_12_NLLLoss2d_cu_e9278b4625nll_loss2d_forward_kernelIddlEEvPT_S4_PKS3_PKlS6_iiil,"ax",@progbits
	.align	128
.text._ZN2at6native45_GLOBAL__N__efdd3984_12_NLLLoss2d_cu_e9278b4625nll_loss2d_forward_kernelIddlEEvPT_S4_PKS3_PKlS6_iiil:
        .type           _ZN2at6native45_GLOBAL__N__efdd3984_12_NLLLoss2d_cu_e9278b4625nll_loss2d_forward_kernelIddlEEvPT_S4_PKS3_PKlS6_iiil,@function
        .size           _ZN2at6native45_GLOBAL__N__efdd3984_12_NLLLoss2d_cu_e9278b4625nll_loss2d_forward_kernelIddlEEvPT_S4_PKS3_PKlS6_iiil,(.L_x_891 - _ZN2at6native45_GLOBAL__N__efdd3984_12_NLLLoss2d_cu_e9278b4625nll_loss2d_forward_kernelIddlEEvPT_S4_PKS3_PKlS6_iiil)
        .other          _ZN2at6native45_GLOBAL__N__efdd3984_12_NLLLoss2d_cu_e9278b4625nll_loss2d_forward_kernelIddlEEvPT_S4_PKS3_PKlS6_iiil,@"STO_CUDA_ENTRY STV_DEFAULT"
_ZN2at6native45_GLOBAL__N__efdd3984_12_NLLLoss2d_cu_e9278b4625nll_loss2d_forward_kernelIddlEEvPT_S4_PKS3_PKlS6_iiil:
        /* <DEDUP_REMOVED lines=18> */
[----:B------:R-:W-:-:S02]  /*0120*/  CS2R R28, SRZ ;  /* 0x00000000001c7805 */ /* 0x000fc4000001ff00 */
[----:B------:R-:W-:Y:S01]  /*0130*/  CS2R R22, SRZ ;  /* 0x0000000000167805 */ /* 0x000fe2000001ff00 */
        /* <DEDUP_REMOVED lines=30> */
[C---:B------:R-:W-:Y:S01]  /*0320*/  IMAD.WIDE.U32 R18, R3.reuse, R16, RZ ;  /* 0x0000001003127225 */ /* 0x040fe200078e00ff */
[----:B------:R-:W-:Y:S02]  /*0330*/  CS2R R22, SRZ ;  /* 0x0000000000167805 */ /* 0x000fe4000001ff00 */
[----:B------:R-:W-:Y:S01]  /*0340*/  CS2R R28, SRZ ;  /* 0x00000000001c7805 */ /* 0x000fe2000001ff00 */
[----:B------:R-:W-:Y:S01]  /*0350*/  IMAD R24, R3, R25, R19 ;  /* 0x0000001903187224 */ /* 0x000fe200078e0213 */
[----:B0-----:R-:W-:-:S07]  /*0360*/  SHF.R.S32.HI R2, RZ, 0x1f, R2 ;  /* 0x0000001fff027819 */ /* 0x001fce0000011402 */
.L_x_565:
        /* <DEDUP_REMOVED lines=33> */
.L_x_562:
[----:B------:R-:W-:Y:S05]  /*0580*/  BSYNC B6 ;  /* 0x0000000000067941 */ /* 0x000fea0003800000 */
.L_x_561:
[----:B------:R-:W-:-:S04]  /*0590*/  LEA R16, P0, R32, UR46, 0x3 ;  /* 0x0000002e20107c11 */ /* 0x000fc8000f8018ff */
[----:B------:R-:W-:-:S06]  /*05a0*/  LEA.HI.X R17, R32, UR47, R33, 0x3, P0 ;  /* 0x0000002f20117c11 */ /* 0x000fcc00080f1c21 */
[----:B------:R-:W5:Y:S01]  /*05b0*/  LDG.E.64 R16, desc[UR36][R16.64] ;  /* 0x0000002410107981 */ /* 0x000f62000c1e1b00 */
[----:B------:R-:W-:Y:S01]  /*05c0*/  IMAD R3, R24, UR48, RZ ;  /* 0x0000003018037c24 */ /* 0x000fe2000f8e02ff */
[----:B------:R-:W-:Y:S01]  /*05d0*/  BSSY B6, `(.L_x_563) ;  /* 0x000001b000067945 */ /* 0x000fe20003800000 */
[----:B------:R-:W-:-:S04]  /*05e0*/  IMAD.WIDE.U32 R4, R18, UR48, R26 ;  /* 0x0000003012047c25 */ /* 0x000fc8000f8e001a */
[----:B------:R-:W-:Y:S02]  /*05f0*/  IMAD R3, R2, R18, R3 ;  /* 0x0000001202037224 */ /* 0x000fe400078e0203 */
[----:B------:R-:W-:Y:S02]  /*0600*/  IMAD R0, R33, UR49, RZ ;  /* 0x0000003121007c24 */ /* 0x000fe4000f8e02ff */
[----:B------:R-:W-:Y:S02]  /*0610*/  IMAD.IADD R5, R5, 0x1, R3 ;  /* 0x0000000105057824 */ /* 0x000fe400078e0203 */
        /* <DEDUP_REMOVED lines=22> */
.L_x_564:
[----:B------:R-:W-:Y:S05]  /*0780*/  BSYNC B6 ;  /* 0x0000000000067941 */ /* 0x000fea0003800000 */
.L_x_563:
[----:B------:R-:W-:-:S04]  /*0790*/  LEA R4, P0, R30, UR52, 0x3 ;  /* 0x000000341e047c11 */ /* 0x000fc8000f8018ff */
[----:B------:R-:W-:-:S06]  /*07a0*/  LEA.HI.X R5, R30, UR53, R27, 0x3, P0 ;  /* 0x000000351e057c11 */ /* 0x000fcc00080f1c1b */
[----:B------:R-:W2:Y:S01]  /*07b0*/  LDG.E.64 R4, desc[UR36][R4.64] ;  /* 0x0000002404047981 */ /* 0x000ea2000c1e1b00 */
[----:B-----5:R-:W-:Y:S02]  /*07c0*/  DADD R22, R22, R16 ;  /* 0x0000000016167229 */ /* 0x020fe40000000010 */
[----:B--2---:R-:W-:-:S11]  /*07d0*/  DFMA R28, -R16, R4, R28 ;  /* 0x00000004101c722b */ /* 0x004fd6000000011c */
.L_x_560:
[----:B------:R-:W-:Y:S05]  /*07e0*/  BSYNC B7 ;  /* 0x0000000000077941 */ /* 0x000fea0003800000 */
.L_x_559:
[----:B------:R-:W0:Y:S02]  /*07f0*/  LDC R3, c[0x0][0x240] ;  /* 0x00009000ff037b82 */ /* 0x000e240000000800 */
[----:B0-----:R-:W-:-:S05]  /*0800*/  IMAD R26, R3, UR54, R26 ;  /* 0x00000036031a7c24 */ /* 0x001fca000f8e021a */
[----:B------:R-:W-:-:S13]  /*0810*/  ISETP.GE.AND P0, PT, R26, UR57, PT ;  /* 0x000000391a007c0c */ /* 0x000fda000bf06270 */
[----:B------:R-:W-:Y:S05]  /*0820*/  @!P0 BRA `(.L_x_565) ;  /* 0xfffffff800d08947 */ /* 0x000fea000383ffff */
[----:B------:R-:W-:Y:S05]  /*0830*/  BRA `(.L_x_557) ;  /* 0x0000000400487947 */ /* 0x000fea0003800000 */
.L_x_558:
[----:B------:R-:W-:Y:S01]  /*0840*/  SHF.R.S32.HI R19, RZ, 0x1f, R16 ;  /* 0x0000001fff137819 */ /* 0x000fe20000011410 */
[C---:B------:R-:W-:Y:S01]  /*0850*/  IMAD.WIDE.U32 R16, R3.reuse, R16, RZ ;  /* 0x0000001003107225 */ /* 0x040fe200078e00ff */
[----:B------:R-:W-:Y:S02]  /*0860*/  CS2R R22, SRZ ;  /* 0x0000000000167805 */ /* 0x000fe4000001ff00 */
[----:B------:R-:W-:Y:S01]  /*0870*/  CS2R R28, SRZ ;  /* 0x00000000001c7805 */ /* 0x000fe2000001ff00 */
[----:B------:R-:W-:-:S07]  /*0880*/  IMAD R18, R3, R19, R17 ;  /* 0x0000001303127224 */ /* 0x000fce00078e0211 */
.L_x_572:
        /* <DEDUP_REMOVED lines=11> */
[----:B------:R-:W-:Y:S01]  /*0940*/  BSSY B6, `(.L_x_568) ;  /* 0x0000018000067945 */ /* 0x000fe20003800000 */
[----:B0-----:R-:W-:Y:S02]  /*0950*/  ISETP.GE.U32.AND P0, PT, R30, R3, PT ;  /* 0x000000031e00720c */ /* 0x001fe40003f06070 */
[----:B------:R-:W-:Y:S02]  /*0960*/  SHF.R.S32.HI R24, RZ, 0x1f, R3 ;  /* 0x0000001fff187819 */ /* 0x000fe40000011403 */
        /* <DEDUP_REMOVED lines=21> */
.L_x_569:
[----:B------:R-:W-:Y:S05]  /*0ac0*/  BSYNC B6 ;  /* 0x0000000000067941 */ /* 0x000fea0003800000 */
.L_x_568:
[----:B------:R-:W-:Y:S01]  /*0ad0*/  IMAD R3, R18, UR50, RZ ;  /* 0x0000003212037c24 */ /* 0x000fe2000f8e02ff */
[----:B------:R-:W-:Y:S01]  /*0ae0*/  BSSY B6, `(.L_x_570) ;  /* 0x000001c000067945 */ /* 0x000fe20003800000 */
[----:B------:R-:W-:Y:S02]  /*0af0*/  IMAD.MOV.U32 R27, RZ, RZ, R2 ;  /* 0x000000ffff1b7224 */ /* 0x000fe400078e0002 */
        /* <DEDUP_REMOVED lines=26> */
.L_x_571:
[----:B------:R-:W-:Y:S05]  /*0ca0*/  BSYNC B6 ;  /* 0x0000000000067941 */ /* 0x000fea0003800000 */
.L_x_570:
[----:B------:R-:W-:Y:S02]  /*0cb0*/  ULDC.64 UR4, c[0x0][0x220] ;  /* 0x0000880000047ab9 */ /* 0x000fe40000000a00 */
[----:B------:R-:W-:-:S04]  /*0cc0*/  LEA R4, P0, R30, UR4, 0x3 ;  /* 0x000000041e047c11 */ /* 0x000fc8000f8018ff */
[----:B------:R-:W-:-:S05]  /*0cd0*/  LEA.HI.X R5, R30, UR5, R2, 0x3, P0 ;  /* 0x000000051e057c11 */ /* 0x000fca00080f1c02 */
[----:B------:R-:W2:Y:S01]  /*0ce0*/  LDG.E.64 R2, desc[UR36][R4.64] ;  /* 0x0000002404027981 */ /* 0x000ea2000c1e1b00 */
[----:B------:R-:W-:Y:S02]  /*0cf0*/  DADD R22, R22, 1 ;  /* 0x3ff0000016167429 */ /* 0x000fe40000000000 */
[----:B--2---:R-:W-:-:S11]  /*0d00*/  DADD R28, R28, -R2 ;  /* 0x000000001c1c7229 */ /* 0x004fd60000000802 */
.L_x_567:
[----:B------:R-:W-:Y:S05]  /*0d10*/  BSYNC B7 ;  /* 0x0000000000077941 */ /* 0x000fea0003800000 */
.L_x_566:
[----:B------:R-:W0:Y:S02]  /*0d20*/  LDC R3, c[0x0][0x240] ;  /* 0x00009000ff037b82 */ /* 0x000e240000000800 */
[----:B0-----:R-:W-:-:S05]  /*0d30*/  IMAD R26, R3, UR54, R26 ;  /* 0x00000036031a7c24 */ /* 0x001fca000f8e021a */
[----:B------:R-:W-:-:S13]  /*0d40*/  ISETP.GE.AND P0, PT, R26, UR56, PT ;  /* 0x000000381a007c0c */ /* 0x000fda000bf06270 */
[----:B------:R-:W-:Y:S05]  /*0d50*/  @!P0 BRA `(.L_x_572) ;  /* 0xfffffff800cc8947 */ /* 0x000fea000383ffff */
.L_x_557:
[----:B------:R-:W-:Y:S05]  /*0d60*/  BSYNC B8 ;  /* 0x0000000000087941 */ /* 0x000fea0003800000 */
.L_x_556:
[----:B------:R-:W0:Y:S01]  /*0d70*/  S2R R0, SR_TID.X ;  /* 0x0000000000007919 */ /* 0x000e220000002100 */
[----:B------:R-:W-:-:S03]  /*0d80*/  UMOV UR4, 0xffffffff ;  /* 0xffffffff00047882 */ /* 0x000fc60000000000 */
[----:B------:R-:W-:Y:S05]  /*0d90*/  BRA.DIV UR4, `(.L_x_573) ;  /* 0x0000000a04307947 */ /* 0x000fea000b800000 */
[----:B------:R-:W1:Y:S04]  /*0da0*/  SHFL.DOWN PT, R3, R23, 0x10, 0x1f ;  /* 0x0a001f0017037f89 */ /* 0x000e6800000e0000 */
[----:B------:R-:W2:Y:S01]  /*0db0*/  SHFL.DOWN PT, R14, R22, 0x10, 0x1f ;  /* 0x0a001f00160e7f89 */ /* 0x000ea200000e0000 */
[----:B-1----:R-:W-:-:S06]  /*0dc0*/  IMAD.MOV.U32 R15, RZ, RZ, R3 ;  /* 0x000000ffff0f7224 */ /* 0x002fcc00078e0003 */
[----:B--2---:R-:W-:-:S07]  /*0dd0*/  DADD R4, R14, R22 ;  /* 0x000000000e047229 */ /* 0x004fce0000000016 */
[----:B------:R-:W1:Y:S04]  /*0de0*/  SHFL.DOWN PT, R3, R5, 0x8, 0x1f ;  /* 0x09001f0005037f89 */ /* 0x000e6800000e0000 */
[----:B------:R-:W2:Y:S01]  /*0df0*/  SHFL.DOWN PT, R14, R4, 0x8, 0x1f ;  /* 0x09001f00040e7f89 */ /* 0x000ea200000e0000 */
[----:B-1----:R-:W-:-:S06]  /*0e00*/  IMAD.MOV.U32 R15, RZ, RZ, R3 ;  /* 0x000000ffff0f7224 */ /* 0x002fcc00078e0003 */
[----:B--2---:R-:W-:-:S07]  /*0e10*/  DADD R6, R4, R14 ;  /* 0x0000000004067229 */ /* 0x004fce000000000e */
[----:B------:R-:W1:Y:S04]  /*0e20*/  SHFL.DOWN PT, R3, R7, 0x4, 0x1f ;  /* 0x08801f0007037f89 */ /* 0x000e6800000e0000 */
[----:B------:R-:W2:Y:S01]  /*0e30*/  SHFL.DOWN PT, R14, R6, 0x4, 0x1f ;  /* 0x08801f00060e7f89 */ /* 0x000ea200000e0000 */
[----:B-1----:R-:W-:-:S06]  /*0e40*/  MOV R15, R3 ;  /* 0x00000003000f7202 */ /* 0x002fcc0000000f00 */
[----:B--2---:R-:W-:-:S07]  /*0e50*/  DADD R8, R6, R14 ;  /* 0x0000000006087229 */ /* 0x004fce000000000e */
[----:B------:R-:W1:Y:S04]  /*0e60*/  SHFL.DOWN PT, R14, R8, 0x2, 0x1f ;  /* 0x08401f00080e7f89 */ /* 0x000e6800000e0000 */
[----:B------:R-:W2:Y:S01]  /*0e70*/  SHFL.DOWN PT, R3, R9, 0x2, 0x1f ;  /* 0x08401f0009037f89 */ /* 0x000ea200000e0000 */
[----:B-1----:R-:W-:-:S06]  /*0e80*/  IMAD.MOV.U32 R2, RZ, RZ, R14 ;  /* 0x000000ffff027224 */ /* 0x002fcc00078e000e */
[----:B--2---:R-:W-:-:S07]  /*0e90*/  DADD R2, R8, R2 ;  /* 0x0000000008027229 */ /* 0x004fce0000000002 */
[----:B------:R1:W2:Y:S04]  /*0ea0*/  SHFL.DOWN PT, R5, R3, 0x1, 0x1f ;  /* 0x08201f0003057f89 */ /* 0x0002a800000e0000 */
[----:B------:R1:W3:Y:S02]  /*0eb0*/  SHFL.DOWN PT, R14, R2, 0x1, 0x1f ;  /* 0x08201f00020e7f89 */ /* 0x0002e400000e0000 */
.L_x_591:
[----:B0-----:R-:W-:Y:S01]  /*0ec0*/  SHF.R.S32.HI R7, RZ, 0x1f, R0 ;  /* 0x0000001fff077819 */ /* 0x001fe20000011400 */
[----:B------:R-:W-:Y:S05]  /*0ed0*/  WARPSYNC.ALL ;  /* 0x0000000000007948 */ /* 0x000fea0003800000 */
[----:B------:R-:W-:Y:S01]  /*0ee0*/  LEA.HI R10, R7, R0, RZ, 0x5 ;  /* 0x00000000070a7211 */ /* 0x000fe200078f28ff */
[----:B------:R-:W-:Y:S01]  /*0ef0*/  USHF.R.U32.HI UR4, URZ, 0x5, UR54 ;  /* 0x000000053f047899 */ /* 0x000fe20008011636 */
[----:B------:R-:W-:Y:S01]  /*0f00*/  BAR.SYNC.DEFER_BLOCKING 0x0 ;  /* 0x0000000000007b1d */ /* 0x000fe20000010000 */
[----:B--2---:R-:W-:Y:S02]  /*0f10*/  MOV R15, R5 ;  /* 0x00000005000f7202 */ /* 0x004fe40000000f00 */
[----:B------:R-:W-:-:S02]  /*0f20*/  LOP3.LUT R7, R10, 0xffffffe0, RZ, 0xc0, !PT ;  /* 0xffffffe00a077812 */ /* 0x000fc400078ec0ff */
[C---:B------:R-:W-:Y:S01]  /*0f30*/  ISETP.GE.AND P1, PT, R0.reuse, UR4, PT ;  /* 0x0000000400007c0c */ /* 0x040fe2000bf26270 */
[----:B------:R-:W-:Y:S01]  /*0f40*/  BSSY B0, `(.L_x_574) ;  /* 0x000002a000007945 */ /* 0x000fe20003800000 */
[----:B---3--:R-:W-:Y:S01]  /*0f50*/  DADD R14, R2, R14 ;  /* 0x00000000020e7229 */ /* 0x008fe2000000000e */
[C---:B------:R-:W-:Y:S01]  /*0f60*/  IMAD.IADD R8, R0.reuse, 0x1, -R7 ;  /* 0x0000000100087824 */ /* 0x040fe200078e0a07 */
[----:B-1----:R-:W-:Y:S02]  /*0f70*/  CS2R R2, SRZ ;  /* 0x0000000000027805 */ /* 0x002fe4000001ff00 */
[----:B------:R-:W-:Y:S02]  /*0f80*/  IADD3 R5, R0, 0x1f, RZ ;  /* 0x0000001f00057810 */ /* 0x000fe40007ffe0ff */
[----:B------:R-:W-:Y:S02]  /*0f90*/  ISETP.NE.AND P0, PT, R8, RZ, PT ;  /* 0x000000ff0800720c */ /* 0x000fe40003f05270 */
[----:B------:R-:W-:-:S03]  /*0fa0*/  ISETP.GT.U32.AND P2, PT, R5, 0x3e, PT ;  /* 0x0000003e0500780c */ /* 0x000fc60003f44070 */
[----:B------:R-:W0:Y:S01]  /*0fb0*/  @!P1 S2R R9, SR_CgaCtaId ;  /* 0x0000000000099919 */ /* 0x000e220000008800 */
[----:B------:R-:W-:-:S07]  /*0fc0*/  @!P1 MOV R6, 0x400 ;  /* 0x0000040000069802 */ /* 0x000fce0000000f00 */
[----:B------:R-:W1:Y:S01]  /*0fd0*/  @!P0 S2R R7, SR_CgaCtaId ;  /* 0x0000000000078919 */ /* 0x000e620000008800 */
[----:B------:R-:W-:Y:S02]  /*0fe0*/  @!P0 MOV R4, 0x400 ;  /* 0x0000040000048802 */ /* 0x000fe40000000f00 */
[----:B0-----:R-:W-:Y:S02]  /*0ff0*/  @!P1 LEA R9, R9, R6, 0x18 ;  /* 0x0000000609099211 */ /* 0x001fe400078ec0ff */
[----:B-1----:R-:W-:Y:S02]  /*1000*/  @!P0 LEA R7, R7, R4, 0x18 ;  /* 0x0000000407078211 */ /* 0x002fe400078ec0ff */
[----:B------:R-:W-:-:S05]  /*1010*/  @!P0 SHF.R.S32.HI R4, RZ, 0x5, R10 ;  /* 0x00000005ff048819 */ /* 0x000fca000001140a */
[----:B------:R-:W-:Y:S02]  /*1020*/  @!P0 IMAD R7, R4, 0x8, R7 ;  /* 0x0000000804078824 */ /* 0x000fe400078e0207 */
[----:B------:R-:W-:-:S03]  /*1030*/  @!P1 IMAD R4, R8, 0x8, R9 ;  /* 0x0000000808049824 */ /* 0x000fc600078e0209 */
[----:B------:R0:W-:Y:S01]  /*1040*/  @!P0 STS.64 [R7], R14 ;  /* 0x0000000e07008388 */ /* 0x0001e20000000a00 */
[----:B------:R-:W-:Y:S06]  /*1050*/  BAR.SYNC.DEFER_BLOCKING 0x0 ;  /* 0x0000000000007b1d */ /* 0x000fec0000010000 */
[----:B------:R0:W1:Y:S01]  /*1060*/  @!P1 LDS.64 R2, [R4] ;  /* 0x0000000004029984 */ /* 0x0000620000000a00 */
[----:B------:R-:W-:Y:S05]  /*1070*/  @P2 BRA `(.L_x_575) ;  /* 0x0000000000582947 */ /* 0x000fea0003800000 */
[----:B------:R-:W-:-:S03]  /*1080*/  UMOV UR4, 0xffffffff ;  /* 0xffffffff00047882 */ /* 0x000fc60000000000 */
[----:B------:R-:W-:Y:S05]  /*1090*/  BRA.DIV UR4, `(.L_x_576) ;  /* 0x0000000a04707947 */ /* 0x000fea000b800000 */
[----:B01----:R-:W0:Y:S04]  /*10a0*/  SHFL.DOWN PT, R14, R2, 0x10, 0x1f ;  /* 0x0a001f00020e7f89 */ /* 0x003e2800000e0000 */
[----:B------:R-:W1:Y:S01]  /*10b0*/  SHFL.DOWN PT, R5, R3, 0x10, 0x1f ;  /* 0x0a001f0003057f89 */ /* 0x000e6200000e0000 */
[----:B0-----:R-:W-:-:S06]  /*10c0*/  IMAD.MOV.U32 R4, RZ, RZ, R14 ;  /* 0x000000ffff047224 */ /* 0x001fcc00078e000e */
[----:B-1----:R-:W-:-:S07]  /*10d0*/  DADD R4, R2, R4 ;  /* 0x0000000002047229 */ /* 0x002fce0000000004 */
[----:B------:R-:W0:Y:S04]  /*10e0*/  SHFL.DOWN PT, R14, R4, 0x8, 0x1f ;  /* 0x09001f00040e7f89 */ /* 0x000e2800000e0000 */
[----:B------:R-:W1:Y:S01]  /*10f0*/  SHFL.DOWN PT, R7, R5, 0x8, 0x1f ;  /* 0x09001f0005077f89 */ /* 0x000e6200000e0000 */
[----:B0-----:R-:W-:-:S06]  /*1100*/  IMAD.MOV.U32 R6, RZ, RZ, R14 ;  /* 0x000000ffff067224 */ /* 0x001fcc00078e000e */
[----:B-1----:R-:W-:-:S07]  /*1110*/  DADD R6, R4, R6 ;  /* 0x0000000004067229 */ /* 0x002fce0000000006 */
[----:B------:R-:W0:Y:S04]  /*1120*/  SHFL.DOWN PT, R9, R7, 0x4, 0x1f ;  /* 0x08801f0007097f89 */ /* 0x000e2800000e0000 */
[----:B------:R-:W1:Y:S01]  /*1130*/  SHFL.DOWN PT, R14, R6, 0x4, 0x1f ;  /* 0x08801f00060e7f89 */ /* 0x000e6200000e0000 */
[----:B0-----:R-:W-:-:S06]  /*1140*/  MOV R15, R9 ;  /* 0x00000009000f7202 */ /* 0x001fcc0000000f00 */
[----:B-1----:R-:W-:-:S07]  /*1150*/  DADD R16, R6, R14 ;  /* 0x0000000006107229 */ /* 0x002fce000000000e */
[----:B------:R-:W0:Y:S04]  /*1160*/  SHFL.DOWN PT, R14, R16, 0x2, 0x1f ;  /* 0x08401f00100e7f89 */ /* 0x000e2800000e0000 */
[----:B------:R-:W1:Y:S01]  /*1170*/  SHFL.DOWN PT, R3, R17, 0x2, 0x1f ;  /* 0x08401f0011037f89 */ /* 0x000e6200000e0000 */
[----:B0-----:R-:W-:-:S06]  /*1180*/  IMAD.MOV.U32 R2, RZ, RZ, R14 ;  /* 0x000000ffff027224 */ /* 0x001fcc00078e000e */
[----:B-1----:R-:W-:-:S07]  /*1190*/  DADD R2, R16, R2 ;  /* 0x0000000010027229 */ /* 0x002fce0000000002 */
[----:B------:R0:W1:Y:S04]  /*11a0*/  SHFL.DOWN PT, R5, R3, 0x1, 0x1f ;  /* 0x08201f0003057f89 */ /* 0x00006800000e0000 */
[----:B------:R0:W2:Y:S02]  /*11b0*/  SHFL.DOWN PT, R14, R2, 0x1, 0x1f ;  /* 0x08201f00020e7f89 */ /* 0x0000a400000e0000 */
.L_x_602:
[----:B-1----:R-:W-:-:S06]  /*11c0*/  IMAD.MOV.U32 R15, RZ, RZ, R5 ;  /* 0x000000ffff0f7224 */ /* 0x002fcc00078e0005 */
[----:B0-2---:R-:W-:-:S11]  /*11d0*/  DADD R2, R2, R14 ;  /* 0x0000000002027229 */ /* 0x005fd6000000000e */
.L_x_575:
[----:B------:R-:W-:Y:S05]  /*11e0*/  BSYNC B0 ;  /* 0x0000000000007941 */ /* 0x000fea0003800000 */
.L_x_574:
[----:B------:R-:W-:-:S03]  /*11f0*/  UMOV UR4, 0xffffffff ;  /* 0xffffffff00047882 */ /* 0x000fc60000000000 */
[----:B------:R-:W-:Y:S05]  /*1200*/  BRA.DIV UR4, `(.L_x_577) ;  /* 0x0000000e040c7947 */ /* 0x000fea000b800000 */
[----:B------:R-:W2:Y:S04]  /*1210*/  SHFL.DOWN PT, R5, R29, 0x10, 0x1f ;  /* 0x0a001f001d057f89 */ /* 0x000ea800000e0000 */
[----:B0-----:R-:W0:Y:S01]  /*1220*/  SHFL.DOWN PT, R14, R28, 0x10, 0x1f ;  /* 0x0a001f001c0e7f89 */ /* 0x001e2200000e0000 */
[----:B--2---:R-:W-:-:S06]  /*1230*/  MOV R15, R5 ;  /* 0x00000005000f7202 */ /* 0x004fcc0000000f00 */
[----:B0-----:R-:W-:-:S07]  /*1240*/  DADD R6, R14, R28 ;  /* 0x000000000e067229 */ /* 0x001fce000000001c */
[----:B------:R-:W0:Y:S04]  /*1250*/  SHFL.DOWN PT, R5, R7, 0x8, 0x1f ;  /* 0x09001f0007057f89 */ /* 0x000e2800000e0000 */
[----:B------:R-:W2:Y:S01]  /*1260*/  SHFL.DOWN PT, R14, R6, 0x8, 0x1f ;  /* 0x09001f00060e7f89 */ /* 0x000ea200000e0000 */
[----:B0-----:R-:W-:-:S06]  /*1270*/  IMAD.MOV.U32 R15, RZ, RZ, R5 ;  /* 0x000000ffff0f7224 */ /* 0x001fcc00078e0005 */
[----:B--2---:R-:W-:-:S07]  /*1280*/  DADD R16, R6, R14 ;  /* 0x0000000006107229 */ /* 0x004fce000000000e */
[----:B------:R-:W0:Y:S04]  /*1290*/  SHFL.DOWN PT, R5, R17, 0x4, 0x1f ;  /* 0x08801f0011057f89 */ /* 0x000e2800000e0000 */
[----:B------:R-:W2:Y:S01]  /*12a0*/  SHFL.DOWN PT, R14, R16, 0x4, 0x1f ;  /* 0x08801f00100e7f89 */ /* 0x000ea200000e0000 */
[----:B0-----:R-:W-:-:S06]  /*12b0*/  IMAD.MOV.U32 R15, RZ, RZ, R5 ;  /* 0x000000ffff0f7224 */ /* 0x001fcc00078e0005 */
[----:B--2---:R-:W-:-:S07]  /*12c0*/  DADD R18, R16, R14 ;  /* 0x0000000010127229 */ /* 0x004fce000000000e */
[----:B------:R-:W0:Y:S04]  /*12d0*/  SHFL.DOWN PT, R14, R18, 0x2, 0x1f ;  /* 0x08401f00120e7f89 */ /* 0x000e2800000e0000 */
[----:B------:R-:W2:Y:S01]  /*12e0*/  SHFL.DOWN PT, R5, R19, 0x2, 0x1f ;  /* 0x08401f0013057f89 */ /* 0x000ea200000e0000 */
[----:B0-----:R-:W-:-:S06]  /*12f0*/  MOV R4, R14 ;  /* 0x0000000e00047202 */ /* 0x001fcc0000000f00 */
[----:B--2---:R-:W-:-:S07]  /*1300*/  DADD R4, R18, R4 ;  /* 0x0000000012047229 */ /* 0x004fce0000000004 */
[----:B------:R0:W2:Y:S04]  /*1310*/  SHFL.DOWN PT, R7, R5, 0x1, 0x1f ;  /* 0x08201f0005077f89 */ /* 0x0000a800000e0000 */
[----:B------:R0:W3:Y:S02]  /*1320*/  SHFL.DOWN PT, R14, R4, 0x1, 0x1f ;  /* 0x08201f00040e7f89 */ /* 0x0000e400000e0000 */
.L_x_614:
[----:B------:R-:W4:Y:S01]  /*1330*/  @!P0 S2R R9, SR_CgaCtaId ;  /* 0x0000000000098919 */ /* 0x000f220000008800 */
[----:B------:R-:W-:Y:S05]  /*1340*/  WARPSYNC.ALL ;  /* 0x0000000000007948 */ /* 0x000fea0003800000 */
[----:B------:R-:W-:Y:S01]  /*1350*/  BAR.SYNC.DEFER_BLOCKING 0x0 ;  /* 0x0000000000007b1d */ /* 0x000fe20000010000 */
[----:B------:R-:W-:Y:S02]  /*1360*/  @!P0 MOV R6, 0x400 ;  /* 0x0000040000068802 */ /* 0x000fe40000000f00 */
[----:B--2---:R-:W-:Y:S02]  /*1370*/  MOV R15, R7 ;  /* 0x00000007000f7202 */ /* 0x004fe40000000f00 */
[----:B------:R-:W-:Y:S01]  /*1380*/  @!P1 MOV R11, 0x400 ;  /* 0x00000400000b9802 */ /* 0x000fe20000000f00 */
[----:B------:R-:W-:Y:S01]  /*1390*/  @!P0 VIADD R6, R6, 0x2000 ;  /* 0x0000200006068836 */ /* 0x000fe20000000000 */
[----:B------:R-:W-:Y:S01]  /*13a0*/  BSSY B0, `(.L_x_578) ;  /* 0x0000024000007945 */ /* 0x000fe20003800000 */
[----:B------:R-:W2:Y:S01]  /*13b0*/  @!P1 S2R R12, SR_CgaCtaId ;  /* 0x00000000000c9919 */ /* 0x000ea20000008800 */
[----:B---3--:R-:W-:Y:S01]  /*13c0*/  DADD R14, R4, R14 ;  /* 0x00000000040e7229 */ /* 0x008fe2000000000e */
[----:B------:R-:W-:Y:S01]  /*13d0*/  @!P1 VIADD R11, R11, 0x2000 ;  /* 0x000020000b0b9836 */ /* 0x000fe20000000000 */
[----:B0-----:R-:W-:-:S02]  /*13e0*/  CS2R R4, SRZ ;  /* 0x0000000000047805 */ /* 0x001fc4000001ff00 */
[----:B----4-:R-:W-:Y:S02]  /*13f0*/  @!P0 LEA R6, R9, R6, 0x18 ;  /* 0x0000000609068211 */ /* 0x010fe400078ec0ff */
[----:B------:R-:W-:-:S05]  /*1400*/  @!P0 SHF.R.S32.HI R9, RZ, 0x5, R10 ;  /* 0x00000005ff098819 */ /* 0x000fca000001140a */
[----:B------:R-:W-:-:S05]  /*1410*/  @!P0 IMAD R7, R9, 0x8, R6 ;  /* 0x0000000809078824 */ /* 0x000fca00078e0206 */
[----:B------:R0:W-:Y:S01]  /*1420*/  @!P0 STS.64 [R7], R14 ;  /* 0x0000000e07008388 */ /* 0x0001e20000000a00 */
[----:B--2---:R-:W-:-:S05]  /*1430*/  @!P1 LEA R11, R12, R11, 0x18 ;  /* 0x0000000b0c0b9211 */ /* 0x004fca00078ec0ff */
[----:B------:R-:W-:Y:S01]  /*1440*/  @!P1 IMAD R8, R8, 0x8, R11 ;  /* 0x0000000808089824 */ /* 0x000fe200078e020b */
[----:B------:R-:W-:Y:S06]  /*1450*/  BAR.SYNC.DEFER_BLOCKING 0x0 ;  /* 0x0000000000007b1d */ /* 0x000fec0000010000 */
[----:B------:R0:W2:Y:S01]  /*1460*/  @!P1 LDS.64 R4, [R8] ;  /* 0x0000000008049984 */ /* 0x0000a20000000a00 */
[----:B------:R-:W-:Y:S05]  /*1470*/  @P2 BRA `(.L_x_579) ;  /* 0x0000000000582947 */ /* 0x000fea0003800000 */
[----:B------:R-:W-:-:S03]  /*1480*/  UMOV UR4, 0xffffffff ;  /* 0xffffffff00047882 */ /* 0x000fc60000000000 */
[----:B------:R-:W-:Y:S05]  /*1490*/  BRA.DIV UR4, `(.L_x_580) ;  /* 0x0000000e047c7947 */ /* 0x000fea000b800000 */
[----:B0-2---:R-:W0:Y:S04]  /*14a0*/  SHFL.DOWN PT, R14, R4, 0x10, 0x1f ;  /* 0x0a001f00040e7f89 */ /* 0x005e2800000e0000 */
[----:B------:R-:W2:Y:S01]  /*14b0*/  SHFL.DOWN PT, R7, R5, 0x10, 0x1f ;  /* 0x0a001f0005077f89 */ /* 0x000ea200000e0000 */
[----:B0-----:R-:W-:-:S06]  /*14c0*/  MOV R6, R14 ;  /* 0x0000000e00067202 */ /* 0x001fcc0000000f00 */
[----:B--2---:R-:W-:-:S07]  /*14d0*/  DADD R6, R4, R6 ;  /* 0x0000000004067229 */ /* 0x004fce0000000006 */
        /* <DEDUP_REMOVED lines=14> */
.L_x_625:
[----:B--2---:R-:W-:-:S06]  /*15c0*/  IMAD.MOV.U32 R15, RZ, RZ, R7 ;  /* 0x000000ffff0f7224 */ /* 0x004fcc00078e0007 */
[----:B0--3--:R-:W-:-:S11]  /*15d0*/  DADD R4, R4, R14 ;  /* 0x0000000004047229 */ /* 0x009fd6000000000e */
.L_x_579:
[----:B------:R-:W-:Y:S05]  /*15e0*/  BSYNC B0 ;  /* 0x0000000000007941 */ /* 0x000fea0003800000 */
.L_x_578:
[----:B------:R-:W-:-:S13]  /*15f0*/  ISETP.NE.AND P0, PT, R0, RZ, PT ;  /* 0x000000ff0000720c */ /* 0x000fda0003f05270 */
[----:B------:R-:W-:Y:S05]  /*1600*/  @P0 EXIT ;  /* 0x000000000000094d */ /* 0x000fea0003800000 */
[----:B0-----:R-:W1:Y:S08]  /*1610*/  LDC.64 R6, c[0x0][0x218] ;  /* 0x00008600ff067b82 */ /* 0x001e700000000a00 */
[----:B------:R-:W2:Y:S01]  /*1620*/  LDC.64 R8, c[0x0][0x210] ;  /* 0x00008400ff087b82 */ /* 0x000ea20000000a00 */
[----:B-1----:R-:W-:Y:S04]  /*1630*/  REDG.E.ADD.F64.RN.STRONG.GPU desc[UR36][R6.64], R2 ;  /* 0x00000002060079a6 */ /* 0x002fe8000c10ffa4 */
[----:B--2---:R-:W-:Y:S01]  /*1640*/  REDG.E.ADD.F64.RN.STRONG.GPU desc[UR36][R8.64], R4 ;  /* 0x00000004080079a6 */ /* 0x004fe2000c10ffa4 */
[----:B------:R-:W-:Y:S05]  /*1650*/  EXIT ;  /* 0x000000000000794d */ /* 0x000fea0003800000 */
.L_x_573:
[----:B------:R-:W-:Y:S01]  /*1660*/  HFMA2.MMA R12, -RZ, RZ, 0, 9.5367431640625e-07 ;  /* 0x00000010ff0c7435 */ /* 0x000fe200000001ff */
[----:B------:R-:W-:Y:S02]  /*1670*/  IMAD.MOV.U32 R13, RZ, RZ, R23 ;  /* 0x000000ffff0d7224 */ /* 0x000fe400078e0017 */
[----:B------:R-:W-:Y:S02]  /*1680*/  IMAD.MOV.U32 R11, RZ, RZ, 0x1f ;  /* 0x0000001fff0b7424 */ /* 0x000fe400078e00ff */
[----:B------:R-:W-:-:S07]  /*1690*/  IMAD.MOV.U32 R15, RZ, RZ, -0x1 ;  /* 0xffffffffff0f7424 */ /* 0x000fce00078e00ff */
[----:B0-----:R-:W-:Y:S05]  /*16a0*/  WARPSYNC.COLLECTIVE R15, `(.L_x_581) ;  /* 0x000000000f087348 */ /* 0x001fea0003c00000 */
[----:B------:R1:W2:Y:S02]  /*16b0*/  SHFL.DOWN P6, R14, R13, R12, R11 ;  /* 0x0800000c0d0e7389 */ /* 0x0002a400000c000b */
[----:B012---:R-:W-:Y:S01]  /*16c0*/  ENDCOLLECTIVE ;  /* 0x000000000000791b */ /* 0x007fe20003800000 */
.L_x_581:
[----:B------:R-:W-:Y:S01]  /*16d0*/  IMAD.MOV.U32 R13, RZ, RZ, R22 ;  /* 0x000000ffff0d7224 */ /* 0x000fe200078e0016 */
[----:B------:R-:W-:-:S07]  /*16e0*/  MOV R3, R14 ;  /* 0x0000000e00037202 */ /* 0x000fce0000000f00 */
[----:B------:R-:W-:Y:S05]  /*16f0*/  WARPSYNC.COLLECTIVE R15, `(.L_x_582) ;  /* 0x000000000f087348 */ /* 0x000fea0003c00000 */
[----:B------:R0:W1:Y:S02]  /*1700*/  SHFL.DOWN P6, R14, R13, R12, R11 ;  /* 0x0800000c0d0e7389 */ /* 0x00006400000c000b */
[----:B01----:R-:W-:Y:S01]  /*1710*/  ENDCOLLECTIVE ;  /* 0x000000000000791b */ /* 0x003fe20003800000 */
.L_x_582:
[----:B------:R-:W-:Y:S02]  /*1720*/  IMAD.MOV.U32 R15, RZ, RZ, R3 ;  /* 0x000000ffff0f7224 */ /* 0x000fe400078e0003 */
[----:B------:R-:W-:-:S04]  /*1730*/  IMAD.MOV.U32 R12, RZ, RZ, 0x8 ;  /* 0x00000008ff0c7424 */ /* 0x000fc800078e00ff */
[----:B------:R-:W-:Y:S01]  /*1740*/  DADD R4, R14, R22 ;  /* 0x000000000e047229 */ /* 0x000fe20000000016 */
[----:B------:R-:W-:-:S09]  /*1750*/  IMAD.MOV.U32 R15, RZ, RZ, -0x1 ;  /* 0xffffffffff0f7424 */ /* 0x000fd200078e00ff */
[----:B------:R-:W-:-:S07]  /*1760*/  MOV R13, R5 ;  /* 0x00000005000d7202 */ /* 0x000fce0000000f00 */
[----:B------:R-:W-:Y:S05]  /*1770*/  WARPSYNC.COLLECTIVE R15, `(.L_x_583) ;  /* 0x000000000f087348 */ /* 0x000fea0003c00000 */
[----:B------:R0:W1:Y:S02]  /*1780*/  SHFL.DOWN P6, R14, R13, R12, R11 ;  /* 0x0800000c0d0e7389 */ /* 0x00006400000c000b */
[----:B01----:R-:W-:Y:S01]  /*1790*/  ENDCOLLECTIVE ;  /* 0x000000000000791b */ /* 0x003fe20003800000 */
.L_x_583:
[----:B------:R-:W-:Y:S01]  /*17a0*/  IMAD.MOV.U32 R13, RZ, RZ, R4 ;  /* 0x000000ffff0d7224 */ /* 0x000fe200078e0004 */
[----:B------:R-:W-:-:S07]  /*17b0*/  MOV R3, R14 ;  /* 0x0000000e00037202 */ /* 0x000fce0000000f00 */
[----:B------:R-:W-:Y:S05]  /*17c0*/  WARPSYNC.COLLECTIVE R15, `(.L_x_584) ;  /* 0x000000000f087348 */ /* 0x000fea0003c00000 */
[----:B------:R0:W1:Y:S02]  /*17d0*/  SHFL.DOWN P6, R14, R13, R12, R11 ;  /* 0x0800000c0d0e7389 */ /* 0x00006400000c000b */
[----:B01----:R-:W-:Y:S01]  /*17e0*/  ENDCOLLECTIVE ;  /* 0x000000000000791b */ /* 0x003fe20003800000 */
.L_x_584:
        /* <DEDUP_REMOVED lines=8> */
.L_x_585:
[----:B------:R-:W-:Y:S01]  /*1870*/  IMAD.MOV.U32 R13, RZ, RZ, R6 ;  /* 0x000000ffff0d7224 */ /* 0x000fe200078e0006 */
[----:B------:R-:W-:-:S07]  /*1880*/  MOV R3, R14 ;  /* 0x0000000e00037202 */ /* 0x000fce0000000f00 */
[----:B------:R-:W-:Y:S05]  /*1890*/  WARPSYNC.COLLECTIVE R15, `(.L_x_586) ;  /* 0x000000000f087348 */ /* 0x000fea0003c00000 */
[----:B------:R0:W1:Y:S02]  /*18a0*/  SHFL.DOWN P6, R14, R13, R12, R11 ;  /* 0x0800000c0d0e7389 */ /* 0x00006400000c000b */
[----:B01----:R-:W-:Y:S01]  /*18b0*/  ENDCOLLECTIVE ;  /* 0x000000000000791b */ /* 0x003fe20003800000 */
.L_x_586:
        /* <DEDUP_REMOVED lines=8> */
.L_x_587:
[----:B------:R-:W-:Y:S01]  /*1940*/  IMAD.MOV.U32 R13, RZ, RZ, R8 ;  /* 0x000000ffff0d7224 */ /* 0x000fe200078e0008 */
[----:B------:R-:W-:-:S07]  /*1950*/  MOV R3, R14 ;  /* 0x0000000e00037202 */ /* 0x000fce0000000f00 */
[----:B------:R-:W-:Y:S05]  /*1960*/  WARPSYNC.COLLECTIVE R15, `(.L_x_588) ;  /* 0x000000000f087348 */ /* 0x000fea0003c00000 */
[----:B------:R0:W1:Y:S02]  /*1970*/  SHFL.DOWN P6, R14, R13, R12, R11 ;  /* 0x0800000c0d0e7389 */ /* 0x00006400000c000b */
[----:B01----:R-:W-:Y:S01]  /*1980*/  ENDCOLLECTIVE ;  /* 0x000000000000791b */ /* 0x003fe20003800000 */
.L_x_588:
[----:B------:R-:W-:Y:S02]  /*1990*/  IMAD.MOV.U32 R12, RZ, RZ, 0x1 ;  /* 0x00000001ff0c7424 */ /* 0x000fe400078e00ff */
[----:B------:R-:W-:-:S06]  /*19a0*/  IMAD.MOV.U32 R2, RZ, RZ, R14 ;  /* 0x000000ffff027224 */ /* 0x000fcc00078e000e */
[----:B------:R-:W-:-:S10]  /*19b0*/  DADD R2, R8, R2 ;  /* 0x0000000008027229 */ /* 0x000fd40000000002 */
[----:B------:R-:W-:-:S07]  /*19c0*/  MOV R13, R3 ;  /* 0x00000003000d7202 */ /* 0x000fce0000000f00 */
[----:B------:R-:W-:Y:S05]  /*19d0*/  WARPSYNC.COLLECTIVE R15, `(.L_x_589) ;  /* 0x000000000f087348 */ /* 0x000fea0003c00000 */
[----:B------:R0:W1:Y:S02]  /*19e0*/  SHFL.DOWN P6, R14, R13, R12, R11 ;  /* 0x0800000c0d0e7389 */ /* 0x00006400000c000b */
[----:B01----:R-:W-:Y:S01]  /*19f0*/  ENDCOLLECTIVE ;  /* 0x000000000000791b */ /* 0x003fe20003800000 */
.L_x_589:
[----:B------:R-:W-:Y:S01]  /*1a00*/  MOV R13, R2 ;  /* 0x00000002000d7202 */ /* 0x000fe20000000f00 */
[----:B------:R-:W-:-:S07]  /*1a10*/  IMAD.MOV.U32 R5, RZ, RZ, R14 ;  /* 0x000000ffff057224 */ /* 0x000fce00078e000e */
[----:B------:R-:W-:Y:S05]  /*1a20*/  WARPSYNC.COLLECTIVE R15, `(.L_x_590) ;  /* 0x000000000f087348 */ /* 0x000fea0003c00000 */
[----:B------:R0:W1:Y:S02]  /*1a30*/  SHFL.DOWN P6, R14, R13, R12, R11 ;  /* 0x0800000c0d0e7389 */ /* 0x00006400000c000b */
[----:B01----:R-:W-:Y:S01]  /*1a40*/  ENDCOLLECTIVE ;  /* 0x000000000000791b */ /* 0x003fe20003800000 */
.L_x_590:
[----:B------:R-:W-:Y:S05]  /*1a50*/  BRA `(.L_x_591) ;  /* 0xfffffff400187947 */ /* 0x000fea000383ffff */
.L_x_576:
[----:B------:R-:W-:Y:S01]  /*1a60*/  HFMA2.MMA R11, -RZ, RZ, 0, 1.847743988037109375e-06 ;  /* 0x0000001fff0b7435 */ /* 0x000fe200000001ff */
[----:B-1----:R-:W-:Y:S02]  /*1a70*/  IMAD.MOV.U32 R13, RZ, RZ, R3 ;  /* 0x000000ffff0d7224 */ /* 0x002fe400078e0003 */
[----:B------:R-:W-:Y:S02]  /*1a80*/  IMAD.MOV.U32 R12, RZ, RZ, 0x10 ;  /* 0x00000010ff0c7424 */ /* 0x000fe400078e00ff */
[----:B0-----:R-:W-:-:S07]  /*1a90*/  IMAD.MOV.U32 R15, RZ, RZ, -0x1 ;  /* 0xffffffffff0f7424 */ /* 0x001fce00078e00ff */
[----:B------:R-:W-:Y:S05]  /*1aa0*/  WARPSYNC.COLLECTIVE R15, `(.L_x_592) ;  /* 0x000000000f087348 */ /* 0x000fea0003c00000 */
[----:B------:R0:W1:Y:S02]  /*1ab0*/  SHFL.DOWN P6, R14, R13, R12, R11 ;  /* 0x0800000c0d0e7389 */ /* 0x00006400000c000b */
[----:B01----:R-:W-:Y:S01]  /*1ac0*/  ENDCOLLECTIVE ;  /* 0x000000000000791b */ /* 0x003fe20003800000 */
.L_x_592:
[----:B------:R-:W-:Y:S01]  /*1ad0*/  MOV R13, R2 ;  /* 0x00000002000d7202 */ /* 0x000fe20000000f00 */
[----:B------:R-:W-:-:S07]  /*1ae0*/  IMAD.MOV.U32 R5, RZ, RZ, R14 ;  /* 0x000000ffff057224 */ /* 0x000fce00078e000e */
[----:B------:R-:W-:Y:S05]  /*1af0*/  WARPSYNC.COLLECTIVE R15, `(.L_x_593) ;  /* 0x000000000f087348 */ /* 0x000fea0003c00000 */
[----:B------:R0:W1:Y:S02]  /*1b00*/  SHFL.DOWN P6, R14, R13, R12, R11 ;  /* 0x0800000c0d0e7389 */ /* 0x00006400000c000b */
[----:B01----:R-:W-:Y:S01]  /*1b10*/  ENDCOLLECTIVE ;  /* 0x000000000000791b */ /* 0x003fe20003800000 */
.L_x_593:
[----:B------:R-:W-:Y:S01]  /*1b20*/  MOV R12, 0x8 ;  /* 0x00000008000c7802 */ /* 0x000fe20000000f00 */
[----:B------:R-:W-:-:S06]  /*1b30*/  IMAD.MOV.U32 R4, RZ, RZ, R14 ;  /* 0x000000ffff047224 */ /* 0x000fcc00078e000e */
[----:B------:R-:W-:-:S10]  /*1b40*/  DADD R4, R2, R4 ;  /* 0x0000000002047229 */ /* 0x000fd40000000004 */
[----:B------:R-:W-:-:S07]  /*1b50*/  IMAD.MOV.U32 R13, RZ, RZ, R5 ;  /* 0x000000ffff0d7224 */ /* 0x000fce00078e0005 */
[----:B------:R-:W-:Y:S05]  /*1b60*/  WARPSYNC.COLLECTIVE R15, `(.L_x_594) ;  /* 0x000000000f087348 */ /* 0x000fea0003c00000 */
[----:B------:R0:W1:Y:S02]  /*1b70*/  SHFL.DOWN P6, R14, R13, R12, R11 ;  /* 0x0800000c0d0e7389 */ /* 0x00006400000c000b */
[----:B01----:R-:W-:Y:S01]  /*1b80*/  ENDCOLLECTIVE ;  /* 0x000000000000791b */ /* 0x003fe20003800000 */
.L_x_594:
[----:B------:R-:W-:Y:S02]  /*1b90*/  IMAD.MOV.U32 R13, RZ, RZ, R4 ;  /* 0x000000ffff0d7224 */ /* 0x000fe400078e0004 */
[----:B------:R-:W-:-:S07]  /*1ba0*/  IMAD.MOV.U32 R7, RZ, RZ, R14 ;  /* 0x000000ffff077224 */ /* 0x000fce00078e000e */
[----:B------:R-:W-:Y:S05]  /*1bb0*/  WARPSYNC.COLLECTIVE R15, `(.L_x_595) ;  /* 0x000000000f087348 */ /* 0x000fea0003c00000 */
[----:B------:R0:W1:Y:S02]  /*1bc0*/  SHFL.DOWN P6, R14, R13, R12, R11 ;  /* 0x0800000c0d0e7389 */ /* 0x00006400000c000b */
[----:B01----:R-:W-:Y:S01]  /*1bd0*/  ENDCOLLECTIVE ;  /* 0x000000000000791b */ /* 0x003fe20003800000 */
.L_x_595:
[----:B------:R-:W-:Y:S01]  /*1be0*/  IMAD.MOV.U32 R12, RZ, RZ, 0x4 ;  /* 0x00000004ff0c7424 */ /* 0x000fe200078e00ff */
[----:B------:R-:W-:-:S06]  /*1bf0*/  MOV R6, R14 ;  /* 0x0000000e00067202 */ /* 0x000fcc0000000f00 */
[----:B------:R-:W-:-:S10]  /*1c00*/  DADD R6, R4, R6 ;  /* 0x0000000004067229 */ /* 0x000fd40000000006 */
[----:B------:R-:W-:-:S07]  /*1c10*/  IMAD.MOV.U32 R13, RZ, RZ, R7 ;  /* 0x000000ffff0d7224 */ /* 0x000fce00078e0007 */
[----:B------:R-:W-:Y:S05]  /*1c20*/  WARPSYNC.COLLECTIVE R15, `(.L_x_596) ;  /* 0x000000000f087348 */ /* 0x000fea0003c00000 */
[----:B------:R0:W1:Y:S02]  /*1c30*/  SHFL.DOWN P6, R14, R13, R12, R11 ;  /* 0x0800000c0d0e7389 */ /* 0x00006400000c000b */
[----:B01----:R-:W-:Y:S01]  /*1c40*/  ENDCOLLECTIVE ;  /* 0x000000000000791b */ /* 0x003fe20003800000 */
.L_x_596:
[----:B------:R-:W-:Y:S01]  /*1c50*/  IMAD.MOV.U32 R13, RZ, RZ, R6 ;  /* 0x000000ffff0d7224 */ /* 0x000fe200078e0006 */
[----:B------:R-:W-:-:S07]  /*1c60*/  MOV R9, R14 ;  /* 0x0000000e00097202 */ /* 0x000fce0000000f00 */
[----:B------:R-:W-:Y:S05]  /*1c70*/  WARPSYNC.COLLECTIVE R15, `(.L_x_597) ;  /* 0x000000000f087348 */ /* 0x000fea0003c00000 */
[----:B------:R0:W1:Y:S02]  /*1c80*/  SHFL.DOWN P6, R14, R13, R12, R11 ;  /* 0x0800000c0d0e7389 */ /* 0x00006400000c000b */
[----:B01----:R-:W-:Y:S01]  /*1c90*/  ENDCOLLECTIVE ;  /* 0x000000000000791b */ /* 0x003fe20003800000 */
.L_x_597:
        /* <DEDUP_REMOVED lines=8> */
.L_x_598:
[----:B------:R-:W-:Y:S01]  /*1d20*/  IMAD.MOV.U32 R13, RZ, RZ, R16 ;  /* 0x000000ffff0d7224 */ /* 0x000fe200078e0010 */
[----:B------:R-:W-:-:S07]  /*1d30*/  MOV R3, R14 ;  /* 0x0000000e00037202 */ /* 0x000fce0000000f00 */
[----:B------:R-:W-:Y:S05]  /*1d40*/  WARPSYNC.COLLECTIVE R15, `(.L_x_599) ;  /* 0x000000000f087348 */ /* 0x000fea0003c00000 */
[----:B------:R0:W1:Y:S02]  /*1d50*/  SHFL.DOWN P6, R14, R13, R12, R11 ;  /* 0x0800000c0d0e7389 */ /* 0x00006400000c000b */
[----:B01----:R-:W-:Y:S01]  /*1d60*/  ENDCOLLECTIVE ;  /* 0x000000000000791b */ /* 0x003fe20003800000 */
.L_x_599:
[----:B------:R-:W-:Y:S02]  /*1d70*/  IMAD.MOV.U32 R12, RZ, RZ, 0x1 ;  /* 0x00000001ff0c7424 */ /* 0x000fe400078e00ff */
[----:B------:R-:W-:-:S06]  /*1d80*/  IMAD.MOV.U32 R2, RZ, RZ, R14 ;  /* 0x000000ffff027224 */ /* 0x000fcc00078e000e */
[----:B------:R-:W-:-:S10]  /*1d90*/  DADD R2, R16, R2 ;  /* 0x0000000010027229 */ /* 0x000fd40000000002 */
[----:B------:R-:W-:-:S07]  /*1da0*/  MOV R13, R3 ;  /* 0x00000003000d7202 */ /* 0x000fce0000000f00 */
[----:B------:R-:W-:Y:S05]  /*1db0*/  WARPSYNC.COLLECTIVE R15, `(.L_x_600) ;  /* 0x000000000f087348 */ /* 0x000fea0003c00000 */
[----:B------:R0:W1:Y:S02]  /*1dc0*/  SHFL.DOWN P6, R14, R13, R12, R11 ;  /* 0x0800000c0d0e7389 */ /* 0x00006400000c000b */
[----:B01----:R-:W-:Y:S01]  /*1dd0*/  ENDCOLLECTIVE ;  /* 0x000000000000791b */ /* 0x003fe20003800000 */
.L_x_600:
[----:B------:R-:W-:Y:S01]  /*1de0*/  MOV R13, R2 ;  /* 0x00000002000d7202 */ /* 0x000fe20000000f00 */
[----:B------:R-:W-:-:S07]  /*1df0*/  IMAD.MOV.U32 R5, RZ, RZ, R14 ;  /* 0x000000ffff057224 */ /* 0x000fce00078e000e */
[----:B------:R-:W-:Y:S05]  /*1e00*/  WARPSYNC.COLLECTIVE R15, `(.L_x_601) ;  /* 0x000000000f087348 */ /* 0x000fea0003c00000 */
[----:B------:R0:W1:Y:S02]  /*1e10*/  SHFL.DOWN P6, R14, R13, R12, R11 ;  /* 0x0800000c0d0e7389 */ /* 0x00006400000c000b */
[----:B01----:R-:W-:Y:S01]  /*1e20*/  ENDCOLLECTIVE ;  /* 0x000000000000791b */ /* 0x003fe20003800000 */
.L_x_601:
[----:B------:R-:W-:Y:S05]  /*1e30*/  BRA `(.L_x_602) ;  /* 0xfffffff000e07947 */ /* 0x000fea000383ffff */
.L_x_577:
[----:B------:R-:W-:Y:S01]  /*1e40*/  HFMA2.MMA R11, -RZ, RZ, 0, 1.847743988037109375e-06 ;  /* 0x0000001fff0b7435 */ /* 0x000fe200000001ff */
[----:B------:R-:W-:Y:S01]  /*1e50*/  BSSY B0, `(.L_x_603) ;  /* 0x0000007000007945 */ /* 0x000fe20003800000 */
[----:B------:R-:W-:Y:S02]  /*1e60*/  IMAD.MOV.U32 R13, RZ, RZ, R29 ;  /* 0x000000ffff0d7224 */ /* 0x000fe400078e001d */
[----:B------:R-:W-:Y:S02]  /*1e70*/  IMAD.MOV.U32 R12, RZ, RZ, 0x10 ;  /* 0x00000010ff0c7424 */ /* 0x000fe400078e00ff */
[----:B0-----:R-:W-:-:S07]  /*1e80*/  IMAD.MOV.U32 R15, RZ, RZ, -0x1 ;  /* 0xffffffffff0f7424 */ /* 0x001fce00078e00ff */
[----:B-1----:R-:W-:Y:S05]  /*1e90*/  WARPSYNC.COLLECTIVE R15, `(.L_x_604) ;  /* 0x000000000f087348 */ /* 0x002fea0003c00000 */
[----:B------:R0:W2:Y:S02]  /*1ea0*/  SHFL.DOWN P6, R14, R13, R12, R11 ;  /* 0x0800000c0d0e7389 */ /* 0x0000a400000c000b */
[----:B012---:R-:W-:Y:S01]  /*1eb0*/  ENDCOLLECTIVE ;  /* 0x000000000000791b */ /* 0x007fe20003800000 */
.L_x_604:
[----:B------:R-:W-:Y:S05]  /*1ec0*/  BSYNC B0 ;  /* 0x0000000000007941 */ /* 0x000fea0003800000 */
.L_x_603:
[----:B------:R-:W-:Y:S01]  /*1ed0*/  MOV R13, R28 ;  /* 0x0000001c000d7202 */ /* 0x000fe20000000f00 */
[----:B------:R-:W-:Y:S01]  /*1ee0*/  IMAD.MOV.U32 R12, RZ, RZ, 0x10 ;  /* 0x00000010ff0c7424 */ /* 0x000fe200078e00ff */
[----:B------:R-:W-:Y:S01]  /*1ef0*/  MOV R15, 0xffffffff ;  /* 0xffffffff000f7802 */ /* 0x000fe20000000f00 */
[----:B------:R-:W-:Y:S02]  /*1f00*/  IMAD.MOV.U32 R11, RZ, RZ, 0x1f ;  /* 0x0000001fff0b7424 */ /* 0x000fe400078e00ff */
[----:B------:R-:W-:-:S07]  /*1f10*/  IMAD.MOV.U32 R5, RZ, RZ, R14 ;  /* 0x000000ffff057224 */ /* 0x000fce00078e000e */
[----:B------:R-:W-:Y:S05]  /*1f20*/  WARPSYNC.COLLECTIVE R15, `(.L_x_605) ;  /* 0x000000000f087348 */ /* 0x000fea0003c00000 */
[----:B------:R0:W1:Y:S02]  /*1f30*/  SHFL.DOWN P6, R14, R13, R12, R11 ;  /* 0x0800000c0d0e7389 */ /* 0x00006400000c000b */
[----:B01----:R-:W-:Y:S01]  /*1f40*/  ENDCOLLECTIVE ;  /* 0x000000000000791b */ /* 0x003fe20003800000 */
.L_x_605:
[----:B------:R-:W-:Y:S01]  /*1f50*/  IMAD.MOV.U32 R15, RZ, RZ, R5 ;  /* 0x000000ffff0f7224 */ /* 0x000fe200078e0005 */
[----:B------:R-:W-:-:S05]  /*1f60*/  MOV R12, 0x8 ;  /* 0x00000008000c7802 */ /* 0x000fca0000000f00 */
[----:B------:R-:W-:Y:S01]  /*1f70*/  DADD R6, R14, R28 ;  /* 0x000000000e067229 */ /* 0x000fe2000000001c */
[----:B------:R-:W-:-:S09]  /*1f80*/  IMAD.MOV.U32 R15, RZ, RZ, -0x1 ;  /* 0xffffffffff0f7424 */ /* 0x000fd200078e00ff */
[----:B------:R-:W-:-:S07]  /*1f90*/  IMAD.MOV.U32 R13, RZ, RZ, R7 ;  /* 0x000000ffff0d7224 */ /* 0x000fce00078e0007 */
[----:B------:R-:W-:Y:S05]  /*1fa0*/  WARPSYNC.COLLECTIVE R15, `(.L_x_606) ;  /* 0x000000000f087348 */ /* 0x000fea0003c00000 */
[----:B------:R0:W1:Y:S02]  /*1fb0*/  SHFL.DOWN P6, R14, R13, R12, R11 ;  /* 0x0800000c0d0e7389 */ /* 0x00006400000c000b */
[----:B01----:R-:W-:Y:S01]  /*1fc0*/  ENDCOLLECTIVE ;  /* 0x000000000000791b */ /* 0x003fe20003800000 */
.L_x_606:
[----:B------:R-:W-:Y:S01]  /*1fd0*/  MOV R13, R6 ;  /* 0x00000006000d7202 */ /* 0x000fe20000000f00 */
[----:B------:R-:W-:-:S07]  /*1fe0*/  IMAD.MOV.U32 R5, RZ, RZ, R14 ;  /* 0x000000ffff057224 */ /* 0x000fce00078e000e */
[----:B------:R-:W-:Y:S05]  /*1ff0*/  WARPSYNC.COLLECTIVE R15, `(.L_x_607) ;  /* 0x000000000f087348 */ /* 0x000fea0003c00000 */
[----:B------:R0:W1:Y:S02]  /*2000*/  SHFL.DOWN P6, R14, R13, R12, R11 ;  /* 0x0800000c0d0e7389 */ /* 0x00006400000c000b */
[----:B01----:R-:W-:Y:S01]  /*2010*/  ENDCOLLECTIVE ;  /* 0x000000000000791b */ /* 0x003fe20003800000 */
.L_x_607:
        /* <DEDUP_REMOVED lines=8> */
.L_x_608:
[----:B------:R-:W-:Y:S01]  /*20a0*/  MOV R13, R16 ;  /* 0x00000010000d7202 */ /* 0x000fe20000000f00 */
[----:B------:R-:W-:-:S07]  /*20b0*/  IMAD.MOV.U32 R5, RZ, RZ, R14 ;  /* 0x000000ffff057224 */ /* 0x000fce00078e000e */
[----:B------:R-:W-:Y:S05]  /*20c0*/  WARPSYNC.COLLECTIVE R15, `(.L_x_609) ;  /* 0x000000000f087348 */ /* 0x000fea0003c00000 */
[----:B------:R0:W1:Y:S02]  /*20d0*/  SHFL.DOWN P6, R14, R13, R12, R11 ;  /* 0x0800000c0d0e7389 */ /* 0x00006400000c000b */
[----:B01----:R-:W-:Y:S01]  /*20e0*/  ENDCOLLECTIVE ;  /* 0x000000000000791b */ /* 0x003fe20003800000 */
.L_x_609:
[----:B------:R-:W-:Y:S02]  /*20f0*/  IMAD.MOV.U32 R15, RZ, RZ, R5 ;  /* 0x000000ffff0f7224 */ /* 0x000fe400078e0005 */
[----:B------:R-:W-:-:S04]  /*2100*/  IMAD.MOV.U32 R12, RZ, RZ, 0x2 ;  /* 0x00000002ff0c7424 */ /* 0x000fc800078e00ff */
[----:B------:R-:W-:Y:S01]  /*2110*/  DADD R18, R16, R14 ;  /* 0x0000000010127229 */ /* 0x000fe2000000000e */
[----:B------:R-:W-:-:S09]  /*2120*/  MOV R15, 0xffffffff ;  /* 0xffffffff000f7802 */ /* 0x000fd20000000f00 */
[----:B------:R-:W-:-:S07]  /*2130*/  MOV R13, R19 ;  /* 0x00000013000d7202 */ /* 0x000fce0000000f00 */
[----:B------:R-:W-:Y:S05]  /*2140*/  WARPSYNC.COLLECTIVE R15, `(.L_x_610) ;  /* 0x000000000f087348 */ /* 0x000fea0003c00000 */
[----:B------:R0:W1:Y:S02]  /*2150*/  SHFL.DOWN P6, R14, R13, R12, R11 ;  /* 0x0800000c0d0e7389 */ /* 0x00006400000c000b */
[----:B01----:R-:W-:Y:S01]  /*2160*/  ENDCOLLECTIVE ;  /* 0x000000000000791b */ /* 0x003fe20003800000 */
.L_x_610:
[----:B------:R-:W-:Y:S01]  /*2170*/  MOV R13, R18 ;  /* 0x00000012000d7202 */ /* 0x000fe20000000f00 */
[----:B------:R-:W-:-:S07]  /*2180*/  IMAD.MOV.U32 R5, RZ, RZ, R14 ;  /* 0x000000ffff057224 */ /* 0x000fce00078e000e */
[----:B------:R-:W-:Y:S05]  /*2190*/  WARPSYNC.COLLECTIVE R15, `(.L_x_611) ;  /* 0x000000000f087348 */ /* 0x000fea0003c00000 */
[----:B------:R0:W1:Y:S02]  /*21a0*/  SHFL.DOWN P6, R14, R13, R12, R11 ;  /* 0x0800000c0d0e7389 */ /* 0x00006400000c000b */
[----:B01----:R-:W-:Y:S01]  /*21b0*/  ENDCOLLECTIVE ;  /* 0x000000000000791b */ /* 0x003fe20003800000 */
.L_x_611:
[----:B------:R-:W-:Y:S02]  /*21c0*/  IMAD.MOV.U32 R12, RZ, RZ, 0x1 ;  /* 0x00000001ff0c7424 */ /* 0x000fe400078e00ff */
[----:B------:R-:W-:-:S06]  /*21d0*/  IMAD.MOV.U32 R4, RZ, RZ, R14 ;  /* 0x000000ffff047224 */ /* 0x000fcc00078e000e */
[----:B------:R-:W-:-:S10]  /*21e0*/  DADD R4, R18, R4 ;  /* 0x0000000012047229 */ /* 0x000fd40000000004 */
[----:B------:R-:W-:-:S07]  /*21f0*/  MOV R13, R5 ;  /* 0x00000005000d7202 */ /* 0x000fce0000000f00 */
[----:B------:R-:W-:Y:S05]  /*2200*/  WARPSYNC.COLLECTIVE R15, `(.L_x_612) ;  /* 0x000000000f087348 */ /* 0x000fea0003c00000 */
[----:B------:R0:W1:Y:S02]  /*2210*/  SHFL.DOWN P6, R14, R13, R12, R11 ;  /* 0x0800000c0d0e7389 */ /* 0x00006400000c000b */
[----:B01----:R-:W-:Y:S01]  /*2220*/  ENDCOLLECTIVE ;  /* 0x000000000000791b */ /* 0x003fe20003800000 */
.L_x_612:
[----:B------:R-:W-:Y:S01]  /*2230*/  IMAD.MOV.U32 R13, RZ, RZ, R4 ;  /* 0x000000ffff0d7224 */ /* 0x000fe200078e0004 */
[----:B------:R-:W-:-:S07]  /*2240*/  MOV R7, R14 ;  /* 0x0000000e00077202 */ /* 0x000fce0000000f00 */
[----:B------:R-:W-:Y:S05]  /*2250*/  WARPSYNC.COLLECTIVE R15, `(.L_x_613) ;  /* 0x000000000f087348 */ /* 0x000fea0003c00000 */
[----:B------:R0:W1:Y:S02]  /*2260*/  SHFL.DOWN P6, R14, R13, R12, R11 ;  /* 0x0800000c0d0e7389 */ /* 0x00006400000c000b */
[----:B01----:R-:W-:Y:S01]  /*2270*/  ENDCOLLECTIVE ;  /* 0x000000000000791b */ /* 0x003fe20003800000 */
.L_x_613:
[----:B------:R-:W-:Y:S05]  /*2280*/  BRA `(.L_x_614) ;  /* 0xfffffff000287947 */ /* 0x000fea000383ffff */
.L_x_580:
[----:B------:R-:W-:Y:S01]  /*2290*/  HFMA2.MMA R11, -RZ, RZ, 0, 1.847743988037109375e-06 ;  /* 0x0000001fff0b7435 */ /* 0x000fe200000001ff */
[----:B--2---:R-:W-:Y:S01]  /*22a0*/  MOV R13, R5 ;  /* 0x00000005000d7202 */ /* 0x004fe20000000f00 */
[----:B------:R-:W-:Y:S02]  /*22b0*/  IMAD.MOV.U32 R12, RZ, RZ, 0x10 ;  /* 0x00000010ff0c7424 */ /* 0x000fe400078e00ff */
[----:B0-----:R-:W-:-:S07]  /*22c0*/  IMAD.MOV.U32 R15, RZ, RZ, -0x1 ;  /* 0xffffffffff0f7424 */ /* 0x001fce00078e00ff */
[----:B-1----:R-:W-:Y:S05]  /*22d0*/  WARPSYNC.COLLECTIVE R15, `(.L_x_615) ;  /* 0x000000000f087348 */ /* 0x002fea0003c00000 */
[----:B------:R0:W2:Y:S02]  /*22e0*/  SHFL.DOWN P6, R14, R13, R12, R11 ;  /* 0x0800000c0d0e7389 */ /* 0x0000a400000c000b */
[----:B012---:R-:W-:Y:S01]  /*22f0*/  ENDCOLLECTIVE ;  /* 0x000000000000791b */ /* 0x007fe20003800000 */
.L_x_615:
[----:B------:R-:W-:Y:S01]  /*2300*/  IMAD.MOV.U32 R13, RZ, RZ, R4 ;  /* 0x000000ffff0d7224 */ /* 0x000fe200078e0004 */
[----:B------:R-:W-:-:S07]  /*2310*/  MOV R7, R14 ;  /* 0x0000000e00077202 */ /* 0x000fce0000000f00 */
[----:B------:R-:W-:Y:S05]  /*2320*/  WARPSYNC.COLLECTIVE R15, `(.L_x_616) ;  /* 0x000000000f087348 */ /* 0x000fea0003c00000 */
[----:B------:R0:W1:Y:S02]  /*2330*/  SHFL.DOWN P6, R14, R13, R12, R11 ;  /* 0x0800000c0d0e7389 */ /* 0x00006400000c000b */
[----:B01----:R-:W-:Y:S01]  /*2340*/  ENDCOLLECTIVE ;  /* 0x000000000000791b */ /* 0x003fe20003800000 */
.L_x_616:
[----:B------:R-:W-:Y:S02]  /*2350*/  MOV R12, 0x8 ;  /* 0x00000008000c7802 */ /* 0x000fe40000000f00 */
[----:B------:R-:W-:-:S06]  /*2360*/  MOV R6, R14 ;  /* 0x0000000e00067202 */ /* 0x000fcc0000000f00 */
[----:B------:R-:W-:-:S10]  /*2370*/  DADD R6, R4, R6 ;  /* 0x0000000004067229 */ /* 0x000fd40000000006 */
[----:B------:R-:W-:-:S07]  /*2380*/  IMAD.MOV.U32 R13, RZ, RZ, R7 ;  /* 0x000000ffff0d7224 */ /* 0x000fce00078e0007 */
[----:B------:R-:W-:Y:S05]  /*2390*/  WARPSYNC.COLLECTIVE R15, `(.L_x_617) ;  /* 0x000000000f087348 */ /* 0x000fea0003c00000 */
[----:B------:R0:W1:Y:S02]  /*23a0*/  SHFL.DOWN P6, R14, R13, R12, R11 ;  /* 0x0800000c0d0e7389 */ /* 0x00006400000c000b */
[----:B01----:R-:W-:Y:S01]  /*23b0*/  ENDCOLLECTIVE ;  /* 0x000000000000791b */ /* 0x003fe20003800000 */
.L_x_617:
[----:B------:R-:W-:Y:S01]  /*23c0*/  MOV R13, R6 ;  /* 0x00000006000d7202 */ /* 0x000fe20000000f00 */
[----:B------:R-:W-:-:S07]  /*23d0*/  IMAD.MOV.U32 R9, RZ, RZ, R14 ;  /* 0x000000ffff097224 */ /* 0x000fce00078e000e */
[----:B------:R-:W-:Y:S05]  /*23e0*/  WARPSYNC.COLLECTIVE R15, `(.L_x_618) ;  /* 0x000000000f087348 */ /* 0x000fea0003c00000 */
[----:B------:R0:W1:Y:S02]  /*23f0*/  SHFL.DOWN P6, R14, R13, R12, R11 ;  /* 0x0800000c0d0e7389 */ /* 0x00006400000c000b */
[----:B01----:R-:W-:Y:S01]  /*2400*/  ENDCOLLECTIVE ;  /* 0x000000000000791b */ /* 0x003fe20003800000 */
.L_x_618:
[----:B------:R-:W-:Y:S02]  /*2410*/  IMAD.MOV.U32 R12, RZ, RZ, 0x4 ;  /* 0x00000004ff0c7424 */ /* 0x000fe400078e00ff */
[----:B------:R-:W-:-:S06]  /*2420*/  IMAD.MOV.U32 R8, RZ, RZ, R14 ;  /* 0x000000ffff087224 */ /* 0x000fcc00078e000e */
[----:B------:R-:W-:-:S10]  /*2430*/  DADD R8, R6, R8 ;  /* 0x0000000006087229 */ /* 0x000fd40000000008 */
[----:B------:R-:W-:-:S07]  /*2440*/  MOV R13, R9 ;  /* 0x00000009000d7202 */ /* 0x000fce0000000f00 */
[----:B------:R-:W-:Y:S05]  /*2450*/  WARPSYNC.COLLECTIVE R15, `(.L_x_619) ;  /* 0x000000000f087348 */ /* 0x000fea0003c00000 */
[----:B------:R0:W1:Y:S02]  /*2460*/  SHFL.DOWN P6, R14, R13, R12, R11 ;  /* 0x0800000c0d0e7389 */ /* 0x00006400000c000b */
[----:B01----:R-:W-:Y:S01]  /*2470*/  ENDCOLLECTIVE ;  /* 0x000000000000791b */ /* 0x003fe20003800000 */
.L_x_619:
[----:B------:R-:W-:Y:S01]  /*2480*/  IMAD.MOV.U32 R13, RZ, RZ, R8 ;  /* 0x000000ffff0d7224 */ /* 0x000fe200078e0008 */
[----:B------:R-:W-:-:S07]  /*2490*/  MOV R17, R14 ;  /* 0x0000000e00117202 */ /* 0x000fce0000000f00 */
[----:B------:R-:W-:Y:S05]  /*24a0*/  WARPSYNC.COLLECTIVE R15, `(.L_x_620) ;  /* 0x000000000f087348 */ /* 0x000fea0003c00000 */
[----:B------:R0:W1:Y:S02]  /*24b0*/  SHFL.DOWN P6, R14, R13, R12, R11 ;  /* 0x0800000c0d0e7389 */ /* 0x00006400000c000b */
[----:B01----:R-:W-:Y:S01]  /*24c0*/  ENDCOLLECTIVE ;  /* 0x000000000000791b */ /* 0x003fe20003800000 */
.L_x_620:
[----:B------:R-:W-:Y:S02]  /*24d0*/  MOV R15, R17 ;  /* 0x00000011000f7202 */ /* 0x000fe40000000f00 */
[----:B------:R-:W-:-:S04]  /*24e0*/  MOV R12, 0x2 ;  /* 0x00000002000c7802 */ /* 0x000fc80000000f00 */
[----:B------:R-:W-:Y:S01]  /*24f0*/  DADD R16, R8, R14 ;  /* 0x0000000008107229 */ /* 0x000fe2000000000e */
[----:B------:R-:W-:-:S09]  /*2500*/  IMAD.MOV.U32 R15, RZ, RZ, -0x1 ;  /* 0xffffffffff0f7424 */ /* 0x000fd200078e00ff */
[----:B------:R-:W-:-:S07]  /*2510*/  IMAD.MOV.U32 R13, RZ, RZ, R17 ;  /* 0x000000ffff0d7224 */ /* 0x000fce00078e0011 */
[----:B------:R-:W-:Y:S05]  /*2520*/  WARPSYNC.COLLECTIVE R15, `(.L_x_621) ;  /* 0x000000000f087348 */ /* 0x000fea0003c00000 */
[----:B------:R0:W1:Y:S02]  /*2530*/  SHFL.DOWN P6, R14, R13, R12, R11 ;  /* 0x0800000c0d0e7389 */ /* 0x00006400000c000b */
[----:B01----:R-:W-:Y:S01]  /*2540*/  ENDCOLLECTIVE ;  /* 0x000000000000791b */ /* 0x003fe20003800000 */
.L_x_621:
[----:B------:R-:W-:Y:S01]  /*2550*/  IMAD.MOV.U32 R13, RZ, RZ, R16 ;  /* 0x000000ffff0d7224 */ /* 0x000fe200078e0010 */
[----:B------:R-:W-:-:S07]  /*2560*/  MOV R5, R14 ;  /* 0x0000000e00057202 */ /* 0x000fce0000000f00 */
[----:B------:R-:W-:Y:S05]  /*2570*/  WARPSYNC.COLLECTIVE R15, `(.L_x_622) ;  /* 0x000000000f087348 */ /* 0x000fea0003c00000 */
[----:B------:R0:W1:Y:S02]  /*2580*/  SHFL.DOWN P6, R14, R13, R12, R11 ;  /* 0x0800000c0d0e7389 */ /* 0x00006400000c000b */
[----:B01----:R-:W-:Y:S01]  /*2590*/  ENDCOLLECTIVE ;  /* 0x000000000000791b */ /* 0x003fe20003800000 */
.L_x_622:
[----:B------:R-:W-:Y:S02]  /*25a0*/  MOV R12, 0x1 ;  /* 0x00000001000c7802 */ /* 0x000fe40000000f00 */
[----:B------:R-:W-:-:S06]  /*25b0*/  MOV R4, R14 ;  /* 0x0000000e00047202 */ /* 0x000fcc0000000f00 */
[----:B------:R-:W-:-:S10]  /*25c0*/  DADD R4, R16, R4 ;  /* 0x0000000010047229 */ /* 0x000fd40000000004 */
[----:B------:R-:W-:-:S07]  /*25d0*/  IMAD.MOV.U32 R13, RZ, RZ, R5 ;  /* 0x000000ffff0d7224 */ /* 0x000fce00078e0005 */
[----:B------:R-:W-:Y:S05]  /*25e0*/  WARPSYNC.COLLECTIVE R15, `(.L_x_623) ;  /* 0x000000000f087348 */ /* 0x000fea0003c00000 */
[----:B------:R0:W1:Y:S02]  /*25f0*/  SHFL.DOWN P6, R14, R13, R12, R11 ;  /* 0x0800000c0d0e7389 */ /* 0x00006400000c000b */
[----:B01----:R-:W-:Y:S01]  /*2600*/  ENDCOLLECTIVE ;  /* 0x000000000000791b */ /* 0x003fe20003800000 */
.L_x_623:
[----:B------:R-:W-:Y:S01]  /*2610*/  MOV R13, R4 ;  /* 0x00000004000d7202 */ /* 0x000fe20000000f00 */
[----:B------:R-:W-:-:S07]  /*2620*/  IMAD.MOV.U32 R7, RZ, RZ, R14 ;  /* 0x000000ffff077224 */ /* 0x000fce00078e000e */
[----:B------:R-:W-:Y:S05]  /*2630*/  WARPSYNC.COLLECTIVE R15, `(.L_x_624) ;  /* 0x000000000f087348 */ /* 0x000fea0003c00000 */
[----:B------:R0:W1:Y:S02]  /*2640*/  SHFL.DOWN P6, R14, R13, R12, R11 ;  /* 0x0800000c0d0e7389 */ /* 0x00006400000c000b */
[----:B01----:R-:W-:Y:S01]  /*2650*/  ENDCOLLECTIVE ;  /* 0x000000000000791b */ /* 0x003fe20003800000 */
.L_x_624:
[----:B------:R-:W-:Y:S05]  /*2660*/  BRA `(.L_x_625) ;  /* 0xffffffec00d47947 */ /* 0x000fea000383ffff */
.L_x_626:
        /* <DEDUP_REMOVED lines=9> */
.L_x_891:


//--------------------- .text._ZN2at6native45_GLOBAL__N__efdd3984_12_NLLLoss2d_cu_e9278b4638nll_loss2d_forward_size_average_kernelIdEEvPT_PKS3_ --------------------------
	.section	.text._ZN2at6native45_GLOBAL__N__efdd3984_12_NLLLoss2d_cu_e9278b4638nll_loss2d_forward_size_average_kernelIdEEvPT_PKS3_,"ax",@progbits
	.align	128
.text._ZN2at6native45_GLOBAL__N__efdd3984_12_NLLLoss2d_cu_e9278b4638nll_loss2d_forward_size_average_kernelIdEEvPT_PKS3_:
        .type           _ZN2at6native45_GLOBAL__N__efdd3984_12_NLLLoss2d_cu_e9278b4638nll_loss2d_forward_size_average_kernelIdEEvPT_PKS3_,@function
        .size           _ZN2at6native45_GLOBAL__N__efdd3984_12_NLLLoss2d_cu_e9278b4638nll_loss2d_forward_size_average_kernelIdEEvPT_PKS3_,(.L_x_892 - _ZN2at6native45_GLOBAL__N__efdd3984_12_NLLLoss2d_cu_e9278b4638nll_loss2d_forward_size_average_kernelIdEEvPT_PKS3_)
        .other          _ZN2at6native45_GLOBAL__N__efdd3984_12_NLLLoss2d_cu_e9278b4638nll_loss2d_forward_size_average_kernelIdEEvPT_PKS3_,@"STO_CUDA_ENTRY STV_DEFAULT"
_ZN2at6native45_GLOBAL__N__efdd3984_12_NLLLoss2d_cu_e9278b4638nll_loss2d_forward_size_average_kernelIdEEvPT_PKS3_:
[----:B------:R-:W-:Y:S08]  /*0000*/  LDC R1, c[0x0][0x28] ;  /* 0x00000a00ff017b82 */ /* 0x000ff00000000800 */
[----:B------:R-:W0:Y:S01]  /*0010*/  LDC.64 R6, c[0x0][0x218] ;  /* 0x00008600ff067b82 */ /* 0x000e220000000a00 */
[----:B------:R-:W-:Y:S02]  /*0020*/  ULDC.64 UR4, c[0x0][0x208] ;  /* 0x0000820000047ab9 */ /* 0x000fe40000000a00 */
[----:B0-----:R-:W2:Y:S05]  /*0030*/  LDG.E.64 R6, desc[UR4][R6.64] ;  /* 0x0000000406067981 */ /* 0x001eaa000c1e1b00 */
[----:B------:R-:W0:Y:S02]  /*0040*/  LDC.64 R4, c[0x0][0x210] ;  /* 0x00008400ff047b82 */ /* 0x000e240000000a00 */
[----:B0-----:R-:W3:Y:S01]  /*0050*/  LDG.E.64 R4, desc[UR4][R4.64] ;  /* 0x0000000404047981 */ /* 0x001ee2000c1e1b00 */
[----:B------:R-:W-:Y:S01]  /*0060*/  IMAD.MOV.U32 R2, RZ, RZ, 0x1 ;  /* 0x00000001ff027424 */ /* 0x000fe200078e00ff */
[----:B--2---:R-:W0:Y:S05]  /*0070*/  MUFU.RCP64H R3, R7 ;  /* 0x0000000700037308 */ /* 0x004e2a0000001800 */
[----:B0-----:R-:W-:-:S08]  /*0080*/  DFMA R8, -R6, R2, 1 ;  /* 0x3ff000000608742b */ /* 0x001fd00000000102 */
[----:B------:R-:W-:Y:S01]  /*0090*/  DFMA R8, R8, R8, R8 ;  /* 0x000000080808722b */ /* 0x000fe20000000008 */
[----:B---3--:R-:W-:-:S07]  /*00a0*/  FSETP.GEU.AND P1, PT, |R5|, 6.5827683646048100446e-37, PT ;  /* 0x036000000500780b */ /* 0x008fce0003f2e200 */
        /* <DEDUP_REMOVED lines=10> */
[----:B------:R-:W-:Y:S05]  /*0150*/  CALL.REL.NOINC `($__internal_9_$__cuda_sm20_div_rn_f64_full) ;  /* 0x0000000000147944 */ /* 0x000fea0003c00000 */
[----:B------:R-:W-:Y:S02]  /*0160*/  IMAD.MOV.U32 R2, RZ, RZ, R12 ;  /* 0x000000ffff027224 */ /* 0x000fe400078e000c */
[----:B------:R-:W-:-:S07]  /*0170*/  IMAD.MOV.U32 R3, RZ, RZ, R13 ;  /* 0x000000ffff037224 */ /* 0x000fce00078e000d */
.L_x_627:
[----:B------:R-:W0:Y:S02]  /*0180*/  LDC.64 R4, c[0x0][0x210] ;  /* 0x00008400ff047b82 */ /* 0x000e240000000a00 */
[----:B0-----:R-:W-:Y:S01]  /*0190*/  STG.E.64 desc[UR4][R4.64], R2 ;  /* 0x0000000204007986 */ /* 0x001fe2000c101b04 */
[----:B------:R-:W-:Y:S05]  /*01a0*/  EXIT ;  /* 0x000000000000794d */ /* 0x000fea0003800000 */
        .weak           $__internal_9_$__cuda_sm20_div_rn_f64_full
        .type           $__internal_9_$__cuda_sm20_div_rn_f64_full,@function
        .size           $__internal_9_$__cuda_sm20_div_rn_f64_full,(.L_x_892 - $__internal_9_$__cuda_sm20_div_rn_f64_full)
$__internal_9_$__cuda_sm20_div_rn_f64_full:
        /* <DEDUP_REMOVED lines=30> */
.L_x_628:
        /* <DEDUP_REMOVED lines=27> */
[----:B------:R-:W-:Y:S01]  /*0540*/  IMAD.MOV R3, RZ, RZ, -R14 ;  /* 0x000000ffff037224 */ /* 0x000fe200078e0a0e */
[----:B------:R-:W-:Y:S01]  /*0550*/  DMUL.RP R4, R10, R4 ;  /* 0x000000040a047228 */ /* 0x000fe20000008000 */
[----:B------:R-:W-:-:S06]  /*0560*/  IMAD.MOV.U32 R2, RZ, RZ, RZ ;  /* 0x000000ffff027224 */ /* 0x000fcc00078e00ff */
[----:B------:R-:W-:-:S03]  /*0570*/  DFMA R2, R12, -R2, R10 ;  /* 0x800000020c02722b */ /* 0x000fc6000000000a */
[----:B------:R-:W-:-:S03]  /*0580*/  LOP3.LUT R7, R5, R7, RZ, 0x3c, !PT ;  /* 0x0000000705077212 */ /* 0x000fc600078e3cff */
[----:B------:R-:W-:-:S04]  /*0590*/  IADD3 R2, -R14, -0x43300000, RZ ;  /* 0xbcd000000e027810 */ /* 0x000fc80007ffe1ff */
[----:B------:R-:W-:-:S04]  /*05a0*/  FSETP.NEU.AND P0, PT, |R3|, R2, PT ;  /* 0x000000020300720b */ /* 0x000fc80003f0d200 */
[----:B------:R-:W-:Y:S02]  /*05b0*/  FSEL R12, R4, R12, !P0 ;  /* 0x0000000c040c7208 */ /* 0x000fe40004000000 */
[----:B------:R-:W-:Y:S01]  /*05c0*/  FSEL R13, R7, R13, !P0 ;  /* 0x0000000d070d7208 */ /* 0x000fe20004000000 */
[----:B------:R-:W-:Y:S06]  /*05d0*/  BRA `(.L_x_630) ;  /* 0x0000000000547947 */ /* 0x000fec0003800000 */
.L_x_629:
        /* <DEDUP_REMOVED lines=16> */
.L_x_632:
[----:B------:R-:W-:Y:S01]  /*06e0*/  LOP3.LUT R13, R7, 0x80000, RZ, 0xfc, !PT ;  /* 0x00080000070d7812 */ /* 0x000fe200078efcff */
[----:B------:R-:W-:Y:S01]  /*06f0*/  IMAD.MOV.U32 R12, RZ, RZ, R6 ;  /* 0x000000ffff0c7224 */ /* 0x000fe200078e0006 */
[----:B------:R-:W-:Y:S06]  /*0700*/  BRA `(.L_x_630) ;  /* 0x0000000000087947 */ /* 0x000fec0003800000 */
.L_x_631:
[----:B------:R-:W-:Y:S01]  /*0710*/  LOP3.LUT R13, R5, 0x80000, RZ, 0xfc, !PT ;  /* 0x00080000050d7812 */ /* 0x000fe200078efcff */
[----:B------:R-:W-:-:S07]  /*0720*/  IMAD.MOV.U32 R12, RZ, RZ, R4 ;  /* 0x000000ffff0c7224 */ /* 0x000fce00078e0004 */
.L_x_630:
[----:B------:R-:W-:Y:S02]  /*0730*/  IMAD.MOV.U32 R2, RZ, RZ, R0 ;  /* 0x000000ffff027224 */ /* 0x000fe400078e0000 */
[----:B------:R-:W-:-:S04]  /*0740*/  IMAD.MOV.U32 R3, RZ, RZ, 0x0 ;  /* 0x00000000ff037424 */ /* 0x000fc800078e00ff */
[----:B------:R-:W-:Y:S05]  /*0750*/  RET.REL.NODEC R2 `(_ZN2at6native45_GLOBAL__N__efdd3984_12_NLLLoss2d_cu_e9278b4638nll_loss2d_forward_size_average_kernelIdEEvPT_PKS3_) ;  /* 0xfffffff802287950 */ /* 0x000fea0003c3ffff */
.L_x_633:
        /* <DEDUP_REMOVED lines=10> */
.L_x_892:


//--------------------- .text._ZN2at6native45_GLOBAL__N__efdd3984_12_NLLLoss2d_cu_e9278b4625nll_loss2d_forward_kernelIddiEEvPT_S4_PKS3_PKlS6_iiil --------------------------
	.section	.text._ZN2at6native45_GLOBAL__N__efdd3984_12_NLLLoss2d_cu_e9278b4625nll_loss2d_forward_kernelIddiEEvPT_S4_PKS3_PKlS6_iiil,"ax",@progbits
	.align	128
.text._ZN2at6native45_GLOBAL__N__efdd3984_12_NLLLoss2d_cu_e9278b4625nll_loss2d_forward_kernelIddiEEvPT_S4_PKS3_PKlS6_iiil:
        .type           _ZN2at6native45_GLOBAL__N__efdd3984_12_NLLLoss2d_cu_e9278b4625nll_loss2d_forward_kernelIddiEEvPT_S4_PKS3_PKlS6_iiil,@function
        .size           _ZN2at6native45_GLOBAL__N__efdd3984_12_NLLLoss2d_cu_e9278b4625nll_loss2d_forward_kernelIddiEEvPT_S4_PKS3_PKlS6_iiil,(.L_x_894 - _ZN2at6native45_GLOBAL__N__efdd3984_12_NLLLoss2d_cu_e9278b4625nll_loss2d_forward_kernelIddiEEvPT_S4_PKS3_PKlS6_iiil)
        .other          _ZN2at6native45_GLOBAL__N__efdd3984_12_NLLLoss2d_cu_e9278b4625nll_loss2d_forward_kernelIddiEEvPT_S4_PKS3_PKlS6_iiil,@"STO_CUDA_ENTRY STV_DEFAULT"
_ZN2at6native45_GLOBAL__N__efdd3984_12_NLLLoss2d_cu_e9278b4625nll_loss2d_forward_kernelIddiEEvPT_S4_PKS3_PKlS6_iiil:
[----:B------:R-:W0:Y:S08]  /*0000*/  LDC R1, c[0x0][0x28] ;  /* 0x00000a00ff017b82 */ /* 0x000e300000000800 */
[----:B------:R-:W1:Y:S01]  /*0010*/  LDC R5, c[0x0][0x240] ;  /* 0x00009000ff057b82 */ /* 0x000e620000000800 */
[----:B------:R-:W2:Y:S01]  /*0020*/  S2R R25, SR_TID.X ;  /* 0x0000000000197919 */ /* 0x000ea20000002100 */
[----:B------:R-:W-:Y:S01]  /*0030*/  ULDC UR48, c[0x0][0x0] ;  /* 0x0000000000307ab9 */ /* 0x000fe20000000800 */
[----:B------:R-:W-:Y:S01]  /*0040*/  ULDC.64 UR36, c[0x0][0x208] ;  /* 0x0000820000247ab9 */ /* 0x000fe20000000a00 */
[----:B------:R-:W-:Y:S01]  /*0050*/  ULDC UR49, c[0x0][0x23c] ;  /* 0x00008f0000317ab9 */ /* 0x000fe20000000800 */
[----:B------:R-:W-:Y:S01]  /*0060*/  ULDC UR50, c[0x0][0x23c] ;  /* 0x00008f0000327ab9 */ /* 0x000fe20000000800 */
[----:B------:R-:W-:Y:S01]  /*0070*/  ULDC UR51, c[0x0][0x238] ;  /* 0x00008e0000337ab9 */ /* 0x000fe20000000800 */
[----:B------:R-:W-:Y:S01]  /*0080*/  ULDC UR52, c[0x0][0x238] ;  /* 0x00008e0000347ab9 */ /* 0x000fe20000000800 */
[----:B------:R-:W3:Y:S01]  /*0090*/  S2UR UR4, SR_CTAID.X ;  /* 0x00000000000479c3 */ /* 0x000ee20000002500 */
[----:B------:R-:W-:Y:S01]  /*00a0*/  ULDC.64 UR38, c[0x0][0x248] ;  /* 0x0000920000267ab9 */ /* 0x000fe20000000a00 */
[----:B------:R-:W-:Y:S01]  /*00b0*/  ULDC.64 UR40, c[0x0][0x248] ;  /* 0x0000920000287ab9 */ /* 0x000fe20000000a00 */
[----:B------:R-:W-:Y:S01]  /*00c0*/  ULDC.64 UR42, c[0x0][0x230] ;  /* 0x00008c00002a7ab9 */ /* 0x000fe20000000a00 */
[----:B------:R-:W-:Y:S01]  /*00d0*/  ULDC.64 UR44, c[0x0][0x238] ;  /* 0x00008e00002c7ab9 */ /* 0x000fe20000000a00 */
[----:B------:R-:W-:Y:S01]  /*00e0*/  ULDC.64 UR46, c[0x0][0x238] ;  /* 0x00008e00002e7ab9 */ /* 0x000fe20000000a00 */
[----:B------:R-:W-:Y:S01]  /*00f0*/  BSSY B8, `(.L_x_634) ;  /* 0x00000a8000087945 */ /* 0x000fe20003800000 */
        /* <DEDUP_REMOVED lines=10> */
[----:B------:R-:W-:-:S06]  /*01a0*/  IMAD.HI.U32 R3, R3, R7, R2 ;  /* 0x0000000703037227 */ /* 0x000fcc00078e0002 */
[----:B---3--:R-:W-:-:S04]  /*01b0*/  IMAD.HI.U32 R3, R3, UR4, RZ ;  /* 0x0000000403037c27 */ /* 0x008fc8000f8e00ff */
        /* <DEDUP_REMOVED lines=12> */
[----:B--2---:R-:W-:-:S05]  /*0280*/  IMAD R25, R0, UR48, R25 ;  /* 0x0000003000197c24 */ /* 0x004fca000f8e0219 */
[----:B------:R-:W-:-:S13]  /*0290*/  ISETP.GE.AND P0, PT, R25, UR4, PT ;  /* 0x0000000419007c0c */ /* 0x000fda000bf06270 */
[----:B0-----:R-:W-:Y:S05]  /*02a0*/  @P0 BRA `(.L_x_635) ;  /* 0x0000000800300947 */ /* 0x001fea0003800000 */
[----:B------:R-:W-:Y:S02]  /*02b0*/  ULDC.64 UR4, c[0x0][0x230] ;  /* 0x00008c0000047ab9 */ /* 0x000fe40000000a00 */
[----:B------:R-:W-:-:S04]  /*02c0*/  ISETP.NE.U32.AND P0, PT, RZ, UR4, PT ;  /* 0x00000004ff007c0c */ /* 0x000fc8000bf05070 */
[----:B------:R-:W-:-:S13]  /*02d0*/  ISETP.NE.AND.EX P0, PT, RZ, UR5, PT, P0 ;  /* 0x00000005ff007c0c */ /* 0x000fda000bf05300 */
[----:B------:R-:W-:Y:S05]  /*02e0*/  @!P0 BRA `(.L_x_636) ;  /* 0x0000000400188947 */ /* 0x000fea0003800000 */
[----:B------:R-:W-:Y:S02]  /*02f0*/  CS2R R18, SRZ ;  /* 0x0000000000127805 */ /* 0x000fe4000001ff00 */
[----:B------:R-:W-:-:S07]  /*0300*/  CS2R R22, SRZ ;  /* 0x0000000000167805 */ /* 0x000fce000001ff00 */
.L_x_643:
[----:B------:R-:W0:Y:S01]  /*0310*/  LDC.64 R26, c[0x0][0x228] ;  /* 0x00008a00ff1a7b82 */ /* 0x000e220000000a00 */
[----:B------:R-:W-:-:S05]  /*0320*/  IADD3 R3, R24, R25, RZ ;  /* 0x0000001918037210 */ /* 0x000fca0007ffe0ff */
        /* <DEDUP_REMOVED lines=29> */
.L_x_640:
[----:B------:R-:W-:Y:S05]  /*0500*/  BSYNC B6 ;  /* 0x0000000000067941 */ /* 0x000fea0003800000 */
.L_x_639:
[----:B------:R-:W-:-:S04]  /*0510*/  LEA R16, P0, R26, UR42, 0x3 ;  /* 0x0000002a1a107c11 */ /* 0x000fc8000f8018ff */
[----:B------:R-:W-:-:S06]  /*0520*/  LEA.HI.X R17, R26, UR43, R17, 0x3, P0 ;  /* 0x0000002b1a117c11 */ /* 0x000fcc00080f1c11 */
[----:B------:R-:W5:Y:S01]  /*0530*/  LDG.E.64 R16, desc[UR36][R16.64] ;  /* 0x0000002410107981 */ /* 0x000f62000c1e1b00 */
        /* <DEDUP_REMOVED lines=20> */
[----:B0----5:R-:W-:Y:S05]  /*0680*/  CALL.ABS.NOINC R2 ;  /* 0x0000000002007343 */ /* 0x021fea0003c00000 */
.L_x_642:
[----:B------:R-:W-:Y:S05]  /*0690*/  BSYNC B6 ;  /* 0x0000000000067941 */ /* 0x000fea0003800000 */
.L_x_641:
[----:B------:R-:W0:Y:S02]  /*06a0*/  LDC.64 R2, c[0x0][0x220] ;  /* 0x00008800ff027b82 */ /* 0x000e240000000a00 */
[----:B0-----:R-:W-:-:S06]  /*06b0*/  IMAD.WIDE R26, R26, 0x8, R2 ;  /* 0x000000081a1a7825 */ /* 0x001fcc00078e0202 */
[----:B------:R-:W2:Y:S01]  /*06c0*/  LDG.E.64 R26, desc[UR36][R26.64] ;  /* 0x000000241a1a7981 */ /* 0x000ea2000c1e1b00 */
[----:B-----5:R-:W-:Y:S02]  /*06d0*/  DADD R18, R18, R16 ;  /* 0x0000000012127229 */ /* 0x020fe40000000010 */
[----:B--2---:R-:W-:-:S11]  /*06e0*/  DFMA R22, -R16, R26, R22 ;  /* 0x0000001a1016722b */ /* 0x004fd60000000116 */
.L_x_638:
[----:B------:R-:W-:Y:S05]  /*06f0*/  BSYNC B7 ;  /* 0x0000000000077941 */ /* 0x000fea0003800000 */
.L_x_637:
[----:B------:R-:W0:Y:S02]  /*0700*/  LDC R0, c[0x0][0x240] ;  /* 0x00009000ff007b82 */ /* 0x000e240000000800 */
[----:B0-----:R-:W-:-:S05]  /*0710*/  IMAD R25, R0, UR48, R25 ;  /* 0x0000003000197c24 */ /* 0x001fca000f8e0219 */
[----:B------:R-:W-:-:S13]  /*0720*/  ISETP.GE.AND P0, PT, R25, UR50, PT ;  /* 0x0000003219007c0c */ /* 0x000fda000bf06270 */
[----:B------:R-:W-:Y:S05]  /*0730*/  @!P0 BRA `(.L_x_643) ;  /* 0xfffffff800f48947 */ /* 0x000fea000383ffff */
[----:B------:R-:W-:Y:S05]  /*0740*/  BRA `(.L_x_635) ;  /* 0x0000000400087947 */ /* 0x000fea0003800000 */
.L_x_636:
[----:B------:R-:W-:Y:S02]  /*0750*/  CS2R R18, SRZ ;  /* 0x0000000000127805 */ /* 0x000fe4000001ff00 */
[----:B------:R-:W-:-:S07]  /*0760*/  CS2R R22, SRZ ;  /* 0x0000000000167805 */ /* 0x000fce000001ff00 */
.L_x_650:
        /* <DEDUP_REMOVED lines=31> */
.L_x_647:
[----:B------:R-:W-:Y:S05]  /*0960*/  BSYNC B6 ;  /* 0x0000000000067941 */ /* 0x000fea0003800000 */
.L_x_646:
        /* <DEDUP_REMOVED lines=21> */
.L_x_649:
[----:B------:R-:W-:Y:S05]  /*0ac0*/  BSYNC B6 ;  /* 0x0000000000067941 */ /* 0x000fea0003800000 */
.L_x_648:
[----:B------:R-:W0:Y:S02]  /*0ad0*/  LDC.64 R2, c[0x0][0x220] ;  /* 0x00008800ff027b82 */ /* 0x000e240000000a00 */
[----:B0-----:R-:W-:-:S06]  /*0ae0*/  IMAD.WIDE R16, R16, 0x8, R2 ;  /* 0x0000000810107825 */ /* 0x001fcc00078e0202 */
[----:B------:R-:W2:Y:S01]  /*0af0*/  LDG.E.64 R16, desc[UR36][R16.64] ;  /* 0x0000002410107981 */ /* 0x000ea2000c1e1b00 */
[----:B------:R-:W-:Y:S02]  /*0b00*/  DADD R18, R18, 1 ;  /* 0x3ff0000012127429 */ /* 0x000fe40000000000 */
[----:B--2---:R-:W-:-:S11]  /*0b10*/  DADD R22, R22, -R16 ;  /* 0x0000000016167229 */ /* 0x004fd60000000810 */
.L_x_645:
[----:B------:R-:W-:Y:S05]  /*0b20*/  BSYNC B7 ;  /* 0x0000000000077941 */ /* 0x000fea0003800000 */
.L_x_644:
[----:B------:R-:W0:Y:S02]  /*0b30*/  LDC R0, c[0x0][0x240] ;  /* 0x00009000ff007b82 */ /* 0x000e240000000800 */
[----:B0-----:R-:W-:-:S05]  /*0b40*/  IMAD R25, R0, UR48, R25 ;  /* 0x0000003000197c24 */ /* 0x001fca000f8e0219 */
[----:B------:R-:W-:-:S13]  /*0b50*/  ISETP.GE.AND P0, PT, R25, UR49, PT ;  /* 0x0000003119007c0c */ /* 0x000fda000bf06270 */
[----:B------:R-:W-:Y:S05]  /*0b60*/  @!P0 BRA `(.L_x_650) ;  /* 0xfffffffc00008947 */ /* 0x000fea000383ffff */
.L_x_635:
[----:B------:R-:W-:Y:S05]  /*0b70*/  BSYNC B8 ;  /* 0x0000000000087941 */ /* 0x000fea0003800000 */
.L_x_634:
        /* <DEDUP_REMOVED lines=19> */
[----:B------:R1:W2:Y:S04]  /*0cb0*/  SHFL.DOWN PT, R5, R3, 0x1, 0x1f ;  /* 0x08201f0003057f89 */ /* 0x0002a800000e0000 */
[----:B------:R1:W3:Y:S02]  /*0cc0*/  SHFL.DOWN PT, R14, R2, 0x1, 0x1f ;  /* 0x08201f00020e7f89 */ /* 0x0002e400000e0000 */
.L_x_669:
[----:B0-----:R-:W-:Y:S01]  /*0cd0*/  SHF.R.S32.HI R7, RZ, 0x1f, R0 ;  /* 0x0000001fff077819 */ /* 0x001fe20000011400 */
[----:B------:R-:W-:Y:S05]  /*0ce0*/  WARPSYNC.ALL ;  /* 0x0000000000007948 */ /* 0x000fea0003800000 */
[----:B------:R-:W-:Y:S01]  /*0cf0*/  LEA.HI R10, R7, R0, RZ, 0x5 ;  /* 0x00000000070a7211 */ /* 0x000fe200078f28ff */
[----:B------:R-:W-:Y:S01]  /*0d00*/  USHF.R.U32.HI UR4, URZ, 0x5, UR48 ;  /* 0x000000053f047899 */ /* 0x000fe20008011630 */
[----:B------:R-:W-:Y:S01]  /*0d10*/  BAR.SYNC.DEFER_BLOCKING 0x0 ;  /* 0x0000000000007b1d */ /* 0x000fe20000010000 */
[----:B--2---:R-:W-:Y:S01]  /*0d20*/  IMAD.MOV.U32 R15, RZ, RZ, R5 ;  /* 0x000000ffff0f7224 */ /* 0x004fe200078e0005 */
[----:B------:R-:W-:Y:S01]  /*0d30*/  LOP3.LUT R7, R10, 0xffffffe0, RZ, 0xc0, !PT ;  /* 0xffffffe00a077812 */ /* 0x000fe200078ec0ff */
[----:B------:R-:W-:-:S02]  /*0d40*/  VIADD R5, R0, 0x1f ;  /* 0x0000001f00057836 */ /* 0x000fc40000000000 */
[----:B------:R-:W-:Y:S01]  /*0d50*/  ISETP.GE.AND P1, PT, R0, UR4, PT ;  /* 0x0000000400007c0c */ /* 0x000fe2000bf26270 */
[----:B------:R-:W-:Y:S01]  /*0d60*/  BSSY B0, `(.L_x_652) ;  /* 0x0000029000007945 */ /* 0x000fe20003800000 */
[----:B------:R-:W-:Y:S01]  /*0d70*/  IADD3 R8, -R7, R0, RZ ;  /* 0x0000000007087210 */ /* 0x000fe20007ffe1ff */
[----:B---3--:R-:W-:Y:S01]  /*0d80*/  DADD R14, R2, R14 ;  /* 0x00000000020e7229 */ /* 0x008fe2000000000e */
[----:B------:R-:W-:Y:S02]  /*0d90*/  ISETP.GT.U32.AND P2, PT, R5, 0x3e, PT ;  /* 0x0000003e0500780c */ /* 0x000fe40003f44070 */
[----:B-1----:R-:W-:Y:S02]  /*0da0*/  CS2R R2, SRZ ;  /* 0x0000000000027805 */ /* 0x002fe4000001ff00 */
[----:B------:R-:W-:-:S05]  /*0db0*/  ISETP.NE.AND P0, PT, R8, RZ, PT ;  /* 0x000000ff0800720c */ /* 0x000fca0003f05270 */
[----:B------:R-:W0:Y:S01]  /*0dc0*/  @!P1 S2R R9, SR_CgaCtaId ;  /* 0x0000000000099919 */ /* 0x000e220000008800 */
[----:B------:R-:W-:-:S07]  /*0dd0*/  @!P1 MOV R6, 0x400 ;  /* 0x0000040000069802 */ /* 0x000fce0000000f00 */
[----:B------:R-:W1:Y:S01]  /*0de0*/  @!P0 S2R R7, SR_CgaCtaId ;  /* 0x0000000000078919 */ /* 0x000e620000008800 */
[----:B------:R-:W-:Y:S02]  /*0df0*/  @!P0 MOV R4, 0x400 ;  /* 0x0000040000048802 */ /* 0x000fe40000000f00 */
[----:B0-----:R-:W-:Y:S02]  /*0e00*/  @!P1 LEA R9, R9, R6, 0x18 ;  /* 0x0000000609099211 */ /* 0x001fe400078ec0ff */
[----:B-1----:R-:W-:Y:S02]  /*0e10*/  @!P0 LEA R7, R7, R4, 0x18 ;  /* 0x0000000407078211 */ /* 0x002fe400078ec0ff */
[----:B------:R-:W-:-:S05]  /*0e20*/  @!P0 SHF.R.S32.HI R4, RZ, 0x5, R10 ;  /* 0x00000005ff048819 */ /* 0x000fca000001140a */
[----:B------:R-:W-:Y:S01]  /*0e30*/  @!P0 IMAD R7, R4, 0x8, R7 ;  /* 0x0000000804078824 */ /* 0x000fe200078e0207 */
[----:B------:R-:W-:-:S04]  /*0e40*/  @!P1 LEA R4, R8, R9, 0x3 ;  /* 0x0000000908049211 */ /* 0x000fc800078e18ff */
        /* <DEDUP_REMOVED lines=18> */
[----:B------:R-:W0:Y:S04]  /*0f70*/  SHFL.DOWN PT, R14, R16, 0x2, 0x1f ;  /* 0x08401f00100e7f89 */ /* 0x000e2800000e0000 */
[----:B------:R-:W1:Y:S01]  /*0f80*/  SHFL.DOWN PT, R3, R17, 0x2, 0x1f ;  /* 0x08401f0011037f89 */ /* 0x000e6200000e0000 */
[----:B0-----:R-:W-:-:S06]  /*0f90*/  IMAD.MOV.U32 R2, RZ, RZ, R14 ;  /* 0x000000ffff027224 */ /* 0x001fcc00078e000e */
[----:B-1----:R-:W-:-:S07]  /*0fa0*/  DADD R2, R16, R2 ;  /* 0x0000000010027229 */ /* 0x002fce0000000002 */
[----:B------:R0:W1:Y:S04]  /*0fb0*/  SHFL.DOWN PT, R5, R3, 0x1, 0x1f ;  /* 0x08201f0003057f89 */ /* 0x00006800000e0000 */
[----:B------:R0:W2:Y:S02]  /*0fc0*/  SHFL.DOWN PT, R14, R2, 0x1, 0x1f ;  /* 0x08201f00020e7f89 */ /* 0x0000a400000e0000 */
.L_x_680:
[----:B-1----:R-:W-:-:S06]  /*0fd0*/  MOV R15, R5 ;  /* 0x00000005000f7202 */ /* 0x002fcc0000000f00 */
[----:B0-2---:R-:W-:-:S11]  /*0fe0*/  DADD R2, R2, R14 ;  /* 0x0000000002027229 */ /* 0x005fd6000000000e */
.L_x_653:
[----:B------:R-:W-:Y:S05]  /*0ff0*/  BSYNC B0 ;  /* 0x0000000000007941 */ /* 0x000fea0003800000 */
.L_x_652:
[----:B------:R-:W-:-:S03]  /*1000*/  UMOV UR4, 0xffffffff ;  /* 0xffffffff00047882 */ /* 0x000fc60000000000 */
[----:B------:R-:W-:Y:S05]  /*1010*/  BRA.DIV UR4, `(.L_x_655) ;  /* 0x0000000e040c7947 */ /* 0x000fea000b800000 */
[----:B------:R-:W2:Y:S04]  /*1020*/  SHFL.DOWN PT, R5, R23, 0x10, 0x1f ;  /* 0x0a001f0017057f89 */ /* 0x000ea800000e0000 */
[----:B0-----:R-:W0:Y:S01]  /*1030*/  SHFL.DOWN PT, R14, R22, 0x10, 0x1f ;  /* 0x0a001f00160e7f89 */ /* 0x001e2200000e0000 */
[----:B--2---:R-:W-:-:S06]  /*1040*/  IMAD.MOV.U32 R15, RZ, RZ, R5 ;  /* 0x000000ffff0f7224 */ /* 0x004fcc00078e0005 */
[----:B0-----:R-:W-:-:S07]  /*1050*/  DADD R6, R14, R22 ;  /* 0x000000000e067229 */ /* 0x001fce0000000016 */
        /* <DEDUP_REMOVED lines=8> */
[----:B------:R-:W0:Y:S04]  /*10e0*/  SHFL.DOWN PT, R14, R18, 0x2, 0x1f ;  /* 0x08401f00120e7f89 */ /* 0x000e2800000e0000 */
[----:B------:R-:W2:Y:S01]  /*10f0*/  SHFL.DOWN PT, R5, R19, 0x2, 0x1f ;  /* 0x08401f0013057f89 */ /* 0x000ea200000e0000 */
[----:B0-----:R-:W-:-:S06]  /*1100*/  IMAD.MOV.U32 R4, RZ, RZ, R14 ;  /* 0x000000ffff047224 */ /* 0x001fcc00078e000e */
[----:B--2---:R-:W-:-:S07]  /*1110*/  DADD R4, R18, R4 ;  /* 0x0000000012047229 */ /* 0x004fce0000000004 */
[----:B------:R0:W2:Y:S04]  /*1120*/  SHFL.DOWN PT, R7, R5, 0x1, 0x1f ;  /* 0x08201f0005077f89 */ /* 0x0000a800000e0000 */
[----:B------:R0:W3:Y:S02]  /*1130*/  SHFL.DOWN PT, R14, R4, 0x1, 0x1f ;  /* 0x08201f00040e7f89 */ /* 0x0000e400000e0000 */
.L_x_692:
[----:B------:R-:W4:Y:S01]  /*1140*/  @!P0 S2R R9, SR_CgaCtaId ;  /* 0x0000000000098919 */ /* 0x000f220000008800 */
[----:B------:R-:W-:Y:S05]  /*1150*/  WARPSYNC.ALL ;  /* 0x0000000000007948 */ /* 0x000fea0003800000 */
[----:B------:R-:W-:Y:S01]  /*1160*/  BAR.SYNC.DEFER_BLOCKING 0x0 ;  /* 0x0000000000007b1d */ /* 0x000fe20000010000 */
[----:B------:R-:W-:Y:S01]  /*1170*/  @!P0 MOV R6, 0x400 ;  /* 0x0000040000068802 */ /* 0x000fe20000000f00 */
[----:B--2---:R-:W-:Y:S01]  /*1180*/  IMAD.MOV.U32 R15, RZ, RZ, R7 ;  /* 0x000000ffff0f7224 */ /* 0x004fe200078e0007 */
[----:B------:R-:W-:-:S03]  /*1190*/  @!P1 MOV R11, 0x400 ;  /* 0x00000400000b9802 */ /* 0x000fc60000000f00 */
[----:B------:R-:W-:Y:S01]  /*11a0*/  @!P0 VIADD R6, R6, 0x2000 ;  /* 0x0000200006068836 */ /* 0x000fe20000000000 */
[----:B------:R-:W-:Y:S01]  /*11b0*/  @!P1 IADD3 R11, R11, 0x2000, RZ ;  /* 0x000020000b0b9810 */ /* 0x000fe20007ffe0ff */
[----:B------:R-:W2:Y:S01]  /*11c0*/  @!P1 S2R R12, SR_CgaCtaId ;  /* 0x00000000000c9919 */ /* 0x000ea20000008800 */
[----:B---3--:R-:W-:Y:S01]  /*11d0*/  DADD R14, R4, R14 ;  /* 0x00000000040e7229 */ /* 0x008fe2000000000e */
[----:B------:R-:W-:Y:S01]  /*11e0*/  BSSY B0, `(.L_x_656) ;  /* 0x0000021000007945 */ /* 0x000fe20003800000 */
[----:B0-----:R-:W-:Y:S02]  /*11f0*/  CS2R R4, SRZ ;  /* 0x0000000000047805 */ /* 0x001fe4000001ff00 */
[----:B----4-:R-:W-:Y:S02]  /*1200*/  @!P0 LEA R6, R9, R6, 0x18 ;  /* 0x0000000609068211 */ /* 0x010fe400078ec0ff */
[----:B------:R-:W-:-:S05]  /*1210*/  @!P0 SHF.R.S32.HI R9, RZ, 0x5, R10 ;  /* 0x00000005ff098819 */ /* 0x000fca000001140a */
[----:B------:R-:W-:-:S05]  /*1220*/  @!P0 IMAD R7, R9, 0x8, R6 ;  /* 0x0000000809078824 */ /* 0x000fca00078e0206 */
[----:B------:R0:W-:Y:S01]  /*1230*/  @!P0 STS.64 [R7], R14 ;  /* 0x0000000e07008388 */ /* 0x0001e20000000a00 */
[----:B--2---:R-:W-:-:S04]  /*1240*/  @!P1 LEA R11, R12, R11, 0x18 ;  /* 0x0000000b0c0b9211 */ /* 0x004fc800078ec0ff */
[----:B------:R-:W-:Y:S01]  /*1250*/  @!P1 LEA R8, R8, R11, 0x3 ;  /* 0x0000000b08089211 */ /* 0x000fe200078e18ff */
[----:B------:R-:W-:Y:S06]  /*1260*/  BAR.SYNC.DEFER_BLOCKING 0x0 ;  /* 0x0000000000007b1d */ /* 0x000fec0000010000 */
[----:B------:R0:W2:Y:S01]  /*1270*/  @!P1 LDS.64 R4, [R8] ;  /* 0x0000000008049984 */ /* 0x0000a20000000a00 */
[----:B------:R-:W-:Y:S05]  /*1280*/  @P2 BRA `(.L_x_657) ;  /* 0x0000000000582947 */ /* 0x000fea0003800000 */
[----:B------:R-:W-:-:S03]  /*1290*/  UMOV UR4, 0xffffffff ;  /* 0xffffffff00047882 */ /* 0x000fc60000000000 */
[----:B------:R-:W-:Y:S05]  /*12a0*/  BRA.DIV UR4, `(.L_x_658) ;  /* 0x0000000e047c7947 */ /* 0x000fea000b800000 */
[----:B0-2---:R-:W0:Y:S04]  /*12b0*/  SHFL.DOWN PT, R14, R4, 0x10, 0x1f ;  /* 0x0a001f00040e7f89 */ /* 0x005e2800000e0000 */
        /* <DEDUP_REMOVED lines=17> */
.L_x_703:
[----:B--2---:R-:W-:-:S06]  /*13d0*/  IMAD.MOV.U32 R15, RZ, RZ, R7 ;  /* 0x000000ffff0f7224 */ /* 0x004fcc00078e0007 */
[----:B0--3--:R-:W-:-:S11]  /*13e0*/  DADD R4, R4, R14 ;  /* 0x0000000004047229 */ /* 0x009fd6000000000e */
.L_x_657:
[----:B------:R-:W-:Y:S05]  /*13f0*/  BSYNC B0 ;  /* 0x0000000000007941 */ /* 0x000fea0003800000 */
.L_x_656:
[----:B------:R-:W-:-:S13]  /*1400*/  ISETP.NE.AND P0, PT, R0, RZ, PT ;  /* 0x000000ff0000720c */ /* 0x000fda0003f05270 */
[----:B------:R-:W-:Y:S05]  /*1410*/  @P0 EXIT ;  /* 0x000000000000094d */ /* 0x000fea0003800000 */
[----:B0-----:R-:W1:Y:S08]  /*1420*/  LDC.64 R6, c[0x0][0x218] ;  /* 0x00008600ff067b82 */ /* 0x001e700000000a00 */
[----:B------:R-:W2:Y:S01]  /*1430*/  LDC.64 R8, c[0x0][0x210] ;  /* 0x00008400ff087b82 */ /* 0x000ea20000000a00 */
[----:B-1----:R-:W-:Y:S04]  /*1440*/  REDG.E.ADD.F64.RN.STRONG.GPU desc[UR36][R6.64], R2 ;  /* 0x00000002060079a6 */ /* 0x002fe8000c10ffa4 */
[----:B--2---:R-:W-:Y:S01]  /*1450*/  REDG.E.ADD.F64.RN.STRONG.GPU desc[UR36][R8.64], R4 ;  /* 0x00000004080079a6 */ /* 0x004fe2000c10ffa4 */
[----:B------:R-:W-:Y:S05]  /*1460*/  EXIT ;  /* 0x000000000000794d */ /* 0x000fea0003800000 */
.L_x_651:
[----:B------:R-:W-:Y:S01]  /*1470*/  MOV R13, R19 ;  /* 0x00000013000d7202 */ /* 0x000fe20000000f00 */
[----:B------:R-:W-:Y:S01]  /*1480*/  IMAD.MOV.U32 R12, RZ, RZ, 0x10 ;  /* 0x00000010ff0c7424 */ /* 0x000fe200078e00ff */
[----:B------:R-:W-:Y:S01]  /*1490*/  MOV R15, 0xffffffff ;  /* 0xffffffff000f7802 */ /* 0x000fe20000000f00 */
[----:B------:R-:W-:-:S07]  /*14a0*/  IMAD.MOV.U32 R11, RZ, RZ, 0x1f ;  /* 0x0000001fff0b7424 */ /* 0x000fce00078e00ff */
[----:B0-----:R-:W-:Y:S05]  /*14b0*/  WARPSYNC.COLLECTIVE R15, `(.L_x_659) ;  /* 0x000000000f087348 */ /* 0x001fea0003c00000 */
[----:B------:R1:W2:Y:S02]  /*14c0*/  SHFL.DOWN P6, R14, R13, R12, R11 ;  /* 0x0800000c0d0e7389 */ /* 0x0002a400000c000b */
[----:B012---:R-:W-:Y:S01]  /*14d0*/  ENDCOLLECTIVE ;  /* 0x000000000000791b */ /* 0x007fe20003800000 */
.L_x_659:
[----:B------:R-:W-:Y:S02]  /*14e0*/  IMAD.MOV.U32 R13, RZ, RZ, R18 ;  /* 0x000000ffff0d7224 */ /* 0x000fe400078e0012 */
[----:B------:R-:W-:-:S07]  /*14f0*/  IMAD.MOV.U32 R3, RZ, RZ, R14 ;  /* 0x000000ffff037224 */ /* 0x000fce00078e000e */
[----:B------:R-:W-:Y:S05]  /*1500*/  WARPSYNC.COLLECTIVE R15, `(.L_x_660) ;  /* 0x000000000f087348 */ /* 0x000fea0003c00000 */
[----:B------:R0:W1:Y:S02]  /*1510*/  SHFL.DOWN P6, R14, R13, R12, R11 ;  /* 0x0800000c0d0e7389 */ /* 0x00006400000c000b */
[----:B01----:R-:W-:Y:S01]  /*1520*/  ENDCOLLECTIVE ;  /* 0x000000000000791b */ /* 0x003fe20003800000 */
.L_x_660:
[----:B------:R-:W-:Y:S01]  /*1530*/  MOV R15, R3 ;  /* 0x00000003000f7202 */ /* 0x000fe20000000f00 */
[----:B------:R-:W-:-:S05]  /*1540*/  IMAD.MOV.U32 R12, RZ, RZ, 0x8 ;  /* 0x00000008ff0c7424 */ /* 0x000fca00078e00ff */
[----:B------:R-:W-:Y:S01]  /*1550*/  DADD R4, R14, R18 ;  /* 0x000000000e047229 */ /* 0x000fe20000000012 */
[----:B------:R-:W-:-:S09]  /*1560*/  MOV R15, 0xffffffff ;  /* 0xffffffff000f7802 */ /* 0x000fd20000000f00 */
[----:B------:R-:W-:-:S07]  /*1570*/  IMAD.MOV.U32 R13, RZ, RZ, R5 ;  /* 0x000000ffff0d7224 */ /* 0x000fce00078e0005 */
[----:B------:R-:W-:Y:S05]  /*1580*/  WARPSYNC.COLLECTIVE R15, `(.L_x_661) ;  /* 0x000000000f087348 */ /* 0x000fea0003c00000 */
[----:B------:R0:W1:Y:S02]  /*1590*/  SHFL.DOWN P6, R14, R13, R12, R11 ;  /* 0x0800000c0d0e7389 */ /* 0x00006400000c000b */
[----:B01----:R-:W-:Y:S01]  /*15a0*/  ENDCOLLECTIVE ;  /* 0x000000000000791b */ /* 0x003fe20003800000 */
.L_x_661:
[----:B------:R-:W-:Y:S02]  /*15b0*/  IMAD.MOV.U32 R13, RZ, RZ, R4 ;  /* 0x000000ffff0d7224 */ /* 0x000fe400078e0004 */
[----:B------:R-:W-:-:S07]  /*15c0*/  IMAD.MOV.U32 R3, RZ, RZ, R14 ;  /* 0x000000ffff037224 */ /* 0x000fce00078e000e */
[----:B------:R-:W-:Y:S05]  /*15d0*/  WARPSYNC.COLLECTIVE R15, `(.L_x_662) ;  /* 0x000000000f087348 */ /* 0x000fea0003c00000 */
[----:B------:R0:W1:Y:S02]  /*15e0*/  SHFL.DOWN P6, R14, R13, R12, R11 ;  /* 0x0800000c0d0e7389 */ /* 0x00006400000c000b */
[----:B01----:R-:W-:Y:S01]  /*15f0*/  ENDCOLLECTIVE ;  /* 0x000000000000791b */ /* 0x003fe20003800000 */
.L_x_662:
        /* <DEDUP_REMOVED lines=8> */
.L_x_663:
[----:B------:R-:W-:Y:S02]  /*1680*/  IMAD.MOV.U32 R13, RZ, RZ, R6 ;  /* 0x000000ffff0d7224 */ /* 0x000fe400078e0006 */
[----:B------:R-:W-:-:S07]  /*1690*/  IMAD.MOV.U32 R3, RZ, RZ, R14 ;  /* 0x000000ffff037224 */ /* 0x000fce00078e000e */
[----:B------:R-:W-:Y:S05]  /*16a0*/  WARPSYNC.COLLECTIVE R15, `(.L_x_664) ;  /* 0x000000000f087348 */ /* 0x000fea0003c00000 */
[----:B------:R0:W1:Y:S02]  /*16b0*/  SHFL.DOWN P6, R14, R13, R12, R11 ;  /* 0x0800000c0d0e7389 */ /* 0x00006400000c000b */
[----:B01----:R-:W-:Y:S01]  /*16c0*/  ENDCOLLECTIVE ;  /* 0x000000000000791b */ /* 0x003fe20003800000 */
.L_x_664:
        /* <DEDUP_REMOVED lines=8> */
.L_x_665:
[----:B------:R-:W-:Y:S02]  /*1750*/  IMAD.MOV.U32 R13, RZ, RZ, R8 ;  /* 0x000000ffff0d7224 */ /* 0x000fe400078e0008 */
[----:B------:R-:W-:-:S07]  /*1760*/  IMAD.MOV.U32 R3, RZ, RZ, R14 ;  /* 0x000000ffff037224 */ /* 0x000fce00078e000e */
[----:B------:R-:W-:Y:S05]  /*1770*/  WARPSYNC.COLLECTIVE R15, `(.L_x_666) ;  /* 0x000000000f087348 */ /* 0x000fea0003c00000 */
[----:B------:R0:W1:Y:S02]  /*1780*/  SHFL.DOWN P6, R14, R13, R12, R11 ;  /* 0x0800000c0d0e7389 */ /* 0x00006400000c000b */
[----:B01----:R-:W-:Y:S01]  /*1790*/  ENDCOLLECTIVE ;  /* 0x000000000000791b */ /* 0x003fe20003800000 */
.L_x_666:
[----:B------:R-:W-:Y:S01]  /*17a0*/  IMAD.MOV.U32 R12, RZ, RZ, 0x1 ;  /* 0x00000001ff0c7424 */ /* 0x000fe200078e00ff */
[----:B------:R-:W-:-:S06]  /*17b0*/  MOV R2, R14 ;  /* 0x0000000e00027202 */ /* 0x000fcc0000000f00 */
[----:B------:R-:W-:-:S10]  /*17c0*/  DADD R2, R8, R2 ;  /* 0x0000000008027229 */ /* 0x000fd40000000002 */
[----:B------:R-:W-:-:S07]  /*17d0*/  IMAD.MOV.U32 R13, RZ, RZ, R3 ;  /* 0x000000ffff0d7224 */ /* 0x000fce00078e0003 */
[----:B------:R-:W-:Y:S05]  /*17e0*/  WARPSYNC.COLLECTIVE R15, `(.L_x_667) ;  /* 0x000000000f087348 */ /* 0x000fea0003c00000 */
[----:B------:R0:W1:Y:S02]  /*17f0*/  SHFL.DOWN P6, R14, R13, R12, R11 ;  /* 0x0800000c0d0e7389 */ /* 0x00006400000c000b */
[----:B01----:R-:W-:Y:S01]  /*1800*/  ENDCOLLECTIVE ;  /* 0x000000000000791b */ /* 0x003fe20003800000 */
.L_x_667:
[----:B------:R-:W-:Y:S01]  /*1810*/  IMAD.MOV.U32 R13, RZ, RZ, R2 ;  /* 0x000000ffff0d7224 */ /* 0x000fe200078e0002 */
[----:B------:R-:W-:-:S07]  /*1820*/  MOV R5, R14 ;  /* 0x0000000e00057202 */ /* 0x000fce0000000f00 */
[----:B------:R-:W-:Y:S05]  /*1830*/  WARPSYNC.COLLECTIVE R15, `(.L_x_668) ;  /* 0x000000000f087348 */ /* 0x000fea0003c00000 */
[----:B------:R0:W1:Y:S02]  /*1840*/  SHFL.DOWN P6, R14, R13, R12, R11 ;  /* 0x0800000c0d0e7389 */ /* 0x00006400000c000b */
[----:B01----:R-:W-:Y:S01]  /*1850*/  ENDCOLLECTIVE ;  /* 0x000000000000791b */ /* 0x003fe20003800000 */
.L_x_668:
[----:B------:R-:W-:Y:S05]  /*1860*/  BRA `(.L_x_669) ;  /* 0xfffffff400187947 */ /* 0x000fea000383ffff */
.L_x_654:
[----:B------:R-:W-:Y:S01]  /*1870*/  HFMA2.MMA R12, -RZ, RZ, 0, 9.5367431640625e-07 ;  /* 0x00000010ff0c7435 */ /* 0x000fe200000001ff */
[----:B-1----:R-:W-:Y:S02]  /*1880*/  IMAD.MOV.U32 R13, RZ, RZ, R3 ;  /* 0x000000ffff0d7224 */ /* 0x002fe400078e0003 */
[----:B------:R-:W-:Y:S02]  /*1890*/  IMAD.MOV.U32 R11, RZ, RZ, 0x1f ;  /* 0x0000001fff0b7424 */ /* 0x000fe400078e00ff */
[----:B0-----:R-:W-:-:S07]  /*18a0*/  IMAD.MOV.U32 R15, RZ, RZ, -0x1 ;  /* 0xffffffffff0f7424 */ /* 0x001fce00078e00ff */
[----:B------:R-:W-:Y:S05]  /*18b0*/  WARPSYNC.COLLECTIVE R15, `(.L_x_670) ;  /* 0x000000000f087348 */ /* 0x000fea0003c00000 */
[----:B------:R0:W1:Y:S02]  /*18c0*/  SHFL.DOWN P6, R14, R13, R12, R11 ;  /* 0x0800000c0d0e7389 */ /* 0x00006400000c000b */
[----:B01----:R-:W-:Y:S01]  /*18d0*/  ENDCOLLECTIVE ;  /* 0x000000000000791b */ /* 0x003fe20003800000 */
.L_x_670:
[----:B------:R-:W-:Y:S01]  /*18e0*/  IMAD.MOV.U32 R13, RZ, RZ, R2 ;  /* 0x000000ffff0d7224 */ /* 0x000fe200078e0002 */
[----:B------:R-:W-:-:S07]  /*18f0*/  MOV R5, R14 ;  /* 0x0000000e00057202 */ /* 0x000fce0000000f00 */
[----:B------:R-:W-:Y:S05]  /*1900*/  WARPSYNC.COLLECTIVE R15, `(.L_x_671) ;  /* 0x000000000f087348 */ /* 0x000fea0003c00000 */
[----:B------:R0:W1:Y:S02]  /*1910*/  SHFL.DOWN P6, R14, R13, R12, R11 ;  /* 0x0800000c0d0e7389 */ /* 0x00006400000c000b */
[----:B01----:R-:W-:Y:S01]  /*1920*/  ENDCOLLECTIVE ;  /* 0x000000000000791b */ /* 0x003fe20003800000 */
.L_x_671:
[----:B------:R-:W-:Y:S02]  /*1930*/  IMAD.MOV.U32 R12, RZ, RZ, 0x8 ;  /* 0x00000008ff0c7424 */ /* 0x000fe400078e00ff */
[----:B------:R-:W-:-:S06]  /*1940*/  IMAD.MOV.U32 R4, RZ, RZ, R14 ;  /* 0x000000ffff047224 */ /* 0x000fcc00078e000e */
[----:B------:R-:W-:-:S10]  /*1950*/  DADD R4, R2, R4 ;  /* 0x0000000002047229 */ /* 0x000fd40000000004 */
[----:B------:R-:W-:-:S07]  /*1960*/  MOV R13, R5 ;  /* 0x00000005000d7202 */ /* 0x000fce0000000f00 */
[----:B------:R-:W-:Y:S05]  /*1970*/  WARPSYNC.COLLECTIVE R15, `(.L_x_672) ;  /* 0x000000000f087348 */ /* 0x000fea0003c00000 */
[----:B------:R0:W1:Y:S02]  /*1980*/  SHFL.DOWN P6, R14, R13, R12, R11 ;  /* 0x0800000c0d0e7389 */ /* 0x00006400000c000b */
[----:B01----:R-:W-:Y:S01]  /*1990*/  ENDCOLLECTIVE ;  /* 0x000000000000791b */ /* 0x003fe20003800000 */
.L_x_672:
[----:B------:R-:W-:Y:S01]  /*19a0*/  MOV R13, R4 ;  /* 0x00000004000d7202 */ /* 0x000fe20000000f00 */
[----:B------:R-:W-:-:S07]  /*19b0*/  IMAD.MOV.U32 R7, RZ, RZ, R14 ;  /* 0x000000ffff077224 */ /* 0x000fce00078e000e */
[----:B------:R-:W-:Y:S05]  /*19c0*/  WARPSYNC.COLLECTIVE R15, `(.L_x_673) ;  /* 0x000000000f087348 */ /* 0x000fea0003c00000 */
[----:B------:R0:W1:Y:S02]  /*19d0*/  SHFL.DOWN P6, R14, R13, R12, R11 ;  /* 0x0800000c0d0e7389 */ /* 0x00006400000c000b */
[----:B01----:R-:W-:Y:S01]  /*19e0*/  ENDCOLLECTIVE ;  /* 0x000000000000791b */ /* 0x003fe20003800000 */
.L_x_673:
[----:B------:R-:W-:Y:S01]  /*19f0*/  MOV R12, 0x4 ;  /* 0x00000004000c7802 */ /* 0x000fe20000000f00 */
[----:B------:R-:W-:-:S06]  /*1a00*/  IMAD.MOV.U32 R6, RZ, RZ, R14 ;  /* 0x000000ffff067224 */ /* 0x000fcc00078e000e */
[----:B------:R-:W-:-:S10]  /*1a10*/  DADD R6, R4, R6 ;  /* 0x0000000004067229 */ /* 0x000fd40000000006 */
[----:B------:R-:W-:-:S07]  /*1a20*/  IMAD.MOV.U32 R13, RZ, RZ, R7 ;  /* 0x000000ffff0d7224 */ /* 0x000fce00078e0007 */
[----:B------:R-:W-:Y:S05]  /*1a30*/  WARPSYNC.COLLECTIVE R15, `(.L_x_674) ;  /* 0x000000000f087348 */ /* 0x000fea0003c00000 */
[----:B------:R0:W1:Y:S02]  /*1a40*/  SHFL.DOWN P6, R14, R13, R12, R11 ;  /* 0x0800000c0d0e7389 */ /* 0x00006400000c000b */
[----:B01----:R-:W-:Y:S01]  /*1a50*/  ENDCOLLECTIVE ;  /* 0x000000000000791b */ /* 0x003fe20003800000 */
.L_x_674:
[----:B------:R-:W-:Y:S02]  /*1a60*/  IMAD.MOV.U32 R13, RZ, RZ, R6 ;  /* 0x000000ffff0d7224 */ /* 0x000fe400078e0006 */
[----:B------:R-:W-:-:S07]  /*1a70*/  IMAD.MOV.U32 R9, RZ, RZ, R14 ;  /* 0x000000ffff097224 */ /* 0x000fce00078e000e */
[----:B------:R-:W-:Y:S05]  /*1a80*/  WARPSYNC.COLLECTIVE R15, `(.L_x_675) ;  /* 0x000000000f087348 */ /* 0x000fea0003c00000 */
[----:B------:R0:W1:Y:S02]  /*1a90*/  SHFL.DOWN P6, R14, R13, R12, R11 ;  /* 0x0800000c0d0e7389 */ /* 0x00006400000c000b */
[----:B01----:R-:W-:Y:S01]  /*1aa0*/  ENDCOLLECTIVE ;  /* 0x000000000000791b */ /* 0x003fe20003800000 */
.L_x_675:
        /* <DEDUP_REMOVED lines=8> */
.L_x_676:
[----:B------:R-:W-:Y:S01]  /*1b30*/  MOV R13, R16 ;  /* 0x00000010000d7202 */ /* 0x000fe20000000f00 */
[----:B------:R-:W-:-:S07]  /*1b40*/  IMAD.MOV.U32 R3, RZ, RZ, R14 ;  /* 0x000000ffff037224 */ /* 0x000fce00078e000e */
[----:B------:R-:W-:Y:S05]  /*1b50*/  WARPSYNC.COLLECTIVE R15, `(.L_x_677) ;  /* 0x000000000f087348 */ /* 0x000fea0003c00000 */
[----:B------:R0:W1:Y:S02]  /*1b60*/  SHFL.DOWN P6, R14, R13, R12, R11 ;  /* 0x0800000c0d0e7389 */ /* 0x00006400000c000b */
[----:B01----:R-:W-:Y:S01]  /*1b70*/  ENDCOLLECTIVE ;  /* 0x000000000000791b */ /* 0x003fe20003800000 */
.L_x_677:
[----:B------:R-:W-:Y:S02]  /*1b80*/  IMAD.MOV.U32 R12, RZ, RZ, 0x1 ;  /* 0x00000001ff0c7424 */ /* 0x000fe400078e00ff */
[----:B------:R-:W-:-:S06]  /*1b90*/  IMAD.MOV.U32 R2, RZ, RZ, R14 ;  /* 0x000000ffff027224 */ /* 0x000fcc00078e000e */
[----:B------:R-:W-:-:S10]  /*1ba0*/  DADD R2, R16, R2 ;  /* 0x0000000010027229 */ /* 0x000fd40000000002 */
[----:B------:R-:W-:-:S07]  /*1bb0*/  MOV R13, R3 ;  /* 0x00000003000d7202 */ /* 0x000fce0000000f00 */
[----:B------:R-:W-:Y:S05]  /*1bc0*/  WARPSYNC.COLLECTIVE R15, `(.L_x_678) ;  /* 0x000000000f087348 */ /* 0x000fea0003c00000 */
[----:B------:R0:W1:Y:S02]  /*1bd0*/  SHFL.DOWN P6, R14, R13, R12, R11 ;  /* 0x0800000c0d0e7389 */ /* 0x00006400000c000b */
[----:B01----:R-:W-:Y:S01]  /*1be0*/  ENDCOLLECTIVE ;  /* 0x000000000000791b */ /* 0x003fe20003800000 */
.L_x_678:
[----:B------:R-:W-:Y:S01]  /*1bf0*/  IMAD.MOV.U32 R13, RZ, RZ, R2 ;  /* 0x000000ffff0d7224 */ /* 0x000fe200078e0002 */
[----:B------:R-:W-:-:S07]  /*1c00*/  MOV R5, R14 ;  /* 0x0000000e00057202 */ /* 0x000fce0000000f00 */
[----:B------:R-:W-:Y:S05]  /*1c10*/  WARPSYNC.COLLECTIVE R15, `(.L_x_679) ;  /* 0x000000000f087348 */ /* 0x000fea0003c00000 */
[----:B------:R0:W1:Y:S02]  /*1c20*/  SHFL.DOWN P6, R14, R13, R12, R11 ;  /* 0x0800000c0d0e7389 */ /* 0x00006400000c000b */
[----:B01----:R-:W-:Y:S01]  /*1c30*/  ENDCOLLECTIVE ;  /* 0x000000000000791b */ /* 0x003fe20003800000 */
.L_x_679:
[----:B------:R-:W-:Y:S05]  /*1c40*/  BRA `(.L_x_680) ;  /* 0xfffffff000e07947 */ /* 0x000fea000383ffff */
.L_x_655:
[----:B------:R-:W-:Y:S01]  /*1c50*/  HFMA2.MMA R11, -RZ, RZ, 0, 1.847743988037109375e-06 ;  /* 0x0000001fff0b7435 */ /* 0x000fe200000001ff */
[----:B------:R-:W-:Y:S01]  /*1c60*/  BSSY B0, `(.L_x_681) ;  /* 0x0000007000007945 */ /* 0x000fe20003800000 */
[----:B------:R-:W-:Y:S01]  /*1c70*/  MOV R13, R23 ;  /* 0x00000017000d7202 */ /* 0x000fe20000000f00 */
[----:B------:R-:W-:Y:S02]  /*1c80*/  IMAD.MOV.U32 R12, RZ, RZ, 0x10 ;  /* 0x00000010ff0c7424 */ /* 0x000fe400078e00ff */
[----:B0-----:R-:W-:-:S07]  /*1c90*/  IMAD.MOV.U32 R15, RZ, RZ, -0x1 ;  /* 0xffffffffff0f7424 */ /* 0x001fce00078e00ff */
[----:B-1----:R-:W-:Y:S05]  /*1ca0*/  WARPSYNC.COLLECTIVE R15, `(.L_x_682) ;  /* 0x000000000f087348 */ /* 0x002fea0003c00000 */
[----:B------:R0:W2:Y:S02]  /*1cb0*/  SHFL.DOWN P6, R14, R13, R12, R11 ;  /* 0x0800000c0d0e7389 */ /* 0x0000a400000c000b */
[----:B012---:R-:W-:Y:S01]  /*1cc0*/  ENDCOLLECTIVE ;  /* 0x000000000000791b */ /* 0x007fe20003800000 */
.L_x_682:
[----:B------:R-:W-:Y:S05]  /*1cd0*/  BSYNC B0 ;  /* 0x0000000000007941 */ /* 0x000fea0003800000 */
.L_x_681:
[----:B------:R-:W-:Y:S01]  /*1ce0*/  HFMA2.MMA R12, -RZ, RZ, 0, 9.5367431640625e-07 ;  /* 0x00000010ff0c7435 */ /* 0x000fe200000001ff */
[----:B------:R-:W-:Y:S01]  /*1cf0*/  IMAD.MOV.U32 R13, RZ, RZ, R22 ;  /* 0x000000ffff0d7224 */ /* 0x000fe200078e0016 */
[----:B------:R-:W-:Y:S01]  /*1d00*/  MOV R15, 0xffffffff ;  /* 0xffffffff000f7802 */ /* 0x000fe20000000f00 */
[----:B------:R-:W-:Y:S01]  /*1d10*/  IMAD.MOV.U32 R11, RZ, RZ, 0x1f ;  /* 0x0000001fff0b7424 */ /* 0x000fe200078e00ff */
[----:B------:R-:W-:-:S07]  /*1d20*/  MOV R5, R14 ;  /* 0x0000000e00057202 */ /* 0x000fce0000000f00 */
[----:B------:R-:W-:Y:S05]  /*1d30*/  WARPSYNC.COLLECTIVE R15, `(.L_x_683) ;  /* 0x000000000f087348 */ /* 0x000fea0003c00000 */
[----:B------:R0:W1:Y:S02]  /*1d40*/  SHFL.DOWN P6, R14, R13, R12, R11 ;  /* 0x0800000c0d0e7389 */ /* 0x00006400000c000b */
[----:B01----:R-:W-:Y:S01]  /*1d50*/  ENDCOLLECTIVE ;  /* 0x000000000000791b */ /* 0x003fe20003800000 */
.L_x_683:
        /* <DEDUP_REMOVED lines=8> */
.L_x_684:
[----:B------:R-:W-:Y:S01]  /*1de0*/  MOV R13, R6 ;  /* 0x00000006000d7202 */ /* 0x000fe20000000f00 */
[----:B------:R-:W-:-:S07]  /*1df0*/  IMAD.MOV.U32 R5, RZ, RZ, R14 ;  /* 0x000000ffff057224 */ /* 0x000fce00078e000e */
[----:B------:R-:W-:Y:S05]  /*1e00*/  WARPSYNC.COLLECTIVE R15, `(.L_x_685) ;  /* 0x000000000f087348 */ /* 0x000fea0003c00000 */
[----:B------:R0:W1:Y:S02]  /*1e10*/  SHFL.DOWN P6, R14, R13, R12, R11 ;  /* 0x0800000c0d0e7389 */ /* 0x00006400000c000b */
[----:B01----:R-:W-:Y:S01]  /*1e20*/  ENDCOLLECTIVE ;  /* 0x000000000000791b */ /* 0x003fe20003800000 */
.L_x_685:
        /* <DEDUP_REMOVED lines=8> */
.L_x_686:
[----:B------:R-:W-:Y:S01]  /*1eb0*/  MOV R13, R16 ;  /* 0x00000010000d7202 */ /* 0x000fe20000000f00 */
[----:B------:R-:W-:-:S07]  /*1ec0*/  IMAD.MOV.U32 R5, RZ, RZ, R14 ;  /* 0x000000ffff057224 */ /* 0x000fce00078e000e */
[----:B------:R-:W-:Y:S05]  /*1ed0*/  WARPSYNC.COLLECTIVE R15, `(.L_x_687) ;  /* 0x000000000f087348 */ /* 0x000fea0003c00000 */
[----:B------:R0:W1:Y:S02]  /*1ee0*/  SHFL.DOWN P6, R14, R13, R12, R11 ;  /* 0x0800000c0d0e7389 */ /* 0x00006400000c000b */
[----:B01----:R-:W-:Y:S01]  /*1ef0*/  ENDCOLLECTIVE ;  /* 0x000000000000791b */ /* 0x003fe20003800000 */
.L_x_687:
        /* <DEDUP_REMOVED lines=8> */
.L_x_688:
[----:B------:R-:W-:Y:S01]  /*1f80*/  MOV R13, R18 ;  /* 0x00000012000d7202 */ /* 0x000fe20000000f00 */
[----:B------:R-:W-:-:S07]  /*1f90*/  IMAD.MOV.U32 R5, RZ, RZ, R14 ;  /* 0x000000ffff057224 */ /* 0x000fce00078e000e */
[----:B------:R-:W-:Y:S05]  /*1fa0*/  WARPSYNC.COLLECTIVE R15, `(.L_x_689) ;  /* 0x000000000f087348 */ /* 0x000fea0003c00000 */
[----:B------:R0:W1:Y:S02]  /*1fb0*/  SHFL.DOWN P6, R14, R13, R12, R11 ;  /* 0x0800000c0d0e7389 */ /* 0x00006400000c000b */
[----:B01----:R-:W-:Y:S01]  /*1fc0*/  ENDCOLLECTIVE ;  /* 0x000000000000791b */ /* 0x003fe20003800000 */
.L_x_689:
[----:B------:R-:W-:Y:S02]  /*1fd0*/  IMAD.MOV.U32 R12, RZ, RZ, 0x1 ;  /* 0x00000001ff0c7424 */ /* 0x000fe400078e00ff */
[----:B------:R-:W-:-:S06]  /*1fe0*/  IMAD.MOV.U32 R4, RZ, RZ, R14 ;  /* 0x000000ffff047224 */ /* 0x000fcc00078e000e */
[----:B------:R-:W-:-:S10]  /*1ff0*/  DADD R4, R18, R4 ;  /* 0x0000000012047229 */ /* 0x000fd40000000004 */
[----:B------:R-:W-:-:S07]  /*2000*/  MOV R13, R5 ;  /* 0x00000005000d7202 */ /* 0x000fce0000000f00 */
[----:B------:R-:W-:Y:S05]  /*2010*/  WARPSYNC.COLLECTIVE R15, `(.L_x_690) ;  /* 0x000000000f087348 */ /* 0x000fea0003c00000 */
[----:B------:R0:W1:Y:S02]  /*2020*/  SHFL.DOWN P6, R14, R13, R12, R11 ;  /* 0x0800000c0d0e7389 */ /* 0x00006400000c000b */
[----:B01----:R-:W-:Y:S01]  /*2030*/  ENDCOLLECTIVE ;  /* 0x000000000000791b */ /* 0x003fe20003800000 */
.L_x_690:
[----:B------:R-:W-:Y:S01]  /*2040*/  IMAD.MOV.U32 R13, RZ, RZ, R4 ;  /* 0x000000ffff0d7224 */ /* 0x000fe200078e0004 */
[----:B------:R-:W-:-:S07]  /*2050*/  MOV R7, R14 ;  /* 0x0000000e00077202 */ /* 0x000fce0000000f00 */
[----:B------:R-:W-:Y:S05]  /*2060*/  WARPSYNC.COLLECTIVE R15, `(.L_x_691) ;  /* 0x000000000f087348 */ /* 0x000fea0003c00000 */
[----:B------:R0:W1:Y:S02]  /*2070*/  SHFL.DOWN P6, R14, R13, R12, R11 ;  /* 0x0800000c0d0e7389 */ /* 0x00006400000c000b */
[----:B01----:R-:W-:Y:S01]  /*2080*/  ENDCOLLECTIVE ;  /* 0x000000000000791b */ /* 0x003fe20003800000 */
.L_x_691:
[----:B------:R-:W-:Y:S05]  /*2090*/  BRA `(.L_x_692) ;  /* 0xfffffff000287947 */ /* 0x000fea000383ffff */
.L_x_658:
[----:B------:R-:W-:Y:S01]  /*20a0*/  HFMA2.MMA R11, -RZ, RZ, 0, 1.847743988037109375e-06 ;  /* 0x0000001fff0b7435 */ /* 0x000fe200000001ff */
[----:B--2---:R-:W-:Y:S01]  /*20b0*/  MOV R13, R5 ;  /* 0x00000005000d7202 */ /* 0x004fe20000000f00 */
[----:B------:R-:W-:Y:S02]  /*20c0*/  IMAD.MOV.U32 R12, RZ, RZ, 0x10 ;  /* 0x00000010ff0c7424 */ /* 0x000fe400078e00ff */
[----:B0-----:R-:W-:-:S07]  /*20d0*/  IMAD.MOV.U32 R15, RZ, RZ, -0x1 ;  /* 0xffffffffff0f7424 */ /* 0x001fce00078e00ff */
[----:B-1----:R-:W-:Y:S05]  /*20e0*/  WARPSYNC.COLLECTIVE R15, `(.L_x_693) ;  /* 0x000000000f087348 */ /* 0x002fea0003c00000 */
[----:B------:R0:W2:Y:S02]  /*20f0*/  SHFL.DOWN P6, R14, R13, R12, R11 ;  /* 0x0800000c0d0e7389 */ /* 0x0000a400000c000b */
[----:B012---:R-:W-:Y:S01]  /*2100*/  ENDCOLLECTIVE ;  /* 0x000000000000791b */ /* 0x007fe20003800000 */
.L_x_693:
[----:B------:R-:W-:Y:S01]  /*2110*/  IMAD.MOV.U32 R13, RZ, RZ, R4 ;  /* 0x000000ffff0d7224 */ /* 0x000fe200078e0004 */
[----:B------:R-:W-:-:S07]  /*2120*/  MOV R7, R14 ;  /* 0x0000000e00077202 */ /* 0x000fce0000000f00 */
[----:B------:R-:W-:Y:S05]  /*2130*/  WARPSYNC.COLLECTIVE R15, `(.L_x_694) ;  /* 0x000000000f087348 */ /* 0x000fea0003c00000 */
[----:B------:R0:W1:Y:S02]  /*2140*/  SHFL.DOWN P6, R14, R13, R12, R11 ;  /* 0x0800000c0d0e7389 */ /* 0x00006400000c000b */
[----:B01----:R-:W-:Y:S01]  /*2150*/  ENDCOLLECTIVE ;  /* 0x000000000000791b */ /* 0x003fe20003800000 */
.L_x_694:
[----:B------:R-:W-:Y:S02]  /*2160*/  MOV R12, 0x8 ;  /* 0x00000008000c7802 */ /* 0x000fe40000000f00 */
[----:B------:R-:W-:-:S06]  /*2170*/  MOV R6, R14 ;  /* 0x0000000e00067202 */ /* 0x000fcc0000000f00 */
[----:B------:R-:W-:-:S10]  /*2180*/  DADD R6, R4, R6 ;  /* 0x0000000004067229 */ /* 0x000fd40000000006 */
[----:B------:R-:W-:-:S07]  /*2190*/  IMAD.MOV.U32 R13, RZ, RZ, R7 ;  /* 0x000000ffff0d7224 */ /* 0x000fce00078e0007 */
[----:B------:R-:W-:Y:S05]  /*21a0*/  WARPSYNC.COLLECTIVE R15, `(.L_x_695) ;  /* 0x000000000f087348 */ /* 0x000fea0003c00000 */
[----:B------:R0:W1:Y:S02]  /*21b0*/  SHFL.DOWN P6, R14, R13, R12, R11 ;  /* 0x0800000c0d0e7389 */ /* 0x00006400000c000b */
[----:B01----:R-:W-:Y:S01]  /*21c0*/  ENDCOLLECTIVE ;  /* 0x000000000000791b */ /* 0x003fe20003800000 */
.L_x_695:
[----:B------:R-:W-:Y:S01]  /*21d0*/  MOV R13, R6 ;  /* 0x00000006000d7202 */ /* 0x000fe20000000f00 */
[----:B------:R-:W-:-:S07]  /*21e0*/  IMAD.MOV.U32 R9, RZ, RZ, R14 ;  /* 0x000000ffff097224 */ /* 0x000fce00078e000e */
[----:B------:R-:W-:Y:S05]  /*21f0*/  WARPSYNC.COLLECTIVE R15, `(.L_x_696) ;  /* 0x000000000f087348 */ /* 0x000fea0003c00000 */
[----:B------:R0:W1:Y:S02]  /*2200*/  SHFL.DOWN P6, R14, R13, R12, R11 ;  /* 0x0800000c0d0e7389 */ /* 0x00006400000c000b */
[----:B01----:R-:W-:Y:S01]  /*2210*/  ENDCOLLECTIVE ;  /* 0x000000000000791b */ /* 0x003fe20003800000 */
.L_x_696:
[----:B------:R-:W-:Y:S02]  /*2220*/  IMAD.MOV.U32 R12, RZ, RZ, 0x4 ;  /* 0x00000004ff0c7424 */ /* 0x000fe400078e00ff */
[----:B------:R-:W-:-:S06]  /*2230*/  IMAD.MOV.U32 R8, RZ, RZ, R14 ;  /* 0x000000ffff087224 */ /* 0x000fcc00078e000e */
[----:B------:R-:W-:-:S10]  /*2240*/  DADD R8, R6, R8 ;  /* 0x0000000006087229 */ /* 0x000fd40000000008 */
[----:B------:R-:W-:-:S07]  /*2250*/  MOV R13, R9 ;  /* 0x00000009000d7202 */ /* 0x000fce0000000f00 */
[----:B------:R-:W-:Y:S05]  /*2260*/  WARPSYNC.COLLECTIVE R15, `(.L_x_697) ;  /* 0x000000000f087348 */ /* 0x000fea0003c00000 */
[----:B------:R0:W1:Y:S02]  /*2270*/  SHFL.DOWN P6, R14, R13, R12, R11 ;  /* 0x0800000c0d0e7389 */ /* 0x00006400000c000b */
[----:B01----:R-:W-:Y:S01]  /*2280*/  ENDCOLLECTIVE ;  /* 0x000000000000791b */ /* 0x003fe20003800000 */
.L_x_697:
[----:B------:R-:W-:Y:S01]  /*2290*/  IMAD.MOV.U32 R13, RZ, RZ, R8 ;  /* 0x000000ffff0d7224 */ /* 0x000fe200078e0008 */
[----:B------:R-:W-:-:S07]  /*22a0*/  MOV R17, R14 ;  /* 0x0000000e00117202 */ /* 0x000fce0000000f00 */
[----:B------:R-:W-:Y:S05]  /*22b0*/  WARPSYNC.COLLECTIVE R15, `(.L_x_698) ;  /* 0x000000000f087348 */ /* 0x000fea0003c00000 */
[----:B------:R0:W1:Y:S02]  /*22c0*/  SHFL.DOWN P6, R14, R13, R12, R11 ;  /* 0x0800000c0d0e7389 */ /* 0x00006400000c000b */
[----:B01----:R-:W-:Y:S01]  /*22d0*/  ENDCOLLECTIVE ;  /* 0x000000000000791b */ /* 0x003fe20003800000 */
.L_x_698:
        /* <DEDUP_REMOVED lines=8> */
.L_x_699:
[----:B------:R-:W-:Y:S01]  /*2360*/  IMAD.MOV.U32 R13, RZ, RZ, R16 ;  /* 0x000000ffff0d7224 */ /* 0x000fe200078e0010 */
[----:B------:R-:W-:-:S07]  /*2370*/  MOV R5, R14 ;  /* 0x0000000e00057202 */ /* 0x000fce0000000f00 */
[----:B------:R-:W-:Y:S05]  /*2380*/  WARPSYNC.COLLECTIVE R15, `(.L_x_700) ;  /* 0x000000000f087348 */ /* 0x000fea0003c00000 */
[----:B------:R0:W1:Y:S02]  /*2390*/  SHFL.DOWN P6, R14, R13, R12, R11 ;  /* 0x0800000c0d0e7389 */ /* 0x00006400000c000b */
[----:B01----:R-:W-:Y:S01]  /*23a0*/  ENDCOLLECTIVE ;  /* 0x000000000000791b */ /* 0x003fe20003800000 */
.L_x_700:
[----:B------:R-:W-:Y:S02]  /*23b0*/  MOV R12, 0x1 ;  /* 0x00000001000c7802 */ /* 0x000fe40000000f00 */
[----:B------:R-:W-:-:S06]  /*23c0*/  MOV R4, R14 ;  /* 0x0000000e00047202 */ /* 0x000fcc0000000f00 */
[----:B------:R-:W-:-:S10]  /*23d0*/  DADD R4, R16, R4 ;  /* 0x0000000010047229 */ /* 0x000fd40000000004 */
[----:B------:R-:W-:-:S07]  /*23e0*/  IMAD.MOV.U32 R13, RZ, RZ, R5 ;  /* 0x000000ffff0d7224 */ /* 0x000fce00078e0005 */
[----:B------:R-:W-:Y:S05]  /*23f0*/  WARPSYNC.COLLECTIVE R15, `(.L_x_701) ;  /* 0x000000000f087348 */ /* 0x000fea0003c00000 */
[----:B------:R0:W1:Y:S02]  /*2400*/  SHFL.DOWN P6, R14, R13, R12, R11 ;  /* 0x0800000c0d0e7389 */ /* 0x00006400000c000b */
[----:B01----:R-:W-:Y:S01]  /*2410*/  ENDCOLLECTIVE ;  /* 0x000000000000791b */ /* 0x003fe20003800000 */
.L_x_701:
[----:B------:R-:W-:Y:S01]  /*2420*/  MOV R13, R4 ;  /* 0x00000004000d7202 */ /* 0x000fe20000000f00 */
[----:B------:R-:W-:-:S07]  /*2430*/  IMAD.MOV.U32 R7, RZ, RZ, R14 ;  /* 0x000000ffff077224 */ /* 0x000fce00078e000e */
[----:B------:R-:W-:Y:S05]  /*2440*/  WARPSYNC.COLLECTIVE R15, `(.L_x_702) ;  /* 0x000000000f087348 */ /* 0x000fea0003c00000 */
[----:B------:R0:W1:Y:S02]  /*2450*/  SHFL.DOWN P6, R14, R13, R12, R11 ;  /* 0x0800000c0d0e7389 */ /* 0x00006400000c000b */
[----:B01----:R-:W-:Y:S01]  /*2460*/  ENDCOLLECTIVE ;  /* 0x000000000000791b */ /* 0x003fe20003800000 */
.L_x_702:
[----:B------:R-:W-:Y:S05]  /*2470*/  BRA `(.L_x_703) ;  /* 0xffffffec00d47947 */ /* 0x000fea000383ffff */
.L_x_704:
        /* <DEDUP_REMOVED lines=16> */
.L_x_894:


//--------------------- .text._ZN2at6native45_GLOBAL__N__efdd3984_12_NLLLoss2d_cu_e9278b4635nll_loss2d_forward_no_reduce_kernelIN3c108BFloat16EEEvlNS_27GenericPackedTensorAccessorIT_Lm4ENS_16DefaultPtrTraitsElEENS5_IlLm3ES7_lEENS5_IS6_Lm3ES7_lEEPKS6_l --------------------------
	.section	.text._ZN2at6native45_GLOBAL__N__efdd3984_12_NLLLoss2d_cu_e9278b4635nll_loss2d_forward_no_reduce_kernelIN3c108BFloat16EEEvlNS_27GenericPackedTensorAccessorIT_Lm4ENS_16DefaultPtrTraitsElEENS5_IlLm3ES7_lEENS5_IS6_Lm3ES7_lEEPKS6_l,"ax",@progbits
	.align	128
.text._ZN2at6native45_GLOBAL__N__efdd3984_12_NLLLoss2d_cu_e9278b4635nll_loss2d_forward_no_reduce_kernelIN3c108BFloat16EEEvlNS_27GenericPackedTensorAccessorIT_Lm4ENS_16DefaultPtrTraitsElEENS5_IlLm3ES7_lEENS5_IS6_Lm3ES7_lEEPKS6_l:
        .type           _ZN2at6native45_GLOBAL__N__efdd3984_12_NLLLoss2d_cu_e9278b4635nll_loss2d_forward_no_reduce_kernelIN3c108BFloat16EEEvlNS_27GenericPackedTensorAccessorIT_Lm4ENS_16DefaultPtrTraitsElEENS5_IlLm3ES7_lEENS5_IS6_Lm3ES7_lEEPKS6_l,@function
        .size           _ZN2at6native45_GLOBAL__N__efdd3984_12_NLLLoss2d_cu_e9278b4635nll_loss2d_forward_no_reduce_kernelIN3c108BFloat16EEEvlNS_27GenericPackedTensorAccessorIT_Lm4ENS_16DefaultPtrTraitsElEENS5_IlLm3ES7_lEENS5_IS6_Lm3ES7_lEEPKS6_l,(.L_x_895 - _ZN2at6native45_GLOBAL__N__efdd3984_12_NLLLoss2d_cu_e9278b4635nll_loss2d_forward_no_reduce_kernelIN3c108BFloat16EEEvlNS_27GenericPackedTensorAccessorIT_Lm4ENS_16DefaultPtrTraitsElEENS5_IlLm3ES7_lEENS5_IS6_Lm3ES7_lEEPKS6_l)
        .other          _ZN2at6native45_GLOBAL__N__efdd3984_12_NLLLoss2d_cu_e9278b4635nll_loss2d_forward_no_reduce_kernelIN3c108BFloat16EEEvlNS_27GenericPackedTensorAccessorIT_Lm4ENS_16DefaultPtrTraitsElEENS5_IlLm3ES7_lEENS5_IS6_Lm3ES7_lEEPKS6_l,@"STO_CUDA_ENTRY STV_DEFAULT"
_ZN2at6native45_GLOBAL__N__efdd3984_12_NLLLoss2d_cu_e9278b4635nll_loss2d_forward_no_reduce_kernelIN3c108BFloat16EEEvlNS_27GenericPackedTensorAccessorIT_Lm4ENS_16DefaultPtrTraitsElEENS5_IlLm3ES7_lEENS5_IS6_Lm3ES7_lEEPKS6_l:
        /* <DEDUP_REMOVED lines=33> */
.L_x_724:
[----:B------:R-:W-:Y:S01]  /*0210*/  SHF.R.S32.HI R13, RZ, 0x1f, R26 ;  /* 0x0000001fff0d7819 */ /* 0x000fe2000001141a */
[----:B------:R-:W-:Y:S03]  /*0220*/  BSSY B0, `(.L_x_707) ;  /* 0x0000029000007945 */ /* 0x000fe60003800000 */
[----:B------:R-:W-:-:S04]  /*0230*/  LOP3.LUT R0, R13, UR46, RZ, 0xfc, !PT ;  /* 0x0000002e0d007c12 */ /* 0x000fc8000f8efcff */
[----:B------:R-:W-:-:S13]  /*0240*/  ISETP.NE.U32.AND P0, PT, R0, RZ, PT ;  /* 0x000000ff0000720c */ /* 0x000fda0003f05070 */
[----:B01----:R-:W-:Y:S05]  /*0250*/  @!P0 BRA `(.L_x_708) ;  /* 0x0000000000408947 */ /* 0x003fea0003800000 */
[----:B------:R-:W-:Y:S01]  /*0260*/  ULDC.64 UR4, c[0x0][0x220] ;  /* 0x0000880000047ab9 */ /* 0x000fe20000000a00 */
[----:B------:R-:W-:Y:S01]  /*0270*/  MOV R12, 0x2b0 ;  /* 0x000002b0000c7802 */ /* 0x000fe20000000f00 */
[----:B------:R-:W-:Y:S01]  /*0280*/  IMAD.U32 R0, RZ, RZ, UR5 ;  /* 0x00000005ff007e24 */ /* 0x000fe2000f8e00ff */
[----:B------:R-:W-:-:S07]  /*0290*/  MOV R10, UR4 ;  /* 0x00000004000a7c02 */ /* 0x000fce0008000f00 */
[----:B------:R-:W-:Y:S05]  /*02a0*/  CALL.REL.NOINC `($__internal_10_$__cuda_sm20_div_s64) ;  /* 0x0000001c00c07944 */ /* 0x000fea0003c00000 */
[----:B------:R-:W-:Y:S01]  /*02b0*/  IADD3 R7, P0, RZ, -R0, RZ ;  /* 0x80000000ff077210 */ /* 0x000fe20007f1e0ff */
[--C-:B------:R-:W-:Y:S01]  /*02c0*/  IMAD.MOV.U32 R11, RZ, RZ, R3.reuse ;  /* 0x000000ffff0b7224 */ /* 0x100fe200078e0003 */
[----:B------:R-:W-:Y:S02]  /*02d0*/  MOV R12, R26 ;  /* 0x0000001a000c7202 */ /* 0x000fe40000000f00 */
[----:B------:R-:W-:Y:S01]  /*02e0*/  MOV R10, R0 ;  /* 0x00000000000a7202 */ /* 0x000fe20000000f00 */
[----:B------:R-:W-:Y:S02]  /*02f0*/  IMAD.X R2, RZ, RZ, ~R3, P0 ;  /* 0x000000ffff027224 */ /* 0x000fe400000e0e03 */
[----:B------:R-:W-:-:S04]  /*0300*/  IMAD.WIDE.U32 R4, R7, UR38, R12 ;  /* 0x0000002607047c25 */ /* 0x000fc8000f8e000c */
[----:B------:R-:W-:Y:S02]  /*0310*/  IMAD R2, R2, UR38, RZ ;  /* 0x0000002602027c24 */ /* 0x000fe4000f8e02ff */
[----:B------:R-:W-:Y:S02]  /*0320*/  IMAD.MOV.U32 R24, RZ, RZ, R4 ;  /* 0x000000ffff187224 */ /* 0x000fe400078e0004 */
[----:B------:R-:W-:-:S04]  /*0330*/  IMAD R7, R7, UR39, R2 ;  /* 0x0000002707077c24 */ /* 0x000fc8000f8e0202 */
[----:B------:R-:W-:Y:S01]  /*0340*/  IMAD.IADD R2, R5, 0x1, R7 ;  /* 0x0000000105027824 */ /* 0x000fe200078e0207 */
[----:B------:R-:W-:Y:S06]  /*0350*/  BRA `(.L_x_709) ;  /* 0x0000000000547947 */ /* 0x000fec0003800000 */
.L_x_708:
        /* <DEDUP_REMOVED lines=17> */
[----:B------:R-:W-:Y:S01]  /*0470*/  @P1 VIADD R10, R10, 0x1 ;  /* 0x000000010a0a1836 */ /* 0x000fe20000000000 */
[----:B------:R-:W-:-:S04]  /*0480*/  @!P2 LOP3.LUT R10, RZ, UR48, RZ, 0x33, !PT ;  /* 0x00000030ff0aac12 */ /* 0x000fc8000f8e33ff */
[----:B------:R-:W-:-:S05]  /*0490*/  IADD3 R3, -R10, RZ, RZ ;  /* 0x000000ff0a037210 */ /* 0x000fca0007ffe1ff */
[----:B------:R-:W-:-:S07]  /*04a0*/  IMAD R24, R3, UR48, R26 ;  /* 0x0000003003187c24 */ /* 0x000fce000f8e021a */
.L_x_709:
[----:B------:R-:W-:Y:S05]  /*04b0*/  BSYNC B0 ;  /* 0x0000000000007941 */ /* 0x000fea0003800000 */
.L_x_707:
        /* <DEDUP_REMOVED lines=9> */
[----:B------:R-:W-:Y:S05]  /*0550*/  CALL.REL.NOINC `($__internal_11_$__cuda_sm20_rem_s64) ;  /* 0x0000002000647944 */ /* 0x000fea0003c00000 */
[----:B------:R-:W-:Y:S01]  /*0560*/  IMAD.MOV.U32 R28, RZ, RZ, R22 ;  /* 0x000000ffff1c7224 */ /* 0x000fe200078e0016 */
[----:B------:R-:W-:Y:S01]  /*0570*/  MOV R29, R23 ;  /* 0x00000017001d7202 */ /* 0x000fe20000000f00 */
[----:B------:R-:W-:Y:S06]  /*0580*/  BRA `(.L_x_712) ;  /* 0x0000000000487947 */ /* 0x000fec0003800000 */
.L_x_711:
        /* <DEDUP_REMOVED lines=18> */
.L_x_712:
[----:B------:R-:W-:Y:S05]  /*06b0*/  BSYNC B0 ;  /* 0x0000000000007941 */ /* 0x000fea0003800000 */
.L_x_710:
        /* <DEDUP_REMOVED lines=10> */
[----:B------:R-:W-:Y:S05]  /*0760*/  CALL.REL.NOINC `($__internal_10_$__cuda_sm20_div_s64) ;  /* 0x0000001800907944 */ /* 0x000fea0003c00000 */
[----:B------:R-:W-:Y:S01]  /*0770*/  MOV R10, R0 ;  /* 0x00000000000a7202 */ /* 0x000fe20000000f00 */
[----:B------:R-:W-:Y:S01]  /*0780*/  IMAD.MOV.U32 R11, RZ, RZ, R3 ;  /* 0x000000ffff0b7224 */ /* 0x000fe200078e0003 */
[----:B------:R-:W-:Y:S06]  /*0790*/  BRA `(.L_x_715) ;  /* 0x0000000000507947 */ /* 0x000fec0003800000 */
.L_x_714:
        /* <DEDUP_REMOVED lines=20> */
.L_x_715:
[----:B------:R-:W-:Y:S05]  /*08e0*/  BSYNC B0 ;  /* 0x0000000000007941 */ /* 0x000fea0003800000 */
.L_x_713:
        /* <DEDUP_REMOVED lines=9> */
[----:B------:R-:W-:Y:S05]  /*0980*/  CALL.REL.NOINC `($__internal_11_$__cuda_sm20_rem_s64) ;  /* 0x0000001c00587944 */ /* 0x000fea0003c00000 */
[----:B------:R-:W-:Y:S05]  /*0990*/  BRA `(.L_x_718) ;  /* 0x0000000000487947 */ /* 0x000fea0003800000 */
.L_x_717:
        /* <DEDUP_REMOVED lines=18> */
.L_x_718:
[----:B------:R-:W-:Y:S05]  /*0ac0*/  BSYNC B0 ;  /* 0x0000000000007941 */ /* 0x000fea0003800000 */
.L_x_716:
[----:B------:R-:W-:Y:S01]  /*0ad0*/  ULDC.64 UR4, c[0x0][0x280] ;  /* 0x0000a00000047ab9 */ /* 0x000fe20000000a00 */
[----:B------:R-:W-:Y:S01]  /*0ae0*/  ULDC.64 UR6, c[0x0][0x298] ;  /* 0x0000a60000067ab9 */ /* 0x000fe20000000a00 */
        /* <DEDUP_REMOVED lines=19> */
[----:B------:R-:W-:Y:S01]  /*0c20*/  IMAD R3, R2, UR4, RZ ;  /* 0x0000000402037c24 */ /* 0x000fe2000f8e02ff */
[----:B------:R-:W-:Y:S01]  /*0c30*/  BSSY B7, `(.L_x_719) ;  /* 0x0000053000077945 */ /* 0x000fe20003800000 */
        /* <DEDUP_REMOVED lines=15> */
[----:B------:R-:W-:Y:S02]  /*0d30*/  LEA.HI.X R17, R4, UR7, R3, 0x1, P1 ;  /* 0x0000000704117c11 */ /* 0x000fe400088f0c03 */
        /* <DEDUP_REMOVED lines=18> */
[----:B------:R-:W-:Y:S01]  /*0e60*/  HFMA2.MMA R8, -RZ, RZ, 0, 4.351139068603515625e-06 ;  /* 0x00000049ff087435 */ /* 0x000fe200000001ff */
        /* <DEDUP_REMOVED lines=8> */
.L_x_722:
[----:B------:R-:W-:Y:S05]  /*0ef0*/  BSYNC B6 ;  /* 0x0000000000067941 */ /* 0x000fea0003800000 */
.L_x_721:
        /* <DEDUP_REMOVED lines=25> */
[----:B------:R-:W-:-:S04]  /*1090*/  LEA R2, P0, R18, UR4, 0x1 ;  /* 0x0000000412027c11 */ /* 0x000fc8000f8008ff */
[----:B------:R-:W-:-:S05]  /*10a0*/  LEA.HI.X R3, R18, UR5, R19, 0x1, P0 ;  /* 0x0000000512037c11 */ /* 0x000fca00080f0c13 */
[----:B------:R-:W3:Y:S01]  /*10b0*/  LDG.E.U16 R2, desc[UR36][R2.64] ;  /* 0x0000002402027981 */ /* 0x000ee2000c1e1500 */
[----:B--2---:R-:W-:-:S04]  /*10c0*/  IMAD.U32 R0, R4, 0x10000, RZ ;  /* 0x0001000004007824 */ /* 0x004fc800078e00ff */
[----:B------:R-:W-:-:S06]  /*10d0*/  FADD.FTZ R0, -R0, -RZ ;  /* 0x800000ff00007221 */ /* 0x000fcc0000010100 */
[----:B------:R-:W0:Y:S01]  /*10e0*/  F2F.BF16.F32 R0, R0 ;  /* 0x0000000000007304 */ /* 0x000e220000202000 */
[----:B---3--:R-:W-:Y:S01]  /*10f0*/  SHF.L.U32 R7, R2, 0x10, RZ ;  /* 0x0000001002077819 */ /* 0x008fe200000006ff */
[----:B0-----:R-:W-:-:S04]  /*1100*/  IMAD.U32 R6, R0, 0x10000, RZ ;  /* 0x0001000000067824 */ /* 0x001fc800078e00ff */
[----:B------:R-:W-:-:S05]  /*1110*/  FMUL.FTZ R6, R6, R7 ;  /* 0x0000000706067220 */ /* 0x000fca0000410000 */
[----:B------:R-:W-:-:S05]  /*1120*/  F2FP.BF16.F32.PACK_AB R6, RZ, R6 ;  /* 0x00000006ff06723e */ /* 0x000fca00000010ff */
[----:B------:R1:W-:Y:S01]  /*1130*/  STG.E.U16 desc[UR36][R16.64], R6 ;  /* 0x0000000610007986 */ /* 0x0003e2000c101524 */
[----:B------:R-:W-:Y:S05]  /*1140*/  BRA `(.L_x_723) ;  /* 0x0000000000047947 */ /* 0x000fea0003800000 */
.L_x_720:
[----:B------:R0:W-:Y:S02]  /*1150*/  STG.E.U16 desc[UR36][R16.64], RZ ;  /* 0x000000ff10007986 */ /* 0x0001e4000c101524 */
.L_x_723:
[----:B------:R-:W-:Y:S05]  /*1160*/  BSYNC B7 ;  /* 0x0000000000077941 */ /* 0x000fea0003800000 */
.L_x_719:
        /* <DEDUP_REMOVED lines=8> */
.L_x_706:
[----:B------:R-:W-:Y:S05]  /*11f0*/  EXIT ;  /* 0x000000000000794d */ /* 0x000fea0003800000 */
.L_x_705:
[----:B------:R-:W-:Y:S01]  /*1200*/  BSSY B8, `(.L_x_725) ;  /* 0x00000f9000087945 */ /* 0x000fe20003800000 */
.L_x_743:
        /* <DEDUP_REMOVED lines=11> */
[----:B------:R-:W-:Y:S01]  /*12c0*/  IMAD.MOV.U32 R10, RZ, RZ, R0 ;  /* 0x000000ffff0a7224 */ /* 0x000fe200078e0000 */
[----:B------:R-:W-:Y:S02]  /*12d0*/  MOV R12, R26 ;  /* 0x0000001a000c7202 */ /* 0x000fe40000000f00 */
[----:B------:R-:W-:Y:S01]  /*12e0*/  MOV R11, R3 ;  /* 0x00000003000b7202 */ /* 0x000fe20000000f00 */
[----:B------:R-:W-:Y:S02]  /*12f0*/  IMAD.X R2, RZ, RZ, ~R3, P0 ;  /* 0x000000ffff027224 */ /* 0x000fe400000e0e03 */
[----:B------:R-:W-:-:S04]  /*1300*/  IMAD.WIDE.U32 R4, R7, UR40, R12 ;  /* 0x0000002807047c25 */ /* 0x000fc8000f8e000c */
[----:B------:R-:W-:Y:S02]  /*1310*/  IMAD R2, R2, UR40, RZ ;  /* 0x0000002802027c24 */ /* 0x000fe4000f8e02ff */
[----:B------:R-:W-:Y:S02]  /*1320*/  IMAD.MOV.U32 R24, RZ, RZ, R4 ;  /* 0x000000ffff187224 */ /* 0x000fe400078e0004 */
[----:B------:R-:W-:-:S05]  /*1330*/  IMAD R7, R7, UR41, R2 ;  /* 0x0000002907077c24 */ /* 0x000fca000f8e0202 */
[----:B------:R-:W-:Y:S01]  /*1340*/  IADD3 R2, R7, R5, RZ ;  /* 0x0000000507027210 */ /* 0x000fe20007ffe0ff */
[----:B------:R-:W-:Y:S06]  /*1350*/  BRA `(.L_x_728) ;  /* 0x0000000000547947 */ /* 0x000fec0003800000 */
.L_x_727:
        /* <DEDUP_REMOVED lines=21> */
.L_x_728:
[----:B------:R-:W-:Y:S05]  /*14b0*/  BSYNC B0 ;  /* 0x0000000000007941 */ /* 0x000fea0003800000 */
.L_x_726:
        /* <DEDUP_REMOVED lines=10> */
[----:B------:R-:W-:Y:S01]  /*1560*/  IMAD.MOV.U32 R28, RZ, RZ, R22 ;  /* 0x000000ffff1c7224 */ /* 0x000fe200078e0016 */
[----:B------:R-:W-:Y:S01]  /*1570*/  MOV R29, R23 ;  /* 0x00000017001d7202 */ /* 0x000fe20000000f00 */
[----:B------:R-:W-:Y:S06]  /*1580*/  BRA `(.L_x_731) ;  /* 0x0000000000487947 */ /* 0x000fec0003800000 */
.L_x_730:
        /* <DEDUP_REMOVED lines=18> */
.L_x_731:
[----:B------:R-:W-:Y:S05]  /*16b0*/  BSYNC B0 ;  /* 0x0000000000007941 */ /* 0x000fea0003800000 */
.L_x_729:
        /* <DEDUP_REMOVED lines=10> */
[----:B------:R-:W-:Y:S05]  /*1760*/  CALL.REL.NOINC `($__internal_10_$__cuda_sm20_div_s64) ;  /* 0x0000000800907944 */ /* 0x000fea0003c00000 */
[----:B------:R-:W-:Y:S01]  /*1770*/  IMAD.MOV.U32 R10, RZ, RZ, R0 ;  /* 0x000000ffff0a7224 */ /* 0x000fe200078e0000 */
[----:B------:R-:W-:Y:S01]  /*1780*/  MOV R11, R3 ;  /* 0x00000003000b7202 */ /* 0x000fe20000000f00 */
[----:B------:R-:W-:Y:S06]  /*1790*/  BRA `(.L_x_734) ;  /* 0x0000000000507947 */ /* 0x000fec0003800000 */
.L_x_733:
        /* <DEDUP_REMOVED lines=20> */
.L_x_734:
[----:B------:R-:W-:Y:S05]  /*18e0*/  BSYNC B0 ;  /* 0x0000000000007941 */ /* 0x000fea0003800000 */
.L_x_732:
        /* <DEDUP_REMOVED lines=11> */
.L_x_736:
        /* <DEDUP_REMOVED lines=18> */
.L_x_737:
[----:B------:R-:W-:Y:S05]  /*1ac0*/  BSYNC B0 ;  /* 0x0000000000007941 */ /* 0x000fea0003800000 */
.L_x_735:
        /* <DEDUP_REMOVED lines=66> */
.L_x_741:
[----:B------:R-:W-:Y:S05]  /*1ef0*/  BSYNC B6 ;  /* 0x0000000000067941 */ /* 0x000fea0003800000 */
.L_x_740:
        /* <DEDUP_REMOVED lines=22> */
[----:B------:R-:W-:-:S05]  /*2060*/  LEA.HI.X R3, R18, UR5, R3, 0x1, P0 ;  /* 0x0000000512037c11 */ /* 0x000fca00080f0c03 */
[----:B------:R-:W2:Y:S02]  /*2070*/  LDG.E.U16 R2, desc[UR36][R2.64] ;  /* 0x0000002402027981 */ /* 0x000ea4000c1e1500 */
[----:B--2---:R-:W-:-:S04]  /*2080*/  IMAD.U32 R0, R2, 0x10000, RZ ;  /* 0x0001000002007824 */ /* 0x004fc800078e00ff */
[----:B------:R-:W-:-:S06]  /*2090*/  FADD.FTZ R0, -R0, -RZ ;  /* 0x800000ff00007221 */ /* 0x000fcc0000010100 */
[----:B------:R-:W0:Y:S02]  /*20a0*/  F2F.BF16.F32 R0, R0 ;  /* 0x0000000000007304 */ /* 0x000e240000202000 */
[----:B0-----:R-:W-:-:S05]  /*20b0*/  SHF.L.U32 R4, R0, 0x10, RZ ;  /* 0x0000001000047819 */ /* 0x001fca00000006ff */
[----:B------:R-:W-:-:S05]  /*20c0*/  FADD.FTZ R4, R4, -RZ ;  /* 0x800000ff04047221 */ /* 0x000fca0000010000 */
[----:B------:R-:W-:-:S05]  /*20d0*/  F2FP.BF16.F32.PACK_AB R4, RZ, R4 ;  /* 0x00000004ff04723e */ /* 0x000fca00000010ff */
[----:B------:R0:W-:Y:S01]  /*20e0*/  STG.E.U16 desc[UR36][R16.64], R4 ;  /* 0x0000000410007986 */ /* 0x0001e2000c101524 */
[----:B------:R-:W-:Y:S05]  /*20f0*/  BRA `(.L_x_742) ;  /* 0x0000000000047947 */ /* 0x000fea0003800000 */
.L_x_739:
[----:B------:R1:W-:Y:S02]  /*2100*/  STG.E.U16 desc[UR36][R16.64], RZ ;  /* 0x000000ff10007986 */ /* 0x0003e4000c101524 */
.L_x_742:
[----:B------:R-:W-:Y:S05]  /*2110*/  BSYNC B7 ;  /* 0x0000000000077941 */ /* 0x000fea0003800000 */
.L_x_738:
        /* <DEDUP_REMOVED lines=8> */
.L_x_725:
[----:B------:R-:W-:Y:S05]  /*21a0*/  EXIT ;  /* 0x000000000000794d */ /* 0x000fea0003800000 */
        .weak           $__internal_10_$__cuda_sm20_div_s64
        .type           $__internal_10_$__cuda_sm20_div_s64,@function
        .size           $__internal_10_$__cuda_sm20_div_s64,($__internal_11_$__cuda_sm20_rem_s64 - $__internal_10_$__cuda_sm20_div_s64)
$__internal_10_$__cuda_sm20_div_s64:
        /* <DEDUP_REMOVED lines=83> */
[----:B------:R-:W-:Y:S06]  /*26e0*/  RET.REL.NODEC R4 `(_ZN2at6native45_GLOBAL__N__efdd3984_12_NLLLoss2d_cu_e9278b4635nll_loss2d_forward_no_reduce_kernelIN3c108BFloat16EEEvlNS_27GenericPackedTensorAccessorIT_Lm4ENS_16DefaultPtrTraitsElEENS5_IlLm3ES7_lEENS5_IS6_Lm3ES7_lEEPKS6_l) ;  /* 0xffffffd804447950 */ /* 0x000fec0003c3ffff */
        .weak           $__internal_11_$__cuda_sm20_rem_s64
        .type           $__internal_11_$__cuda_sm20_rem_s64,@function
        .size           $__internal_11_$__cuda_sm20_rem_s64,(.L_x_895 - $__internal_11_$__cuda_sm20_rem_s64)
$__internal_11_$__cuda_sm20_rem_s64:
        /* <DEDUP_REMOVED lines=77> */
[----:B------:R-:W-:Y:S06]  /*2bc0*/  RET.REL.NODEC R4 `(_ZN2at6native45_GLOBAL__N__efdd3984_12_NLLLoss2d_cu_e9278b4635nll_loss2d_forward_no_reduce_kernelIN3c108BFloat16EEEvlNS_27GenericPackedTensorAccessorIT_Lm4ENS_16DefaultPtrTraitsElEENS5_IlLm3ES7_lEENS5_IS6_Lm3ES7_lEEPKS6_l) ;  /* 0xffffffd4040c7950 */ /* 0x000fec0003c3ffff */
.L_x_744:
        /* <DEDUP_REMOVED lines=11> */
.L_x_895:


//--------------------- .text._ZN2at6native45_GLOBAL__N__efdd3984_12_NLLLoss2d_cu_e9278b4635nll_loss2d_forward_no_reduce_kernelIN3c104HalfEEEvlNS_27GenericPackedTensorAccessorIT_Lm4ENS_16DefaultPtrTraitsElEENS5_IlLm3ES7_lEENS5_IS6_Lm3ES7_lEEPKS6_l --------------------------
	.section	.text._ZN2at6native45_GLOBAL__N__efdd3984_12_NLLLoss2d_cu_e9278b4635nll_loss2d_forward_no_reduce_kernelIN3c104HalfEEEvlNS_27GenericPackedTensorAccessorIT_Lm4ENS_16DefaultPtrTraitsElEENS5_IlLm3ES7_lEENS5_IS6_Lm3ES7_lEEPKS6_l,"ax",@progbits
	.align	128
.text._ZN2at6native45_GLOBAL__N__efdd3984_12_NLLLoss2d_cu_e9278b4635nll_loss2d_forward_no_reduce_kernelIN3c104HalfEEEvlNS_27GenericPackedTensorAccessorIT_Lm4ENS_16DefaultPtrTraitsElEENS5_IlLm3ES7_lEENS5_IS6_Lm3ES7_lEEPKS6_l:
        .type           _ZN2at6native45_GLOBAL__N__efdd3984_12_NLLLoss2d_cu_e9278b4635nll_loss2d_forward_no_reduce_kernelIN3c104HalfEEEvlNS_27GenericPackedTensorAccessorIT_Lm4ENS_16DefaultPtrTraitsElEENS5_IlLm3ES7_lEENS5_IS6_Lm3ES7_lEEPKS6_l,@function
        .size           _ZN2at6native45_GLOBAL__N__efdd3984_12_NLLLoss2d_cu_e9278b4635nll_loss2d_forward_no_reduce_kernelIN3c104HalfEEEvlNS_27GenericPackedTensorAccessorIT_Lm4ENS_16DefaultPtrTraitsElEENS5_IlLm3ES7_lEENS5_IS6_Lm3ES7_lEEPKS6_l,(.L_x_898 - _ZN2at6native45_GLOBAL__N__efdd3984_12_NLLLoss2d_cu_e9278b4635nll_loss2d_forward_no_reduce_kernelIN3c104HalfEEEvlNS_27GenericPackedTensorAccessorIT_Lm4ENS_16DefaultPtrTraitsElEENS5_IlLm3ES7_lEENS5_IS6_Lm3ES7_lEEPKS6_l)
        .other          _ZN2at6native45_GLOBAL__N__efdd3984_12_NLLLoss2d_cu_e9278b4635nll_loss2d_forward_no_reduce_kernelIN3c104HalfEEEvlNS_27GenericPackedTensorAccessorIT_Lm4ENS_16DefaultPtrTraitsElEENS5_IlLm3ES7_lEENS5_IS6_Lm3ES7_lEEPKS6_l,@"STO_CUDA_ENTRY STV_DEFAULT"
_ZN2at6native45_GLOBAL__N__efdd3984_12_NLLLoss2d_cu_e9278b4635nll_loss2d_forward_no_reduce_kernelIN3c104HalfEEEvlNS_27GenericPackedTensorAccessorIT_Lm4ENS_16DefaultPtrTraitsElEENS5_IlLm3ES7_lEENS5_IS6_Lm3ES7_lEEPKS6_l:
        /* <DEDUP_REMOVED lines=33> */
.L_x_764:
[----:B------:R-:W-:Y:S01]  /*0210*/  SHF.R.S32.HI R13, RZ, 0x1f, R26 ;  /* 0x0000001fff0d7819 */ /* 0x000fe2000001141a */
[----:B------:R-:W-:Y:S03]  /*0220*/  BSSY B0, `(.L_x_747) ;  /* 0x0000029000007945 */ /* 0x000fe60003800000 */
[----:B-1----:R-:W-:-:S04]  /*0230*/  LOP3.LUT R0, R13, UR46, RZ, 0xfc, !PT ;  /* 0x0000002e0d007c12 */ /* 0x002fc8000f8efcff */
[----:B------:R-:W-:-:S13]  /*0240*/  ISETP.NE.U32.AND P0, PT, R0, RZ, PT ;  /* 0x000000ff0000720c */ /* 0x000fda0003f05070 */
[----:B0-----:R-:W-:Y:S05]  /*0250*/  @!P0 BRA `(.L_x_748) ;  /* 0x0000000000408947 */ /* 0x001fea0003800000 */
[----:B------:R-:W-:Y:S01]  /*0260*/  ULDC.64 UR4, c[0x0][0x220] ;  /* 0x0000880000047ab9 */ /* 0x000fe20000000a00 */
[----:B------:R-:W-:Y:S01]  /*0270*/  MOV R12, 0x2b0 ;  /* 0x000002b0000c7802 */ /* 0x000fe20000000f00 */
[----:B------:R-:W-:Y:S01]  /*0280*/  IMAD.U32 R0, RZ, RZ, UR5 ;  /* 0x00000005ff007e24 */ /* 0x000fe2000f8e00ff */
[----:B------:R-:W-:-:S07]  /*0290*/  MOV R10, UR4 ;  /* 0x00000004000a7c02 */ /* 0x000fce0008000f00 */
[----:B------:R-:W-:Y:S05]  /*02a0*/  CALL.REL.NOINC `($__internal_12_$__cuda_sm20_div_s64) ;  /* 0x0000001c00a87944 */ /* 0x000fea0003c00000 */
        /* <DEDUP_REMOVED lines=11> */
.L_x_748:
        /* <DEDUP_REMOVED lines=21> */
.L_x_749:
[----:B------:R-:W-:Y:S05]  /*04b0*/  BSYNC B0 ;  /* 0x0000000000007941 */ /* 0x000fea0003800000 */
.L_x_747:
        /* <DEDUP_REMOVED lines=9> */
[----:B------:R-:W-:Y:S05]  /*0550*/  CALL.REL.NOINC `($__internal_13_$__cuda_sm20_rem_s64) ;  /* 0x00000020004c7944 */ /* 0x000fea0003c00000 */
[----:B------:R-:W-:Y:S01]  /*0560*/  IMAD.MOV.U32 R28, RZ, RZ, R22 ;  /* 0x000000ffff1c7224 */ /* 0x000fe200078e0016 */
[----:B------:R-:W-:Y:S01]  /*0570*/  MOV R29, R23 ;  /* 0x00000017001d7202 */ /* 0x000fe20000000f00 */
[----:B------:R-:W-:Y:S06]  /*0580*/  BRA `(.L_x_752) ;  /* 0x0000000000487947 */ /* 0x000fec0003800000 */
.L_x_751:
        /* <DEDUP_REMOVED lines=18> */
.L_x_752:
[----:B------:R-:W-:Y:S05]  /*06b0*/  BSYNC B0 ;  /* 0x0000000000007941 */ /* 0x000fea0003800000 */
.L_x_750:
        /* <DEDUP_REMOVED lines=10> */
[----:B------:R-:W-:Y:S05]  /*0760*/  CALL.REL.NOINC `($__internal_12_$__cuda_sm20_div_s64) ;  /* 0x0000001800787944 */ /* 0x000fea0003c00000 */
[----:B------:R-:W-:Y:S01]  /*0770*/  MOV R10, R0 ;  /* 0x00000000000a7202 */ /* 0x000fe20000000f00 */
[----:B------:R-:W-:Y:S01]  /*0780*/  IMAD.MOV.U32 R11, RZ, RZ, R3 ;  /* 0x000000ffff0b7224 */ /* 0x000fe200078e0003 */
[----:B------:R-:W-:Y:S06]  /*0790*/  BRA `(.L_x_755) ;  /* 0x0000000000507947 */ /* 0x000fec0003800000 */
.L_x_754:
        /* <DEDUP_REMOVED lines=20> */
.L_x_755:
[----:B------:R-:W-:Y:S05]  /*08e0*/  BSYNC B0 ;  /* 0x0000000000007941 */ /* 0x000fea0003800000 */
.L_x_753:
        /* <DEDUP_REMOVED lines=10> */
[----:B------:R-:W-:Y:S05]  /*0990*/  BRA `(.L_x_758) ;  /* 0x0000000000487947 */ /* 0x000fea0003800000 */
.L_x_757:
        /* <DEDUP_REMOVED lines=18> */
.L_x_758:
[----:B------:R-:W-:Y:S05]  /*0ac0*/  BSYNC B0 ;  /* 0x0000000000007941 */ /* 0x000fea0003800000 */
.L_x_756:
        /* <DEDUP_REMOVED lines=66> */
.L_x_762:
[----:B------:R-:W-:Y:S05]  /*0ef0*/  BSYNC B6 ;  /* 0x0000000000067941 */ /* 0x000fea0003800000 */
.L_x_761:
[----:B------:R-:W-:Y:S01]  /*0f00*/  ULDC.64 UR4, c[0x0][0x240] ;  /* 0x0000900000047ab9 */ /* 0x000fe20000000a00 */
[----:B------:R-:W-:Y:S01]  /*0f10*/  ULDC.64 UR6, c[0x0][0x2d0] ;  /* 0x0000b40000067ab9 */ /* 0x000fe20000000a00 */
[----:B------:R-:W-:Y:S01]  /*0f20*/  IMAD R5, R2, UR4, RZ ;  /* 0x0000000402057c24 */ /* 0x000fe2000f8e02ff */
[----:B------:R-:W-:Y:S01]  /*0f30*/  LEA R6, P1, R18, UR6, 0x1 ;  /* 0x0000000612067c11 */ /* 0x000fe2000f8208ff */
        /* <DEDUP_REMOVED lines=9> */
[----:B------:R-:W-:Y:S01]  /*0fd0*/  IMAD.IADD R29, R29, 0x1, R7 ;  /* 0x000000011d1d7824 */ /* 0x000fe200078e0207 */
[----:B------:R-:W-:Y:S01]  /*0fe0*/  LEA.HI.X R7, R18, UR7, R19, 0x1, P1 ;  /* 0x0000000712077c11 */ /* 0x000fe200088f0c13 */
[C---:B------:R-:W-:Y:S02]  /*0ff0*/  IMAD R3, R22.reuse, UR5, R3 ;  /* 0x0000000516037c24 */ /* 0x040fe4000f8e0203 */
[----:B------:R-:W-:Y:S01]  /*1000*/  IMAD.WIDE.U32 R22, R22, UR4, R28 ;  /* 0x0000000416167c25 */ /* 0x000fe2000f8e001c */
[----:B------:R-:W-:Y:S01]  /*1010*/  ULDC.64 UR4, c[0x0][0x248] ;  /* 0x0000920000047ab9 */ /* 0x000fe20000000a00 */
[----:B------:R-:W2:Y:S02]  /*1020*/  LDG.E.U16 R6, desc[UR36][R6.64] ;  /* 0x0000002406067981 */ /* 0x000ea4000c1e1500 */
[----:B------:R-:W-:Y:S01]  /*1030*/  IMAD R5, R19, UR4, RZ ;  /* 0x0000000413057c24 */ /* 0x000fe2000f8e02ff */
[----:B------:R-:W-:-:S03]  /*1040*/  IADD3 R23, R23, R3, RZ ;  /* 0x0000000317177210 */ /* 0x000fc60007ffe0ff */
[C---:B------:R-:W-:Y:S02]  /*1050*/  IMAD R5, R18.reuse, UR5, R5 ;  /* 0x0000000512057c24 */ /* 0x040fe4000f8e0205 */
[----:B------:R-:W-:Y:S01]  /*1060*/  IMAD.WIDE.U32 R2, R18, UR4, R22 ;  /* 0x0000000412027c25 */ /* 0x000fe2000f8e0016 */
[----:B------:R-:W-:-:S03]  /*1070*/  ULDC.64 UR4, c[0x0][0x218] ;  /* 0x0000860000047ab9 */ /* 0x000fc60000000a00 */
[----:B------:R-:W-:Y:S01]  /*1080*/  IMAD.IADD R3, R3, 0x1, R5 ;  /* 0x0000000103037824 */ /* 0x000fe200078e0205 */
[----:B------:R-:W-:-:S04]  /*1090*/  LEA R4, P0, R2, UR4, 0x1 ;  /* 0x0000000402047c11 */ /* 0x000fc8000f8008ff */
[----:B------:R-:W-:-:S05]  /*10a0*/  LEA.HI.X R5, R2, UR5, R3, 0x1, P0 ;  /* 0x0000000502057c11 */ /* 0x000fca00080f0c03 */
[----:B------:R-:W3:Y:S01]  /*10b0*/  LDG.E.U16 R4, desc[UR36][R4.64] ;  /* 0x0000002404047981 */ /* 0x000ee2000c1e1500 */
[----:B--2---:R-:W-:Y:S02]  /*10c0*/  HADD2.F32 R3, -RZ, R6.H0_H0 ;  /* 0x20000006ff037230 */ /* 0x004fe40000004100 */
[----:B---3--:R-:W-:-:S05]  /*10d0*/  HADD2.F32 R0, -RZ, -R4.H0_H0 ;  /* 0xa0000004ff007230 */ /* 0x008fca0000004100 */
[----:B------:R-:W-:-:S05]  /*10e0*/  FMUL.FTZ R0, R0, R3 ;  /* 0x0000000300007220 */ /* 0x000fca0000410000 */
[----:B------:R-:W-:-:S05]  /*10f0*/  F2FP.F16.F32.PACK_AB R0, RZ, R0 ;  /* 0x00000000ff00723e */ /* 0x000fca00000000ff */
[----:B------:R1:W-:Y:S01]  /*1100*/  STG.E.U16 desc[UR36][R16.64], R0 ;  /* 0x0000000010007986 */ /* 0x0003e2000c101524 */
[----:B------:R-:W-:Y:S05]  /*1110*/  BRA `(.L_x_763) ;  /* 0x0000000000047947 */ /* 0x000fea0003800000 */
.L_x_760:
[----:B------:R0:W-:Y:S02]  /*1120*/  STG.E.U16 desc[UR36][R16.64], RZ ;  /* 0x000000ff10007986 */ /* 0x0001e4000c101524 */
.L_x_763:
[----:B------:R-:W-:Y:S05]  /*1130*/  BSYNC B7 ;  /* 0x0000000000077941 */ /* 0x000fea0003800000 */
.L_x_759:
        /* <DEDUP_REMOVED lines=8> */
.L_x_746:
[----:B------:R-:W-:Y:S05]  /*11c0*/  EXIT ;  /* 0x000000000000794d */ /* 0x000fea0003800000 */
.L_x_745:
[----:B------:R-:W-:Y:S01]  /*11d0*/  BSSY B8, `(.L_x_765) ;  /* 0x00000f6000087945 */ /* 0x000fe20003800000 */
.L_x_783:
[----:B------:R-:W-:Y:S01]  /*11e0*/  SHF.R.S32.HI R13, RZ, 0x1f, R26 ;  /* 0x0000001fff0d7819 */ /* 0x000fe2000001141a */
[----:B------:R-:W-:Y:S03]  /*11f0*/  BSSY B0, `(.L_x_766) ;  /* 0x0000029000007945 */ /* 0x000fe60003800000 */
[----:B0-----:R-:W-:-:S04]  /*1200*/  LOP3.LUT R0, R13, UR47, RZ, 0xfc, !PT ;  /* 0x0000002f0d007c12 */ /* 0x001fc8000f8efcff */
[----:B------:R-:W-:-:S13]  /*1210*/  ISETP.NE.U32.AND P0, PT, R0, RZ, PT ;  /* 0x000000ff0000720c */ /* 0x000fda0003f05070 */
[----:B-1----:R-:W-:Y:S05]  /*1220*/  @!P0 BRA `(.L_x_767) ;  /* 0x0000000000408947 */ /* 0x002fea0003800000 */
[----:B------:R-:W-:Y:S01]  /*1230*/  ULDC.64 UR4, c[0x0][0x220] ;  /* 0x0000880000047ab9 */ /* 0x000fe20000000a00 */
[----:B------:R-:W-:Y:S01]  /*1240*/  MOV R12, 0x1280 ;  /* 0x00001280000c7802 */ /* 0x000fe20000000f00 */
[----:B------:R-:W-:Y:S01]  /*1250*/  IMAD.U32 R10, RZ, RZ, UR4 ;  /* 0x00000004ff0a7e24 */ /* 0x000fe2000f8e00ff */
[----:B------:R-:W-:-:S07]  /*1260*/  MOV R0, UR5 ;  /* 0x0000000500007c02 */ /* 0x000fce0008000f00 */
[----:B------:R-:W-:Y:S05]  /*1270*/  CALL.REL.NOINC `($__internal_12_$__cuda_sm20_div_s64) ;  /* 0x0000000c00b47944 */ /* 0x000fea0003c00000 */
        /* <DEDUP_REMOVED lines=11> */
.L_x_767:
        /* <DEDUP_REMOVED lines=21> */
.L_x_768:
[----:B------:R-:W-:Y:S05]  /*1480*/  BSYNC B0 ;  /* 0x0000000000007941 */ /* 0x000fea0003800000 */
.L_x_766:
        /* <DEDUP_REMOVED lines=9> */
[----:B------:R-:W-:Y:S05]  /*1520*/  CALL.REL.NOINC `($__internal_13_$__cuda_sm20_rem_s64) ;  /* 0x0000001000587944 */ /* 0x000fea0003c00000 */
[----:B------:R-:W-:Y:S01]  /*1530*/  IMAD.MOV.U32 R28, RZ, RZ, R22 ;  /* 0x000000ffff1c7224 */ /* 0x000fe200078e0016 */
[----:B------:R-:W-:Y:S01]  /*1540*/  MOV R29, R23 ;  /* 0x00000017001d7202 */ /* 0x000fe20000000f00 */
[----:B------:R-:W-:Y:S06]  /*1550*/  BRA `(.L_x_771) ;  /* 0x0000000000487947 */ /* 0x000fec0003800000 */
.L_x_770:
        /* <DEDUP_REMOVED lines=18> */
.L_x_771:
[----:B------:R-:W-:Y:S05]  /*1680*/  BSYNC B0 ;  /* 0x0000000000007941 */ /* 0x000fea0003800000 */
.L_x_769:
        /* <DEDUP_REMOVED lines=10> */
[----:B------:R-:W-:Y:S05]  /*1730*/  CALL.REL.NOINC `($__internal_12_$__cuda_sm20_div_s64) ;  /* 0x0000000800847944 */ /* 0x000fea0003c00000 */
[----:B------:R-:W-:Y:S01]  /*1740*/  IMAD.MOV.U32 R10, RZ, RZ, R0 ;  /* 0x000000ffff0a7224 */ /* 0x000fe200078e0000 */
[----:B------:R-:W-:Y:S01]  /*1750*/  MOV R11, R3 ;  /* 0x00000003000b7202 */ /* 0x000fe20000000f00 */
[----:B------:R-:W-:Y:S06]  /*1760*/  BRA `(.L_x_774) ;  /* 0x0000000000507947 */ /* 0x000fec0003800000 */
.L_x_773:
        /* <DEDUP_REMOVED lines=20> */
.L_x_774:
[----:B------:R-:W-:Y:S05]  /*18b0*/  BSYNC B0 ;  /* 0x0000000000007941 */ /* 0x000fea0003800000 */
.L_x_772:
        /* <DEDUP_REMOVED lines=10> */
[----:B------:R-:W-:Y:S05]  /*1960*/  BRA `(.L_x_777) ;  /* 0x0000000000487947 */ /* 0x000fea0003800000 */
.L_x_776:
        /* <DEDUP_REMOVED lines=18> */
.L_x_777:
[----:B------:R-:W-:Y:S05]  /*1a90*/  BSYNC B0 ;  /* 0x0000000000007941 */ /* 0x000fea0003800000 */
.L_x_775:
        /* <DEDUP_REMOVED lines=66> */
.L_x_781:
[----:B------:R-:W-:Y:S05]  /*1ec0*/  BSYNC B6 ;  /* 0x0000000000067941 */ /* 0x000fea0003800000 */
.L_x_780:
        /* <DEDUP_REMOVED lines=24> */
[----:B--2---:R-:W-:-:S05]  /*2050*/  HADD2.F32 R0, -RZ, -R2.H0_H0 ;  /* 0xa0000002ff007230 */ /* 0x004fca0000004100 */
[----:B------:R-:W-:-:S05]  /*2060*/  FADD.FTZ R0, R0, -RZ ;  /* 0x800000ff00007221 */ /* 0x000fca0000010000 */
[----:B------:R-:W-:-:S05]  /*2070*/  F2FP.F16.F32.PACK_AB R0, RZ, R0 ;  /* 0x00000000ff00723e */ /* 0x000fca00000000ff */
[----:B------:R0:W-:Y:S01]  /*2080*/  STG.E.U16 desc[UR36][R16.64], R0 ;  /* 0x0000000010007986 */ /* 0x0001e2000c101524 */
[----:B------:R-:W-:Y:S05]  /*2090*/  BRA `(.L_x_782) ;  /* 0x0000000000047947 */ /* 0x000fea0003800000 */
.L_x_779:
[----:B------:R1:W-:Y:S02]  /*20a0*/  STG.E.U16 desc[UR36][R16.64], RZ ;  /* 0x000000ff10007986 */ /* 0x0003e4000c101524 */
.L_x_782:
[----:B------:R-:W-:Y:S05]  /*20b0*/  BSYNC B7 ;  /* 0x0000000000077941 */ /* 0x000fea0003800000 */
.L_x_778:
        /* <DEDUP_REMOVED lines=8> */
.L_x_765:
[----:B------:R-:W-:Y:S05]  /*2140*/  EXIT ;  /* 0x000000000000794d */ /* 0x000fea0003800000 */
        .weak           $__internal_12_$__cuda_sm20_div_s64
        .type           $__internal_12_$__cuda_sm20_div_s64,@function
        .size           $__internal_12_$__cuda_sm20_div_s64,($__internal_13_$__cuda_sm20_rem_s64 - $__internal_12_$__cuda_sm20_div_s64)
$__internal_12_$__cuda_sm20_div_s64:
        /* <DEDUP_REMOVED lines=83> */
[----:B------:R-:W-:Y:S06]  /*2680*/  RET.REL.NODEC R4 `(_ZN2at6native45_GLOBAL__N__efdd3984_12_NLLLoss2d_cu_e9278b4635nll_loss2d_forward_no_reduce_kernelIN3c104HalfEEEvlNS_27GenericPackedTensorAccessorIT_Lm4ENS_16DefaultPtrTraitsElEENS5_IlLm3ES7_lEENS5_IS6_Lm3ES7_lEEPKS6_l) ;  /* 0xffffffd8045c7950 */ /* 0x000fec0003c3ffff */
        .weak           $__internal_13_$__cuda_sm20_rem_s64
        .type           $__internal_13_$__cuda_sm20_rem_s64,@function
        .size           $__internal_13_$__cuda_sm20_rem_s64,(.L_x_898 - $__internal_13_$__cuda_sm20_rem_s64)
$__internal_13_$__cuda_sm20_rem_s64:
        /* <DEDUP_REMOVED lines=77> */
[----:B------:R-:W-:Y:S06]  /*2b60*/  RET.REL.NODEC R4 `(_ZN2at6native45_GLOBAL__N__efdd3984_12_NLLLoss2d_cu_e9278b4635nll_loss2d_forward_no_reduce_kernelIN3c104HalfEEEvlNS_27GenericPackedTensorAccessorIT_Lm4ENS_16DefaultPtrTraitsElEENS5_IlLm3ES7_lEENS5_IS6_Lm3ES7_lEEPKS6_l) ;  /* 0xffffffd404247950 */ /* 0x000fec0003c3ffff */
.L_x_784:
        /* <DEDUP_REMOVED lines=9> */
.L_x_898:


//--------------------- .text._ZN2at6native45_GLOBAL__N__efdd3984_12_NLLLoss2d_cu_e9278b4635nll_loss2d_forward_no_reduce_kernelIfEEvlNS_27GenericPackedTensorAccessorIT_Lm4ENS_16DefaultPtrTraitsElEENS3_IlLm3ES5_lEENS3_IS4_Lm3ES5_lEEPKS4_l --------------------------
	.section	.text._ZN2at6native45_GLOBAL__N__efdd3984_12_NLLLoss2d_cu_e9278b4635nll_loss2d_forward_no_reduce_kernelIfEEvlNS_27GenericPackedTensorAccessorIT_Lm4ENS_16DefaultPtrTraitsElEENS3_IlLm3ES5_lEENS3_IS4_Lm3ES5_lEEPKS4_l,"ax",@progbits
	.align	128
.text._ZN2at6native45_GLOBAL__N__efdd3984_12_NLLLoss2d_cu_e9278b4635nll_loss2d_forward_no_reduce_kernelIfEEvlNS_27GenericPackedTensorAccessorIT_Lm4ENS_16DefaultPtrTraitsElEENS3_IlLm3ES5_lEENS3_IS4_Lm3ES5_lEEPKS4_l:
        .type           _ZN2at6native45_GLOBAL__N__efdd3984_12_NLLLoss2d_cu_e9278b4635nll_loss2d_forward_no_reduce_kernelIfEEvlNS_27GenericPackedTensorAccessorIT_Lm4ENS_16DefaultPtrTraitsElEENS3_IlLm3ES5_lEENS3_IS4_Lm3ES5_lEEPKS4_l,@function
        .size           _ZN2at6native45_GLOBAL__N__efdd3984_12_NLLLoss2d_cu_e9278b4635nll_loss2d_forward_no_reduce_kernelIfEEvlNS_27GenericPackedTensorAccessorIT_Lm4ENS_16DefaultPtrTraitsElEENS3_IlLm3ES5_lEENS3_IS4_Lm3ES5_lEEPKS4_l,(.L_x_901 - _ZN2at6native45_GLOBAL__N__efdd3984_12_NLLLoss2d_cu_e9278b4635nll_loss2d_forward_no_reduce_kernelIfEEvlNS_27GenericPackedTensorAccessorIT_Lm4ENS_16DefaultPtrTraitsElEENS3_IlLm3ES5_lEENS3_IS4_Lm3ES5_lEEPKS4_l)
        .other          _ZN2at6native45_GLOBAL__N__efdd3984_12_NLLLoss2d_cu_e9278b4635nll_loss2d_forward_no_reduce_kernelIfEEvlNS_27GenericPackedTensorAccessorIT_Lm4ENS_16DefaultPtrTraitsElEENS3_IlLm3ES5_lEENS3_IS4_Lm3ES5_lEEPKS4_l,@"STO_CUDA_ENTRY STV_DEFAULT"
_ZN2at6native45_GLOBAL__N__efdd3984_12_NLLLoss2d_cu_e9278b4635nll_loss2d_forward_no_reduce_kernelIfEEvlNS_27GenericPackedTensorAccessorIT_Lm4ENS_16DefaultPtrTraitsElEENS3_IlLm3ES5_lEENS3_IS4_Lm3ES5_lEEPKS4_l:
        /* <DEDUP_REMOVED lines=33> */
.L_x_804:
        /* <DEDUP_REMOVED lines=9> */
[----:B------:R-:W-:Y:S05]  /*02a0*/  CALL.REL.NOINC `($__internal_14_$__cuda_sm20_div_s64) ;  /* 0x0000001c00947944 */ /* 0x000fea0003c00000 */
        /* <DEDUP_REMOVED lines=11> */
.L_x_788:
        /* <DEDUP_REMOVED lines=21> */
.L_x_789:
[----:B------:R-:W-:Y:S05]  /*04b0*/  BSYNC B0 ;  /* 0x0000000000007941 */ /* 0x000fea0003800000 */
.L_x_787:
        /* <DEDUP_REMOVED lines=9> */
[----:B------:R-:W-:Y:S05]  /*0550*/  CALL.REL.NOINC `($__internal_15_$__cuda_sm20_rem_s64) ;  /* 0x0000002000387944 */ /* 0x000fea0003c00000 */
[----:B------:R-:W-:Y:S01]  /*0560*/  IMAD.MOV.U32 R28, RZ, RZ, R22 ;  /* 0x000000ffff1c7224 */ /* 0x000fe200078e0016 */
[----:B------:R-:W-:Y:S01]  /*0570*/  MOV R29, R23 ;  /* 0x00000017001d7202 */ /* 0x000fe20000000f00 */
[----:B------:R-:W-:Y:S06]  /*0580*/  BRA `(.L_x_792) ;  /* 0x0000000000487947 */ /* 0x000fec0003800000 */
.L_x_791:
        /* <DEDUP_REMOVED lines=18> */
.L_x_792:
[----:B------:R-:W-:Y:S05]  /*06b0*/  BSYNC B0 ;  /* 0x0000000000007941 */ /* 0x000fea0003800000 */
.L_x_790:
        /* <DEDUP_REMOVED lines=10> */
[----:B------:R-:W-:Y:S05]  /*0760*/  CALL.REL.NOINC `($__internal_14_$__cuda_sm20_div_s64) ;  /* 0x0000001800647944 */ /* 0x000fea0003c00000 */
[----:B------:R-:W-:Y:S01]  /*0770*/  MOV R10, R0 ;  /* 0x00000000000a7202 */ /* 0x000fe20000000f00 */
[----:B------:R-:W-:Y:S01]  /*0780*/  IMAD.MOV.U32 R11, RZ, RZ, R3 ;  /* 0x000000ffff0b7224 */ /* 0x000fe200078e0003 */
[----:B------:R-:W-:Y:S06]  /*0790*/  BRA `(.L_x_795) ;  /* 0x0000000000507947 */ /* 0x000fec0003800000 */
.L_x_794:
        /* <DEDUP_REMOVED lines=20> */
.L_x_795:
[----:B------:R-:W-:Y:S05]  /*08e0*/  BSYNC B0 ;  /* 0x0000000000007941 */ /* 0x000fea0003800000 */
.L_x_793:
        /* <DEDUP_REMOVED lines=10> */
[----:B------:R-:W-:Y:S05]  /*0990*/  BRA `(.L_x_798) ;  /* 0x0000000000487947 */ /* 0x000fea0003800000 */
.L_x_797:
        /* <DEDUP_REMOVED lines=18> */
.L_x_798:
[----:B------:R-:W-:Y:S05]  /*0ac0*/  BSYNC B0 ;  /* 0x0000000000007941 */ /* 0x000fea0003800000 */
.L_x_796:
        /* <DEDUP_REMOVED lines=66> */
.L_x_802:
[----:B------:R-:W-:Y:S05]  /*0ef0*/  BSYNC B6 ;  /* 0x0000000000067941 */ /* 0x000fea0003800000 */
.L_x_801:
        /* <DEDUP_REMOVED lines=23> */
[----:B------:R-:W-:Y:S02]  /*1070*/  LEA R6, P0, R2, UR4, 0x2 ;  /* 0x0000000402067c11 */ /* 0x000fe4000f8010ff */
[----:B------:R-:W-:Y:S02]  /*1080*/  LEA.HI.X R5, R18, UR7, R19, 0x2, P1 ;  /* 0x0000000712057c11 */ /* 0x000fe400088f1413 */
[----:B------:R-:W-:-:S03]  /*1090*/  LEA.HI.X R7, R2, UR5, R3, 0x2, P0 ;  /* 0x0000000502077c11 */ /* 0x000fc600080f1403 */
[----:B------:R-:W2:Y:S04]  /*10a0*/  LDG.E R0, desc[UR36][R4.64] ;  /* 0x0000002404007981 */ /* 0x000ea8000c1e1900 */
[----:B------:R-:W2:Y:S02]  /*10b0*/  LDG.E R7, desc[UR36][R6.64] ;  /* 0x0000002406077981 */ /* 0x000ea4000c1e1900 */
[----:B--2---:R-:W-:-:S05]  /*10c0*/  FFMA.FTZ R3, -R0, R7, -RZ ;  /* 0x0000000700037223 */ /* 0x004fca00000109ff */
[----:B------:R1:W-:Y:S01]  /*10d0*/  STG.E desc[UR36][R16.64], R3 ;  /* 0x0000000310007986 */ /* 0x0003e2000c101924 */
[----:B------:R-:W-:Y:S05]  /*10e0*/  BRA `(.L_x_803) ;  /* 0x0000000000047947 */ /* 0x000fea0003800000 */
.L_x_800:
[----:B------:R0:W-:Y:S02]  /*10f0*/  STG.E desc[UR36][R16.64], RZ ;  /* 0x000000ff10007986 */ /* 0x0001e4000c101924 */
.L_x_803:
[----:B------:R-:W-:Y:S05]  /*1100*/  BSYNC B7 ;  /* 0x0000000000077941 */ /* 0x000fea0003800000 */
.L_x_799:
[----:B------:R-:W-:Y:S02]  /*1110*/  ULDC UR4, c[0x0][0xc] ;  /* 0x0000030000047ab9 */ /* 0x000fe40000000800 */
[----:B-1----:R-:W-:-:S05]  /*1120*/  IMAD R3, R27, UR4, RZ ;  /* 0x000000041b037c24 */ /* 0x002fca000f8e02ff */
[----:B------:R-:W-:-:S04]  /*1130*/  IADD3 R26, P0, R3, R26, RZ ;  /* 0x0000001a031a7210 */ /* 0x000fc80007f1e0ff */
[----:B------:R-:W-:Y:S02]  /*1140*/  IADD3.X R25, RZ, R25, RZ, P0, !PT ;  /* 0x00000019ff197210 */ /* 0x000fe400007fe4ff */
[----:B------:R-:W-:-:S04]  /*1150*/  ISETP.GE.U32.AND P0, PT, R26, UR44, PT ;  /* 0x0000002c1a007c0c */ /* 0x000fc8000bf06070 */
[----:B------:R-:W-:-:S13]  /*1160*/  ISETP.GE.AND.EX P0, PT, R25, UR45, PT, P0 ;  /* 0x0000002d19007c0c */ /* 0x000fda000bf06300 */
[----:B------:R-:W-:Y:S05]  /*1170*/  @!P0 BRA `(.L_x_804) ;  /* 0xfffffff000248947 */ /* 0x000fea000383ffff */
[----:B------:R-:W-:Y:S05]  /*1180*/  BSYNC B8 ;  /* 0x0000000000087941 */ /* 0x000fea0003800000 */
.L_x_786:
[----:B------:R-:W-:Y:S05]  /*1190*/  EXIT ;  /* 0x000000000000794d */ /* 0x000fea0003800000 */
.L_x_785:
[----:B------:R-:W-:Y:S01]  /*11a0*/  BSSY B8, `(.L_x_805) ;  /* 0x00000f4000087945 */ /* 0x000fe20003800000 */
.L_x_823:
        /* <DEDUP_REMOVED lines=9> */
[----:B------:R-:W-:Y:S05]  /*1240*/  CALL.REL.NOINC `($__internal_14_$__cuda_sm20_div_s64) ;  /* 0x0000000c00ac7944 */ /* 0x000fea0003c00000 */
        /* <DEDUP_REMOVED lines=11> */
.L_x_807:
        /* <DEDUP_REMOVED lines=21> */
.L_x_808:
[----:B------:R-:W-:Y:S05]  /*1450*/  BSYNC B0 ;  /* 0x0000000000007941 */ /* 0x000fea0003800000 */
.L_x_806:
        /* <DEDUP_REMOVED lines=9> */
[----:B------:R-:W-:Y:S05]  /*14f0*/  CALL.REL.NOINC `($__internal_15_$__cuda_sm20_rem_s64) ;  /* 0x0000001000507944 */ /* 0x000fea0003c00000 */
[----:B------:R-:W-:Y:S01]  /*1500*/  IMAD.MOV.U32 R28, RZ, RZ, R22 ;  /* 0x000000ffff1c7224 */ /* 0x000fe200078e0016 */
[----:B------:R-:W-:Y:S01]  /*1510*/  MOV R29, R23 ;  /* 0x00000017001d7202 */ /* 0x000fe20000000f00 */
[----:B------:R-:W-:Y:S06]  /*1520*/  BRA `(.L_x_811) ;  /* 0x0000000000487947 */ /* 0x000fec0003800000 */
.L_x_810:
        /* <DEDUP_REMOVED lines=18> */
.L_x_811:
[----:B------:R-:W-:Y:S05]  /*1650*/  BSYNC B0 ;  /* 0x0000000000007941 */ /* 0x000fea0003800000 */
.L_x_809:
        /* <DEDUP_REMOVED lines=10> */
[----:B------:R-:W-:Y:S05]  /*1700*/  CALL.REL.NOINC `($__internal_14_$__cuda_sm20_div_s64) ;  /* 0x00000008007c7944 */ /* 0x000fea0003c00000 */
[----:B------:R-:W-:Y:S01]  /*1710*/  IMAD.MOV.U32 R10, RZ, RZ, R0 ;  /* 0x000000ffff0a7224 */ /* 0x000fe200078e0000 */
[----:B------:R-:W-:Y:S01]  /*1720*/  MOV R11, R3 ;  /* 0x00000003000b7202 */ /* 0x000fe20000000f00 */
[----:B------:R-:W-:Y:S06]  /*1730*/  BRA `(.L_x_814) ;  /* 0x0000000000507947 */ /* 0x000fec0003800000 */
.L_x_813:
        /* <DEDUP_REMOVED lines=20> */
.L_x_814:
[----:B------:R-:W-:Y:S05]  /*1880*/  BSYNC B0 ;  /* 0x0000000000007941 */ /* 0x000fea0003800000 */
.L_x_812:
        /* <DEDUP_REMOVED lines=10> */
[----:B------:R-:W-:Y:S05]  /*1930*/  BRA `(.L_x_817) ;  /* 0x0000000000487947 */ /* 0x000fea0003800000 */
.L_x_816:
        /* <DEDUP_REMOVED lines=18> */
.L_x_817:
[----:B------:R-:W-:Y:S05]  /*1a60*/  BSYNC B0 ;  /* 0x0000000000007941 */ /* 0x000fea0003800000 */
.L_x_815:
        /* <DEDUP_REMOVED lines=66> */
.L_x_821:
[----:B------:R-:W-:Y:S05]  /*1e90*/  BSYNC B6 ;  /* 0x0000000000067941 */ /* 0x000fea0003800000 */
.L_x_820:
        /* <DEDUP_REMOVED lines=23> */
[----:B------:R-:W2:Y:S02]  /*2010*/  LDG.E R2, desc[UR36][R2.64] ;  /* 0x0000002402027981 */ /* 0x000ea4000c1e1900 */
[----:B--2---:R-:W-:-:S05]  /*2020*/  FADD.FTZ R5, -R2, -RZ ;  /* 0x800000ff02057221 */ /* 0x004fca0000010100 */
[----:B------:R0:W-:Y:S01]  /*2030*/  STG.E desc[UR36][R16.64], R5 ;  /* 0x0000000510007986 */ /* 0x0001e2000c101924 */
[----:B------:R-:W-:Y:S05]  /*2040*/  BRA `(.L_x_822) ;  /* 0x0000000000047947 */ /* 0x000fea0003800000 */
.L_x_819:
[----:B------:R1:W-:Y:S02]  /*2050*/  STG.E desc[UR36][R16.64], RZ ;  /* 0x000000ff10007986 */ /* 0x0003e4000c101924 */
.L_x_822:
[----:B------:R-:W-:Y:S05]  /*2060*/  BSYNC B7 ;  /* 0x0000000000077941 */ /* 0x000fea0003800000 */
.L_x_818:
        /* <DEDUP_REMOVED lines=8> */
.L_x_805:
[----:B------:R-:W-:Y:S05]  /*20f0*/  EXIT ;  /* 0x000000000000794d */ /* 0x000fea0003800000 */
        .weak           $__internal_14_$__cuda_sm20_div_s64
        .type           $__internal_14_$__cuda_sm20_div_s64,@function
        .size           $__internal_14_$__cuda_sm20_div_s64,($__internal_15_$__cuda_sm20_rem_s64 - $__internal_14_$__cuda_sm20_div_s64)
$__internal_14_$__cuda_sm20_div_s64:
        /* <DEDUP_REMOVED lines=83> */
[----:B------:R-:W-:Y:S06]  /*2630*/  RET.REL.NODEC R4 `(_ZN2at6native45_GLOBAL__N__efdd3984_12_NLLLoss2d_cu_e9278b4635nll_loss2d_forward_no_reduce_kernelIfEEvlNS_27GenericPackedTensorAccessorIT_Lm4ENS_16DefaultPtrTraitsElEENS3_IlLm3ES5_lEENS3_IS4_Lm3ES5_lEEPKS4_l) ;  /* 0xffffffd804707950 */ /* 0x000fec0003c3ffff */
        .weak           $__internal_15_$__cuda_sm20_rem_s64
        .type           $__internal_15_$__cuda_sm20_rem_s64,@function
        .size           $__internal_15_$__cuda_sm20_rem_s64,(.L_x_901 - $__internal_15_$__cuda_sm20_rem_s64)
$__internal_15_$__cuda_sm20_rem_s64:
        /* <DEDUP_REMOVED lines=77> */
[----:B------:R-:W-:Y:S06]  /*2b10*/  RET.REL.NODEC R4 `(_ZN2at6native45_GLOBAL__N__efdd3984_12_NLLLoss2d_cu_e9278b4635nll_loss2d_forward_no_reduce_kernelIfEEvlNS_27GenericPackedTensorAccessorIT_Lm4ENS_16DefaultPtrTraitsElEENS3_IlLm3ES5_lEENS3_IS4_Lm3ES5_lEEPKS4_l) ;  /* 0xffffffd404387950 */ /* 0x000fec0003c3ffff */
.L_x_824:
        /* <DEDUP_REMOVED lines=14> */
.L_x_901:


//--------------------- .text._ZN2at6native45_GLOBAL__N__efdd3984_12_NLLLoss2d_cu_e9278b4635nll_loss2d_forward_no_reduce_kernelIdEEvlNS_27GenericPackedTensorAccessorIT_Lm4ENS_16DefaultPtrTraitsElEENS3_IlLm3ES5_lEENS3_IS4_Lm3ES5_lEEPKS4_l --------------------------
	.section	.text._ZN2at6native45_GLOBAL__N__efdd3984_12_NLLLoss2d_cu_e9278b4635nll_loss2d_forward_no_reduce_kernelIdEEvlNS_27GenericPackedTensorAccessorIT_Lm4ENS_16DefaultPtrTraitsElEENS3_IlLm3ES5_lEENS3_IS4_Lm3ES5_lEEPKS4_l,"ax",@progbits
	.align	128
.text._ZN2at6native45_GLOBAL__N__efdd3984_12_NLLLoss2d_cu_e9278b4635nll_loss2d_forward_no_reduce_kernelIdEEvlNS_27GenericPackedTensorAccessorIT_Lm4ENS_16DefaultPtrTraitsElEENS3_IlLm3ES5_lEENS3_IS4_Lm3ES5_lEEPKS4_l:
        .type           _ZN2at6native45_GLOBAL__N__efdd3984_12_NLLLoss2d_cu_e9278b4635nll_loss2d_forward_no_reduce_kernelIdEEvlNS_27GenericPackedTensorAccessorIT_Lm4ENS_16DefaultPtrTraitsElEENS3_IlLm3ES5_lEENS3_IS4_Lm3ES5_lEEPKS4_l,@function
        .size           _ZN2at6native45_GLOBAL__N__efdd3984_12_NLLLoss2d_cu_e9278b4635nll_loss2d_forward_no_reduce_kernelIdEEvlNS_27GenericPackedTensorAccessorIT_Lm4ENS_16DefaultPtrTraitsElEENS3_IlLm3ES5_lEENS3_IS4_Lm3ES5_lEEPKS4_l,(.L_x_904 - _ZN2at6native45_GLOBAL__N__efdd3984_12_NLLLoss2d_cu_e9278b4635nll_loss2d_forward_no_reduce_kernelIdEEvlNS_27GenericPackedTensorAccessorIT_Lm4ENS_16DefaultPtrTraitsElEENS3_IlLm3ES5_lEENS3_IS4_Lm3ES5_lEEPKS4_l)
        .other          _ZN2at6native45_GLOBAL__N__efdd3984_12_NLLLoss2d_cu_e9278b4635nll_loss2d_forward_no_reduce_kernelIdEEvlNS_27GenericPackedTensorAccessorIT_Lm4ENS_16DefaultPtrTraitsElEENS3_IlLm3ES5_lEENS3_IS4_Lm3ES5_lEEPKS4_l,@"STO_CUDA_ENTRY STV_DEFAULT"
_ZN2at6native45_GLOBAL__N__efdd3984_12_NLLLoss2d_cu_e9278b4635nll_loss2d_forward_no_reduce_kernelIdEEvlNS_27GenericPackedTensorAccessorIT_Lm4ENS_16DefaultPtrTraitsElEENS3_IlLm3ES5_lEENS3_IS4_Lm3ES5_lEEPKS4_l:
        /* <DEDUP_REMOVED lines=33> */
.L_x_844:
        /* <DEDUP_REMOVED lines=9> */
[----:B------:R-:W-:Y:S05]  /*02a0*/  CALL.REL.NOINC `($__internal_16_$__cuda_sm20_div_s64) ;  /* 0x0000001c00987944 */ /* 0x000fea0003c00000 */
        /* <DEDUP_REMOVED lines=11> */
.L_x_828:
        /* <DEDUP_REMOVED lines=21> */
.L_x_829:
[----:B------:R-:W-:Y:S05]  /*04b0*/  BSYNC B0 ;  /* 0x0000000000007941 */ /* 0x000fea0003800000 */
.L_x_827:
        /* <DEDUP_REMOVED lines=9> */
[----:B------:R-:W-:Y:S05]  /*0550*/  CALL.REL.NOINC `($__internal_17_$__cuda_sm20_rem_s64) ;  /* 0x00000020003c7944 */ /* 0x000fea0003c00000 */
[----:B------:R-:W-:Y:S01]  /*0560*/  IMAD.MOV.U32 R28, RZ, RZ, R22 ;  /* 0x000000ffff1c7224 */ /* 0x000fe200078e0016 */
[----:B------:R-:W-:Y:S01]  /*0570*/  MOV R29, R23 ;  /* 0x00000017001d7202 */ /* 0x000fe20000000f00 */
[----:B------:R-:W-:Y:S06]  /*0580*/  BRA `(.L_x_832) ;  /* 0x0000000000487947 */ /* 0x000fec0003800000 */
.L_x_831:
        /* <DEDUP_REMOVED lines=18> */
.L_x_832:
[----:B------:R-:W-:Y:S05]  /*06b0*/  BSYNC B0 ;  /* 0x0000000000007941 */ /* 0x000fea0003800000 */
.L_x_830:
        /* <DEDUP_REMOVED lines=10> */
[----:B------:R-:W-:Y:S05]  /*0760*/  CALL.REL.NOINC `($__internal_16_$__cuda_sm20_div_s64) ;  /* 0x0000001800687944 */ /* 0x000fea0003c00000 */
[----:B------:R-:W-:Y:S01]  /*0770*/  MOV R10, R0 ;  /* 0x00000000000a7202 */ /* 0x000fe20000000f00 */
[----:B------:R-:W-:Y:S01]  /*0780*/  IMAD.MOV.U32 R11, RZ, RZ, R3 ;  /* 0x000000ffff0b7224 */ /* 0x000fe200078e0003 */
[----:B------:R-:W-:Y:S06]  /*0790*/  BRA `(.L_x_835) ;  /* 0x0000000000507947 */ /* 0x000fec0003800000 */
.L_x_834:
        /* <DEDUP_REMOVED lines=20> */
.L_x_835:
[----:B------:R-:W-:Y:S05]  /*08e0*/  BSYNC B0 ;  /* 0x0000000000007941 */ /* 0x000fea0003800000 */
.L_x_833:
        /* <DEDUP_REMOVED lines=10> */
[----:B------:R-:W-:Y:S05]  /*0990*/  BRA `(.L_x_838) ;  /* 0x0000000000487947 */ /* 0x000fea0003800000 */
.L_x_837:
        /* <DEDUP_REMOVED lines=18> */
.L_x_838:
[----:B------:R-:W-:Y:S05]  /*0ac0*/  BSYNC B0 ;  /* 0x0000000000007941 */ /* 0x000fea0003800000 */
.L_x_836:
        /* <DEDUP_REMOVED lines=66> */
.L_x_842:
[----:B------:R-:W-:Y:S05]  /*0ef0*/  BSYNC B6 ;  /* 0x0000000000067941 */ /* 0x000fea0003800000 */
.L_x_841:
        /* <DEDUP_REMOVED lines=26> */
[----:B------:R-:W2:Y:S04]  /*10a0*/  LDG.E.64 R2, desc[UR36][R6.64] ;  /* 0x0000002406027981 */ /* 0x000ea8000c1e1b00 */
[----:B------:R-:W2:Y:S02]  /*10b0*/  LDG.E.64 R4, desc[UR36][R4.64] ;  /* 0x0000002404047981 */ /* 0x000ea4000c1e1b00 */
[----:B--2---:R-:W-:-:S08]  /*10c0*/  DMUL R2, R2, R4 ;  /* 0x0000000402027228 */ /* 0x004fd00000000000 */
[----:B------:R-:W-:-:S07]  /*10d0*/  DADD R2, -RZ, -R2 ;  /* 0x00000000ff027229 */ /* 0x000fce0000000902 */
[----:B------:R1:W-:Y:S01]  /*10e0*/  STG.E.64 desc[UR36][R16.64], R2 ;  /* 0x0000000210007986 */ /* 0x0003e2000c101b24 */
[----:B------:R-:W-:Y:S05]  /*10f0*/  BRA `(.L_x_843) ;  /* 0x0000000000047947 */ /* 0x000fea0003800000 */
.L_x_840:
[----:B------:R0:W-:Y:S02]  /*1100*/  STG.E.64 desc[UR36][R16.64], RZ ;  /* 0x000000ff10007986 */ /* 0x0001e4000c101b24 */
.L_x_843:
[----:B------:R-:W-:Y:S05]  /*1110*/  BSYNC B7 ;  /* 0x0000000000077941 */ /* 0x000fea0003800000 */
.L_x_839:
        /* <DEDUP_REMOVED lines=8> */
.L_x_826:
[----:B------:R-:W-:Y:S05]  /*11a0*/  EXIT ;  /* 0x000000000000794d */ /* 0x000fea0003800000 */
.L_x_825:
[----:B------:R-:W-:Y:S01]  /*11b0*/  BSSY B8, `(.L_x_845) ;  /* 0x00000f4000087945 */ /* 0x000fe20003800000 */
.L_x_863:
        /* <DEDUP_REMOVED lines=9> */
[----:B------:R-:W-:Y:S05]  /*1250*/  CALL.REL.NOINC `($__internal_16_$__cuda_sm20_div_s64) ;  /* 0x0000000c00ac7944 */ /* 0x000fea0003c00000 */
        /* <DEDUP_REMOVED lines=11> */
.L_x_847:
        /* <DEDUP_REMOVED lines=21> */
.L_x_848:
[----:B------:R-:W-:Y:S05]  /*1460*/  BSYNC B0 ;  /* 0x0000000000007941 */ /* 0x000fea0003800000 */
.L_x_846:
        /* <DEDUP_REMOVED lines=9> */
[----:B------:R-:W-:Y:S05]  /*1500*/  CALL.REL.NOINC `($__internal_17_$__cuda_sm20_rem_s64) ;  /* 0x0000001000507944 */ /* 0x000fea0003c00000 */
[----:B------:R-:W-:Y:S01]  /*1510*/  IMAD.MOV.U32 R28, RZ, RZ, R22 ;  /* 0x000000ffff1c7224 */ /* 0x000fe200078e0016 */
[----:B------:R-:W-:Y:S01]  /*1520*/  MOV R29, R23 ;  /* 0x00000017001d7202 */ /* 0x000fe20000000f00 */
[----:B------:R-:W-:Y:S06]  /*1530*/  BRA `(.L_x_851) ;  /* 0x0000000000487947 */ /* 0x000fec0003800000 */
.L_x_850:
        /* <DEDUP_REMOVED lines=18> */
.L_x_851:
[----:B------:R-:W-:Y:S05]  /*1660*/  BSYNC B0 ;  /* 0x0000000000007941 */ /* 0x000fea0003800000 */
.L_x_849:
        /* <DEDUP_REMOVED lines=10> */
[----:B------:R-:W-:Y:S05]  /*1710*/  CALL.REL.NOINC `($__internal_16_$__cuda_sm20_div_s64) ;  /* 0x00000008007c7944 */ /* 0x000fea0003c00000 */
[----:B------:R-:W-:Y:S01]  /*1720*/  IMAD.MOV.U32 R10, RZ, RZ, R0 ;  /* 0x000000ffff0a7224 */ /* 0x000fe200078e0000 */
[----:B------:R-:W-:Y:S01]  /*1730*/  MOV R11, R3 ;  /* 0x00000003000b7202 */ /* 0x000fe20000000f00 */
[----:B------:R-:W-:Y:S06]  /*1740*/  BRA `(.L_x_854) ;  /* 0x0000000000507947 */ /* 0x000fec0003800000 */
.L_x_853:
        /* <DEDUP_REMOVED lines=20> */
.L_x_854:
[----:B------:R-:W-:Y:S05]  /*1890*/  BSYNC B0 ;  /* 0x0000000000007941 */ /* 0x000fea0003800000 */
.L_x_852:
        /* <DEDUP_REMOVED lines=10> */
[----:B------:R-:W-:Y:S05]  /*1940*/  BRA `(.L_x_857) ;  /* 0x0000000000487947 */ /* 0x000fea0003800000 */
.L_x_856:
        /* <DEDUP_REMOVED lines=18> */
.L_x_857:
[----:B------:R-:W-:Y:S05]  /*1a70*/  BSYNC B0 ;  /* 0x0000000000007941 */ /* 0x000fea0003800000 */
.L_x_855:
        /* <DEDUP_REMOVED lines=66> */
.L_x_861:
[----:B------:R-:W-:Y:S05]  /*1ea0*/  BSYNC B6 ;  /* 0x0000000000067941 */ /* 0x000fea0003800000 */
.L_x_860:
        /* <DEDUP_REMOVED lines=22> */
[----:B------:R-:W-:-:S06]  /*2010*/  LEA.HI.X R3, R18, UR5, R3, 0x3, P0 ;  /* 0x0000000512037c11 */ /* 0x000fcc00080f1c03 */
[----:B------:R-:W2:Y:S02]  /*2020*/  LDG.E.64 R2, desc[UR36][R2.64] ;  /* 0x0000002402027981 */ /* 0x000ea4000c1e1b00 */
[----:B--2---:R-:W-:-:S07]  /*2030*/  DADD R4, -RZ, -R2 ;  /* 0x00000000ff047229 */ /* 0x004fce0000000902 */
[----:B------:R0:W-:Y:S01]  /*2040*/  STG.E.64 desc[UR36][R16.64], R4 ;  /* 0x0000000410007986 */ /* 0x0001e2000c101b24 */
[----:B------:R-:W-:Y:S05]  /*2050*/  BRA `(.L_x_862) ;  /* 0x0000000000047947 */ /* 0x000fea0003800000 */
.L_x_859:
[----:B------:R1:W-:Y:S02]  /*2060*/  STG.E.64 desc[UR36][R16.64], RZ ;  /* 0x000000ff10007986 */ /* 0x0003e4000c101b24 */
.L_x_862:
[----:B------:R-:W-:Y:S05]  /*2070*/  BSYNC B7 ;  /* 0x0000000000077941 */ /* 0x000fea0003800000 */
.L_x_858:
        /* <DEDUP_REMOVED lines=8> */
.L_x_845:
[----:B------:R-:W-:Y:S05]  /*2100*/  EXIT ;  /* 0x000000000000794d */ /* 0x000fea0003800000 */
        .weak           $__internal_16_$__cuda_sm20_div_s64
        .type           $__internal_16_$__cuda_sm20_div_s64,@function
        .size           $__internal_16_$__cuda_sm20_div_s64,($__internal_17_$__cuda_sm20_rem_s64 - $__internal_16_$__cuda_sm20_div_s64)
$__internal_16_$__cuda_sm20_div_s64:
        /* <DEDUP_REMOVED lines=83> */
[----:B------:R-:W-:Y:S06]  /*2640*/  RET.REL.NODEC R4 `(_ZN2at6native45_GLOBAL__N__efdd3984_12_NLLLoss2d_cu_e9278b4635nll_loss2d_forward_no_reduce_kernelIdEEvlNS_27GenericPackedTensorAccessorIT_Lm4ENS_16DefaultPtrTraitsElEENS3_IlLm3ES5_lEENS3_IS4_Lm3ES5_lEEPKS4_l) ;  /* 0xffffffd8046c7950 */ /* 0x000fec0003c3ffff */
        .weak           $__internal_17_$__cuda_sm20_rem_s64
        .type           $__internal_17_$__cuda_sm20_rem_s64,@function
        .size           $__internal_17_$__cuda_sm20_rem_s64,(.L_x_904 - $__internal_17_$__cuda_sm20_rem_s64)
$__internal_17_$__cuda_sm20_rem_s64:
        /* <DEDUP_REMOVED lines=77> */
[----:B------:R-:W-:Y:S06]  /*2b20*/  RET.REL.NODEC R4 `(_ZN2at6native45_GLOBAL__N__efdd3984_12_NLLLoss2d_cu_e9278b4635nll_loss2d_forward_no_reduce_kernelIdEEvlNS_27GenericPackedTensorAccessorIT_Lm4ENS_16DefaultPtrTraitsElEENS3_IlLm3ES5_lEENS3_IS4_Lm3ES5_lEEPKS4_l) ;  /* 0xffffffd404347950 */ /* 0x000fec0003c3ffff */
.L_x_864:
        /* <DEDUP_REMOVED lines=13> */
.L_x_904:


//--------------------- .nv.global.init           --------------------------
	.section	.nv.global.init,"aw",@progbits
.nv.global.init:
	.type		$str$3,@object
	.size		$str$3,($str$4 - $str$3)
$str$3:
        /*0000*/ 	.byte	0x69, 0x6e, 0x70, 0x75, 0x74, 0x5f, 0x69, 0x6e, 0x64, 0x65, 0x78, 0x20, 0x3e, 0x3d, 0x20, 0x30
        /*0010*/ 	.byte	0x00
	.type		$str$4,@object
	.size		$str$4,($str$2 - $str$4)
$str$4:
        /*0011*/ 	.byte	0x67, 0x72, 0x61, 0x64, 0x5f, 0x69, 0x6e, 0x70, 0x75, 0x74, 0x5f, 0x69, 0x6e, 0x64, 0x65, 0x78
        /*0021*/ 	.byte	0x20, 0x3e, 0x3d, 0x20, 0x30, 0x00
	.type		$str$2,@object
	.size		$str$2,(__unnamed_9 - $str$2)
$str$2:
        /*0027*/ 	.byte	0x74, 0x20, 0x3e, 0x3d, 0x20, 0x30, 0x20, 0x26, 0x26, 0x20, 0x74, 0x20, 0x3c, 0x20, 0x6e, 0x5f
        /*0037*/ 	.byte	0x63, 0x6c, 0x61, 0x73, 0x73, 0x65, 0x73, 0x00
	.type		__unnamed_9,@object
	.size		__unnamed_9,(__unnamed_5 - __unnamed_9)
__unnamed_9:
        /*003f*/ 	.byte	0x6e, 0x6c, 0x6c, 0x5f, 0x6c, 0x6f, 0x73, 0x73, 0x32, 0x64, 0x5f, 0x66, 0x6f, 0x72, 0x77, 0x61
        /*004f*/ 	.byte	0x72, 0x64, 0x5f, 0x6b, 0x65, 0x72, 0x6e, 0x65, 0x6c, 0x00
	.type		__unnamed_5,@object
	.size		__unnamed_5,(__unnamed_11 - __unnamed_5)
__unnamed_5:
        /*0059*/ 	.byte	0x6e, 0x6c, 0x6c, 0x5f, 0x6c, 0x6f, 0x73, 0x73, 0x32, 0x64, 0x5f, 0x66, 0x6f, 0x72, 0x77, 0x61
        /*0069*/ 	.byte	0x72, 0x64, 0x5f, 0x6b, 0x65, 0x72, 0x6e, 0x65, 0x6c, 0x00
	.type		__unnamed_11,@object
	.size		__unnamed_11,(__unnamed_7 - __unnamed_11)
__unnamed_11:
        /*0073*/ 	.byte	0x6e, 0x6c, 0x6c, 0x5f, 0x6c, 0x6f, 0x73, 0x73, 0x32, 0x64, 0x5f, 0x66, 0x6f, 0x72, 0x77, 0x61
        /*0083*/ 	.byte	0x72, 0x64, 0x5f, 0x6b, 0x65, 0x72, 0x6e, 0x65, 0x6c, 0x00
	.type		__unnamed_7,@object
	.size		__unnamed_7,(__unnamed_12 - __unnamed_7)
__unnamed_7:
        /*008d*/ 	.byte	0x6e, 0x6c, 0x6c, 0x5f, 0x6c, 0x6f, 0x73, 0x73, 0x32, 0x64, 0x5f, 0x66, 0x6f, 0x72, 0x77, 0x61
        /*009d*/ 	.byte	0x72, 0x64, 0x5f, 0x6b, 0x65, 0x72, 0x6e, 0x65, 0x6c, 0x00
	.type		__unnamed_12,@object
	.size		__unnamed_12,(__unnamed_8 - __unnamed_12)
__unnamed_12:
        /*00a7*/ 	.byte	0x6e, 0x6c, 0x6c, 0x5f, 0x6c, 0x6f, 0x73, 0x73, 0x32, 0x64, 0x5f, 0x66, 0x6f, 0x72, 0x77, 0x61
        /*00b7*/ 	.byte	0x72, 0x64, 0x5f, 0x6b, 0x65, 0x72, 0x6e, 0x65, 0x6c, 0x00
	.type		__unnamed_8,@object
	.size		__unnamed_8,(__unnamed_10 - __unnamed_8)
__unnamed_8:
        /*00c1*/ 	.byte	0x6e, 0x6c, 0x6c, 0x5f, 0x6c, 0x6f, 0x73, 0x73, 0x32, 0x64, 0x5f, 0x66, 0x6f, 0x72, 0x77, 0x61
        /*00d1*/ 	.byte	0x72, 0x64, 0x5f, 0x6b, 0x65, 0x72, 0x6e, 0x65, 0x6c, 0x00
	.type		__unnamed_10,@object
	.size		__unnamed_10,(__unnamed_6 - __unnamed_10)
__unnamed_10:
        /*00db*/ 	.byte	0x6e, 0x6c, 0x6c, 0x5f, 0x6c, 0x6f, 0x73, 0x73, 0x32, 0x64, 0x5f, 0x66, 0x6f, 0x72, 0x77, 0x61
        /*00eb*/ 	.byte	0x72, 0x64, 0x5f, 0x6b, 0x65, 0x72, 0x6e, 0x65, 0x6c, 0x00
	.type		__unnamed_6,@object
	.size		__unnamed_6,(__unnamed_17 - __unnamed_6)
__unnamed_6:
        /*00f5*/ 	.byte	0x6e, 0x6c, 0x6c, 0x5f, 0x6c, 0x6f, 0x73, 0x73, 0x32, 0x64, 0x5f, 0x66, 0x6f, 0x72, 0x77, 0x61
        /*0105*/ 	.byte	0x72, 0x64, 0x5f, 0x6b, 0x65, 0x72, 0x6e, 0x65, 0x6c, 0x00
	.type		__unnamed_17,@object
	.size		__unnamed_17,(__unnamed_19 - __unnamed_17)
__unnamed_17:
        /*010f*/ 	.byte	0x6e, 0x6c, 0x6c, 0x5f, 0x6c, 0x6f, 0x73, 0x73, 0x32, 0x64, 0x5f, 0x62, 0x61, 0x63, 0x6b, 0x77
        /*011f*/ 	.byte	0x61, 0x72, 0x64, 0x5f, 0x6b, 0x65, 0x72, 0x6e, 0x65, 0x6c, 0x00
	.type		__unnamed_19,@object
	.size		__unnamed_19,(__unnamed_20 - __unnamed_19)
__unnamed_19:
        /*012a*/ 	.byte	0x6e, 0x6c, 0x6c, 0x5f, 0x6c, 0x6f, 0x73, 0x73, 0x32, 0x64, 0x5f, 0x62, 0x61, 0x63, 0x6b, 0x77
        /*013a*/ 	.byte	0x61, 0x72, 0x64, 0x5f, 0x6b, 0x65, 0x72, 0x6e, 0x65, 0x6c, 0x00
	.type		__unnamed_20,@object
	.size		__unnamed_20,(__unnamed_18 - __unnamed_20)
__unnamed_20:
        /*0145*/ 	.byte	0x6e, 0x6c, 0x6c, 0x5f, 0x6c, 0x6f, 0x73, 0x73, 0x32, 0x64, 0x5f, 0x62, 0x61, 0x63, 0x6b, 0x77
        /*0155*/ 	.byte	0x61, 0x72, 0x64, 0x5f, 0x6b, 0x65, 0x72, 0x6e, 0x65, 0x6c, 0x00
	.type		__unnamed_18,@object
	.size		__unnamed_18,(__unnamed_1 - __unnamed_18)
__unnamed_18:
        /*0160*/ 	.byte	0x6e, 0x6c, 0x6c, 0x5f, 0x6c, 0x6f, 0x73, 0x73, 0x32, 0x64, 0x5f, 0x62, 0x61, 0x63, 0x6b, 0x77
        /*0170*/ 	.byte	0x61, 0x72, 0x64, 0x5f, 0x6b, 0x65, 0x72, 0x6e, 0x65, 0x6c, 0x00
	.type		__unnamed_1,@object
	.size		__unnamed_1,(__unnamed_3 - __unnamed_1)
__unnamed_1:
        /*017b*/ 	.byte	0x6e, 0x6c, 0x6c, 0x5f, 0x6c, 0x6f, 0x73, 0x73, 0x32, 0x64, 0x5f, 0x66, 0x6f, 0x72, 0x77, 0x61
        /*018b*/ 	.byte	0x72, 0x64, 0x5f, 0x6e, 0x6f, 0x5f, 0x72, 0x65, 0x64, 0x75, 0x63, 0x65, 0x5f, 0x6b, 0x65, 0x72
        /*019b*/ 	.byte	0x6e, 0x65, 0x6c, 0x00
	.type		__unnamed_3,@object
	.size		__unnamed_3,(__unnamed_4 - __unnamed_3)
__unnamed_3:
        /*019f*/ 	.byte	0x6e, 0x6c, 0x6c, 0x5f, 0x6c, 0x6f, 0x73, 0x73, 0x32, 0x64, 0x5f, 0x66, 0x6f, 0x72, 0x77, 0x61
        /*01af*/ 	.byte	0x72, 0x64, 0x5f, 0x6e, 0x6f, 0x5f, 0x72, 0x65, 0x64, 0x75, 0x63, 0x65, 0x5f, 0x6b, 0x65, 0x72
        /*01bf*/ 	.byte	0x6e, 0x65, 0x6c, 0x00
	.type		__unnamed_4,@object
	.size		__unnamed_4,(__unnamed_2 - __unnamed_4)
__unnamed_4:
        /*01c3*/ 	.byte	0x6e, 0x6c, 0x6c, 0x5f, 0x6c, 0x6f, 0x73, 0x73, 0x32, 0x64, 0x5f, 0x66, 0x6f, 0x72, 0x77, 0x61
        /*01d3*/ 	.byte	0x72, 0x64, 0x5f, 0x6e, 0x6f, 0x5f, 0x72, 0x65, 0x64, 0x75, 0x63, 0x65, 0x5f, 0x6b, 0x65, 0x72
        /*01e3*/ 	.byte	0x6e, 0x65, 0x6c, 0x00
	.type		__unnamed_2,@object
	.size		__unnamed_2,(__unnamed_13 - __unnamed_2)
__unnamed_2:
        /*01e7*/ 	.byte	0x6e, 0x6c, 0x6c, 0x5f, 0x6c, 0x6f, 0x73, 0x73, 0x32, 0x64, 0x5f, 0x66, 0x6f, 0x72, 0x77, 0x61
        /*01f7*/ 	.byte	0x72, 0x64, 0x5f, 0x6e, 0x6f, 0x5f, 0x72, 0x65, 0x64, 0x75, 0x63, 0x65, 0x5f, 0x6b, 0x65, 0x72
        /*0207*/ 	.byte	0x6e, 0x65, 0x6c, 0x00
	.type		__unnamed_13,@object
	.size		__unnamed_13,(__unnamed_15 - __unnamed_13)
__unnamed_13:
        /*020b*/ 	.byte	0x6e, 0x6c, 0x6c, 0x5f, 0x6c, 0x6f, 0x73, 0x73, 0x32, 0x64, 0x5f, 0x62, 0x61, 0x63, 0x6b, 0x77
        /*021b*/ 	.byte	0x61, 0x72, 0x64, 0x5f, 0x6e, 0x6f, 0x5f, 0x72, 0x65, 0x64, 0x75, 0x63, 0x65, 0x5f, 0x6b, 0x65
        /*022b*/ 	.byte	0x72, 0x6e, 0x65, 0x6c, 0x00
	.type		__unnamed_15,@object
	.size		__unnamed_15,(__unnamed_16 - __unnamed_15)
__unnamed_15:
        /*0230*/ 	.byte	0x6e, 0x6c, 0x6c, 0x5f, 0x6c, 0x6f, 0x73, 0x73, 0x32, 0x64, 0x5f, 0x62, 0x61, 0x63, 0x6b, 0x77
        /*0240*/ 	.byte	0x61, 0x72, 0x64, 0x5f, 0x6e, 0x6f, 0x5f, 0x72, 0x65, 0x64, 0x75, 0x63, 0x65, 0x5f, 0x6b, 0x65
        /*0250*/ 	.byte	0x72, 0x6e, 0x65, 0x6c, 0x00
	.type		__unnamed_16,@object
	.size		__unnamed_16,(__unnamed_14 - __unnamed_16)
__unnamed_16:
        /*0255*/ 	.byte	0x6e, 0x6c, 0x6c, 0x5f, 0x6c, 0x6f, 0x73, 0x73, 0x32, 0x64, 0x5f, 0x62, 0x61, 0x63, 0x6b, 0x77
        /*0265*/ 	.byte	0x61, 0x72, 0x64, 0x5f, 0x6e, 0x6f, 0x5f, 0x72, 0x65, 0x64, 0x75, 0x63, 0x65, 0x5f, 0x6b, 0x65
        /*0275*/ 	.byte	0x72, 0x6e, 0x65, 0x6c, 0x00
	.type		__unnamed_14,@object
	.size		__unnamed_14,($str - __unnamed_14)
__unnamed_14:
        /*027a*/ 	.byte	0x6e, 0x6c, 0x6c, 0x5f, 0x6c, 0x6f, 0x73, 0x73, 0x32, 0x64, 0x5f, 0x62, 0x61, 0x63, 0x6b, 0x77
        /*028a*/ 	.byte	0x61, 0x72, 0x64, 0x5f, 0x6e, 0x6f, 0x5f, 0x72, 0x65, 0x64, 0x75, 0x63, 0x65, 0x5f, 0x6b, 0x65
        /*029a*/ 	.byte	0x72, 0x6e, 0x65, 0x6c, 0x00
	.type		$str,@object
	.size		$str,($str$1 - $str)
$str:
        /*029f*/ 	.byte	0x63, 0x75, 0x72, 0x5f, 0x74, 0x61, 0x72, 0x67, 0x65, 0x74, 0x20, 0x3e, 0x3d, 0x20, 0x30, 0x20
        /*02af*/ 	.byte	0x26, 0x26, 0x20, 0x63, 0x75, 0x72, 0x5f, 0x74, 0x61, 0x72, 0x67, 0x65, 0x74, 0x20, 0x3c, 0x20
        /*02bf*/ 	.byte	0x6e, 0x5f, 0x63, 0x6c, 0x61, 0x73, 0x73, 0x65, 0x73, 0x00
	.type		$str$1,@object
	.size		$str$1,(.L_49 - $str$1)
$str$1:
        /*02c9*/ 	.byte	0x2f, 0x74, 0x6d, 0x70, 0x2f, 0x6f, 0x73, 0x73, 0x5f, 0x6b, 0x65, 0x72, 0x6e, 0x65, 0x6c, 0x73
        /*02d9*/ 	.byte	0x5f, 0x73, 0x72, 0x63, 0x2f, 0x70, 0x79, 0x74, 0x6f, 0x72, 0x63, 0x68, 0x2f, 0x61, 0x74, 0x65
        /*02e9*/ 	.byte	0x6e, 0x2f, 0x73, 0x72, 0x63, 0x2f, 0x41, 0x54, 0x65, 0x6e, 0x2f, 0x6e, 0x61, 0x74, 0x69, 0x76
        /*02f9*/ 	.byte	0x65, 0x2f, 0x63, 0x75, 0x64, 0x61, 0x2f, 0x4e, 0x4c, 0x4c, 0x4c, 0x6f, 0x73, 0x73, 0x32, 0x64
        /*0309*/ 	.byte	0x2e, 0x63, 0x75, 0x00
.L_49:


//--------------------- .nv.shared.reserved.0     --------------------------
	.section	.nv.shared.reserved.0,"aw",@nobits
	.weak		__nv_reservedSMEM_offset_0_alias
	.size		__nv_reservedSMEM_offset_0_alias, 0, 0
	.other		__nv_reservedSMEM_offset_0_alias,@"STO_CUDA_RESERVED_SHARED STV_DEFAULT"
__nv_reservedSMEM_offset_0_alias:
	.zero		0


//--------------------- .nv.global                --------------------------
	.section	.nv.global,"aw",@nobits
.nv.global:
	.type		_ZN43_INTERNAL_efdd3984_12_NLLLoss2d_cu_e9278b464cuda3std3__48in_placeE,@object
	.size		_ZN43_INTERNAL_efdd3984_12_NLLLoss2d_cu_e9278b464cuda3std3__48in_placeE,(_ZN43_INTERNAL_efdd3984_12_NLLLoss2d_cu_e9278b464cuda3std6ranges3__45__cpo8distanceE - _ZN43_INTERNAL_efdd3984_12_NLLLoss2d_cu_e9278b464cuda3std3__48in_placeE)
_ZN43_INTERNAL_efdd3984_12_NLLLoss2d_cu_e9278b464cuda3std3__48in_placeE:
	.zero		1
	.type		_ZN43_INTERNAL_efdd3984_12_NLLLoss2d_cu_e9278b464cuda3std6ranges3__45__cpo8distanceE,@object
	.size		_ZN43_INTERNAL_efdd3984_12_NLLLoss2d_cu_e9278b464cuda3std6ranges3__45__cpo8distanceE,(_ZN43_INTERNAL_efdd3984_12_NLLLoss2d_cu_e9278b464cuda3std3__45__cpo6cbeginE - _ZN43_INTERNAL_efdd3984_12_NLLLoss2d_cu_e9278b464cuda3std6ranges3__45__cpo8distanceE)
_ZN43_INTERNAL_efdd3984_12_NLLLoss2d_cu_e9278b464cuda3std6ranges3__45__cpo8distanceE:
	.zero		1
	.type		_ZN43_INTERNAL_efdd3984_12_NLLLoss2d_cu_e9278b464cuda3std3__45__cpo6cbeginE,@object
	.size		_ZN43_INTERNAL_efdd3984_12_NLLLoss2d_cu_e9278b464cuda3std3__45__cpo6cbeginE,(_ZN43_INTERNAL_efdd3984_12_NLLLoss2d_cu_e9278b464cuda3std6ranges3__45__cpo7advanceE - _ZN43_INTERNAL_efdd3984_12_NLLLoss2d_cu_e9278b464cuda3std3__45__cpo6cbeginE)
_ZN43_INTERNAL_efdd3984_12_NLLLoss2d_cu_e9278b464cuda3std3__45__cpo6cbeginE:
	.zero		1
	.type		_ZN43_INTERNAL_efdd3984_12_NLLLoss2d_cu_e9278b464cuda3std6ranges3__45__cpo7advanceE,@object
	.size		_ZN43_INTERNAL_efdd3984_12_NLLLoss2d_cu_e9278b464cuda3std6ranges3__45__cpo7advanceE,(_ZN43_INTERNAL_efdd3984_12_NLLLoss2d_cu_e9278b464cuda3std3__45__cpo7crbeginE - _ZN43_INTERNAL_efdd3984_12_NLLLoss2d_cu_e9278b464cuda3std6ranges3__45__cpo7advanceE)
_ZN43_INTERNAL_efdd3984_12_NLLLoss2d_cu_e9278b464cuda3std6ranges3__45__cpo7advanceE:
	.zero		1
	.type		_ZN43_INTERNAL_efdd3984_12_NLLLoss2d_cu_e9278b464cuda3std3__45__cpo7crbeginE,@object
	.size		_ZN43_INTERNAL_efdd3984_12_NLLLoss2d_cu_e9278b464cuda3std3__45__cpo7crbeginE,(_ZN43_INTERNAL_efdd3984_12_NLLLoss2d_cu_e9278b464cuda3std6ranges3__45__cpo4dataE - _ZN43_INTERNAL_efdd3984_12_NLLLoss2d_cu_e9278b464cuda3std3__45__cpo7crbeginE)
_ZN43_INTERNAL_efdd3984_12_NLLLoss2d_cu_e9278b464cuda3std3__45__cpo7crbeginE:
	.zero		1
	.type		_ZN43_INTERNAL_efdd3984_12_NLLLoss2d_cu_e9278b464cuda3std6ranges3__45__cpo4dataE,@object
	.size		_ZN43_INTERNAL_efdd3984_12_NLLLoss2d_cu_e9278b464cuda3std6ranges3__45__cpo4dataE,(_ZN43_INTERNAL_efdd3984_12_NLLLoss2d_cu_e9278b464cuda3std6ranges3__45__cpo5beginE - _ZN43_INTERNAL_efdd3984_12_NLLLoss2d_cu_e9278b464cuda3std6ranges3__45__cpo4dataE)
_ZN43_INTERNAL_efdd3984_12_NLLLoss2d_cu_e9278b464cuda3std6ranges3__45__cpo4dataE:
	.zero		1
	.type		_ZN43_INTERNAL_efdd3984_12_NLLLoss2d_cu_e9278b464cuda3std6ranges3__45__cpo5beginE,@object
	.size		_ZN43_INTERNAL_efdd3984_12_NLLLoss2d_cu_e9278b464cuda3std6ranges3__45__cpo5beginE,(_ZN43_INTERNAL_efdd3984_12_NLLLoss2d_cu_e9278b464cuda3std3__445_GLOBAL__N__efdd3984_12_NLLLoss2d_cu_e9278b466ignoreE - _ZN43_INTERNAL_efdd3984_12_NLLLoss2d_cu_e9278b464cuda3std6ranges3__45__cpo5beginE)
_ZN43_INTERNAL_efdd3984_12_NLLLoss2d_cu_e9278b464cuda3std6ranges3__45__cpo5beginE:
	.zero		1
	.type		_ZN43_INTERNAL_efdd3984_12_NLLLoss2d_cu_e9278b464cuda3std3__445_GLOBAL__N__efdd3984_12_NLLLoss2d_cu_e9278b466ignoreE,@object
	.size		_ZN43_INTERNAL_efdd3984_12_NLLLoss2d_cu_e9278b464cuda3std3__445_GLOBAL__N__efdd3984_12_NLLLoss2d_cu_e9278b466ignoreE,(_ZN43_INTERNAL_efdd3984_12_NLLLoss2d_cu_e9278b464cuda3std6ranges3__45__cpo4sizeE - _ZN43_INTERNAL_efdd3984_12_NLLLoss2d_cu_e9278b464cuda3std3__445_GLOBAL__N__efdd3984_12_NLLLoss2d_cu_e9278b466ignoreE)
_ZN43_INTERNAL_efdd3984_12_NLLLoss2d_cu_e9278b464cuda3std3__445_GLOBAL__N__efdd3984_12_NLLLoss2d_cu_e9278b466ignoreE:
	.zero		1
	.type		_ZN43_INTERNAL_efdd3984_12_NLLLoss2d_cu_e9278b464cuda3std6ranges3__45__cpo4sizeE,@object
	.size		_ZN43_INTERNAL_efdd3984_12_NLLLoss2d_cu_e9278b464cuda3std6ranges3__45__cpo4sizeE,(_ZN43_INTERNAL_efdd3984_12_NLLLoss2d_cu_e9278b464cuda3std3__45__cpo5beginE - _ZN43_INTERNAL_efdd3984_12_NLLLoss2d_cu_e9278b464cuda3std6ranges3__45__cpo4sizeE)
_ZN43_INTERNAL_efdd3984_12_NLLLoss2d_cu_e9278b464cuda3std6ranges3__45__cpo4sizeE:
	.zero		1
	.type		_ZN43_INTERNAL_efdd3984_12_NLLLoss2d_cu_e9278b464cuda3std3__45__cpo5beginE,@object
	.size		_ZN43_INTERNAL_efdd3984_12_NLLLoss2d_cu_e9278b464cuda3std3__45__cpo5beginE,(_ZN43_INTERNAL_efdd3984_12_NLLLoss2d_cu_e9278b464cuda3std6ranges3__45__cpo6cbeginE - _ZN43_INTERNAL_efdd3984_12_NLLLoss2d_cu_e9278b464cuda3std3__45__cpo5beginE)
_ZN43_INTERNAL_efdd3984_12_NLLLoss2d_cu_e9278b464cuda3std3__45__cpo5beginE:
	.zero		1
	.type		_ZN43_INTERNAL_efdd3984_12_NLLLoss2d_cu_e9278b464cuda3std6ranges3__45__cpo6cbeginE,@object
	.size		_ZN43_INTERNAL_efdd3984_12_NLLLoss2d_cu_e9278b464cuda3std6ranges3__45__cpo6cbeginE,(_ZN43_INTERNAL_efdd3984_12_NLLLoss2d_cu_e9278b464cuda3std3__45__cpo6rbeginE - _ZN43_INTERNAL_efdd3984_12_NLLLoss2d_cu_e9278b464cuda3std6ranges3__45__cpo6cbeginE)
_ZN43_INTERNAL_efdd3984_12_NLLLoss2d_cu_e9278b464cuda3std6ranges3__45__cpo6cbeginE:
	.zero		1
	.type		_ZN43_INTERNAL_efdd3984_12_NLLLoss2d_cu_e9278b464cuda3std3__45__cpo6rbeginE,@object
	.size		_ZN43_INTERNAL_efdd3984_12_NLLLoss2d_cu_e9278b464cuda3std3__45__cpo6rbeginE,(_ZN43_INTERNAL_efdd3984_12_NLLLoss2d_cu_e9278b464cuda3std6ranges3__45__cpo4nextE - _ZN43_INTERNAL_efdd3984_12_NLLLoss2d_cu_e9278b464cuda3std3__45__cpo6rbeginE)
_ZN43_INTERNAL_efdd3984_12_NLLLoss2d_cu_e9278b464cuda3std3__45__cpo6rbeginE:
	.zero		1
	.type		_ZN43_INTERNAL_efdd3984_12_NLLLoss2d_cu_e9278b464cuda3std6ranges3__45__cpo4nextE,@object
	.size		_ZN43_INTERNAL_efdd3984_12_NLLLoss2d_cu_e9278b464cuda3std6ranges3__45__cpo4nextE,(_ZN43_INTERNAL_efdd3984_12_NLLLoss2d_cu_e9278b464cuda3std6ranges3__45__cpo4swapE - _ZN43_INTERNAL_efdd3984_12_NLLLoss2d_cu_e9278b464cuda3std6ranges3__45__cpo4nextE)
_ZN43_INTERNAL_efdd3984_12_NLLLoss2d_cu_e9278b464cuda3std6ranges3__45__cpo4nextE:
	.zero		1
	.type		_ZN43_INTERNAL_efdd3984_12_NLLLoss2d_cu_e9278b464cuda3std6ranges3__45__cpo4swapE,@object
	.size		_ZN43_INTERNAL_efdd3984_12_NLLLoss2d_cu_e9278b464cuda3std6ranges3__45__cpo4swapE,(_ZN43_INTERNAL_efdd3984_12_NLLLoss2d_cu_e9278b464cuda3std3__420unreachable_sentinelE - _ZN43_INTERNAL_efdd3984_12_NLLLoss2d_cu_e9278b464cuda3std6ranges3__45__cpo4swapE)
_ZN43_INTERNAL_efdd3984_12_NLLLoss2d_cu_e9278b464cuda3std6ranges3__45__cpo4swapE:
	.zero		1
	.type		_ZN43_INTERNAL_efdd3984_12_NLLLoss2d_cu_e9278b464cuda3std3__420unreachable_sentinelE,@object
	.size		_ZN43_INTERNAL_efdd3984_12_NLLLoss2d_cu_e9278b464cuda3std3__420unreachable_sentinelE,(_ZN43_INTERNAL_efdd3984_12_NLLLoss2d_cu_e9278b466thrust23THRUST_300001_SM_900_NS6system6detail10sequential3seqE - _ZN43_INTERNAL_efdd3984_12_NLLLoss2d_cu_e9278b464cuda3std3__420unreachable_sentinelE)
_ZN43_INTERNAL_efdd3984_12_NLLLoss2d_cu_e9278b464cuda3std3__420unreachable_sentinelE:
	.zero		1
	.type		_ZN43_INTERNAL_efdd3984_12_NLLLoss2d_cu_e9278b466thrust23THRUST_300001_SM_900_NS6system6detail10sequential3seqE,@object
	.size		_ZN43_INTERNAL_efdd3984_12_NLLLoss2d_cu_e9278b466thrust23THRUST_300001_SM_900_NS6system6detail10sequential3seqE,(_ZN43_INTERNAL_efdd3984_12_NLLLoss2d_cu_e9278b464cuda3std3__45__cpo4cendE - _ZN43_INTERNAL_efdd3984_12_NLLLoss2d_cu_e9278b466thrust23THRUST_300001_SM_900_NS6system6detail10sequential3seqE)
_ZN43_INTERNAL_efdd3984_12_NLLLoss2d_cu_e9278b466thrust23THRUST_300001_SM_900_NS6system6detail10sequential3seqE:
	.zero		1
	.type		_ZN43_INTERNAL_efdd3984_12_NLLLoss2d_cu_e9278b464cuda3std3__45__cpo4cendE,@object
	.size		_ZN43_INTERNAL_efdd3984_12_NLLLoss2d_cu_e9278b464cuda3std3__45__cpo4cendE,(_ZN43_INTERNAL_efdd3984_12_NLLLoss2d_cu_e9278b464cuda3std6ranges3__45__cpo9iter_swapE - _ZN43_INTERNAL_efdd3984_12_NLLLoss2d_cu_e9278b464cuda3std3__45__cpo4cendE)
_ZN43_INTERNAL_efdd3984_12_NLLLoss2d_cu_e9278b464cuda3std3__45__cpo4cendE:
	.zero		1
	.type		_ZN43_INTERNAL_efdd3984_12_NLLLoss2d_cu_e9278b464cuda3std6ranges3__45__cpo9iter_swapE,@object
	.size		_ZN43_INTERNAL_efdd3984_12_NLLLoss2d_cu_e9278b464cuda3std6ranges3__45__cpo9iter_swapE,(_ZN43_INTERNAL_efdd3984_12_NLLLoss2d_cu_e9278b464cuda3std3__45__cpo5crendE - _ZN43_INTERNAL_efdd3984_12_NLLLoss2d_cu_e9278b464cuda3std6ranges3__45__cpo9iter_swapE)
_ZN43_INTERNAL_efdd3984_12_NLLLoss2d_cu_e9278b464cuda3std6ranges3__45__cpo9iter_swapE:
	.zero		1
	.type		_ZN43_INTERNAL_efdd3984_12_NLLLoss2d_cu_e9278b464cuda3std3__45__cpo5crendE,@object
	.size		_ZN43_INTERNAL_efdd3984_12_NLLLoss2d_cu_e9278b464cuda3std3__45__cpo5crendE,(_ZN43_INTERNAL_efdd3984_12_NLLLoss2d_cu_e9278b464cuda3std6ranges3__45__cpo5cdataE - _ZN43_INTERNAL_efdd3984_12_NLLLoss2d_cu_e9278b464cuda3std3__45__cpo5crendE)
_ZN43_INTERNAL_efdd3984_12_NLLLoss2d_cu_e9278b464cuda3std3__45__cpo5crendE:
	.zero		1
	.type		_ZN43_INTERNAL_efdd3984_12_NLLLoss2d_cu_e9278b464cuda3std6ranges3__45__cpo5cdataE,@object
	.size		_ZN43_INTERNAL_efdd3984_12_NLLLoss2d_cu_e9278b464cuda3std6ranges3__45__cpo5cdataE,(_ZN43_INTERNAL_efdd3984_12_NLLLoss2d_cu_e9278b464cuda3std6ranges3__45__cpo3endE - _ZN43_INTERNAL_efdd3984_12_NLLLoss2d_cu_e9278b464cuda3std6ranges3__45__cpo5cdataE)
_ZN43_INTERNAL_efdd3984_12_NLLLoss2d_cu_e9278b464cuda3std6ranges3__45__cpo5cdataE:
	.zero		1
	.type		_ZN43_INTERNAL_efdd3984_12_NLLLoss2d_cu_e9278b464cuda3std6ranges3__45__cpo3endE,@object
	.size		_ZN43_INTERNAL_efdd3984_12_NLLLoss2d_cu_e9278b464cuda3std6ranges3__45__cpo3endE,(_ZN43_INTERNAL_efdd3984_12_NLLLoss2d_cu_e9278b464cuda3std3__419piecewise_constructE - _ZN43_INTERNAL_efdd3984_12_NLLLoss2d_cu_e9278b464cuda3std6ranges3__45__cpo3endE)
_ZN43_INTERNAL_efdd3984_12_NLLLoss2d_cu_e9278b464cuda3std6ranges3__45__cpo3endE:
	.zero		1
	.type		_ZN43_INTERNAL_efdd3984_12_NLLLoss2d_cu_e9278b464cuda3std3__419piecewise_constructE,@object
	.size		_ZN43_INTERNAL_efdd3984_12_NLLLoss2d_cu_e9278b464cuda3std3__419piecewise_constructE,(_ZN43_INTERNAL_efdd3984_12_NLLLoss2d_cu_e9278b464cuda3std6ranges3__45__cpo5ssizeE - _ZN43_INTERNAL_efdd3984_12_NLLLoss2d_cu_e9278b464cuda3std3__419piecewise_constructE)
_ZN43_INTERNAL_efdd3984_12_NLLLoss2d_cu_e9278b464cuda3std3__419piecewise_constructE:
	.zero		1
	.type		_ZN43_INTERNAL_efdd3984_12_NLLLoss2d_cu_e9278b464cuda3std6ranges3__45__cpo5ssizeE,@object
	.size		_ZN43_INTERNAL_efdd3984_12_NLLLoss2d_cu_e9278b464cuda3std6ranges3__45__cpo5ssizeE,(_ZN43_INTERNAL_efdd3984_12_NLLLoss2d_cu_e9278b464cuda3std3__45__cpo3endE - _ZN43_INTERNAL_efdd3984_12_NLLLoss2d_cu_e9278b464cuda3std6ranges3__45__cpo5ssizeE)
_ZN43_INTERNAL_efdd3984_12_NLLLoss2d_cu_e9278b464cuda3std6ranges3__45__cpo5ssizeE:
	.zero		1
	.type		_ZN43_INTERNAL_efdd3984_12_NLLLoss2d_cu_e9278b464cuda3std3__45__cpo3endE,@object
	.size		_ZN43_INTERNAL_efdd3984_12_NLLLoss2d_cu_e9278b464cuda3std3__45__cpo3endE,(_ZN43_INTERNAL_efdd3984_12_NLLLoss2d_cu_e9278b464cuda3std6ranges3__45__cpo4cendE - _ZN43_INTERNAL_efdd3984_12_NLLLoss2d_cu_e9278b464cuda3std3__45__cpo3endE)
_ZN43_INTERNAL_efdd3984_12_NLLLoss2d_cu_e9278b464cuda3std3__45__cpo3endE:
	.zero		1
	.type		_ZN43_INTERNAL_efdd3984_12_NLLLoss2d_cu_e9278b464cuda3std6ranges3__45__cpo4cendE,@object
	.size		_ZN43_INTERNAL_efdd3984_12_NLLLoss2d_cu_e9278b464cuda3std6ranges3__45__cpo4cendE,(_ZN43_INTERNAL_efdd3984_12_NLLLoss2d_cu_e9278b464cuda3std3__45__cpo4rendE - _ZN43_INTERNAL_efdd3984_12_NLLLoss2d_cu_e9278b464cuda3std6ranges3__45__cpo4cendE)
_ZN43_INTERNAL_efdd3984_12_NLLLoss2d_cu_e9278b464cuda3std6ranges3__45__cpo4cendE:
	.zero		1
	.type		_ZN43_INTERNAL_efdd3984_12_NLLLoss2d_cu_e9278b464cuda3std3__45__cpo4rendE,@object
	.size		_ZN43_INTERNAL_efdd3984_12_NLLLoss2d_cu_e9278b464cuda3std3__45__cpo4rendE,(_ZN43_INTERNAL_efdd3984_12_NLLLoss2d_cu_e9278b464cuda3std6ranges3__45__cpo4prevE - _ZN43_INTERNAL_efdd3984_12_NLLLoss2d_cu_e9278b464cuda3std3__45__cpo4rendE)
_ZN43_INTERNAL_efdd3984_12_NLLLoss2d_cu_e9278b464cuda3std3__45__cpo4rendE:
	.zero		1
	.type		_ZN43_INTERNAL_efdd3984_12_NLLLoss2d_cu_e9278b464cuda3std6ranges3__45__cpo4prevE,@object
	.size		_ZN43_INTERNAL_efdd3984_12_NLLLoss2d_cu_e9278b464cuda3std6ranges3__45__cpo4prevE,(_ZN43_INTERNAL_efdd3984_12_NLLLoss2d_cu_e9278b464cuda3std6ranges3__45__cpo9iter_moveE - _ZN43_INTERNAL_efdd3984_12_NLLLoss2d_cu_e9278b464cuda3std6ranges3__45__cpo4prevE)
_ZN43_INTERNAL_efdd3984_12_NLLLoss2d_cu_e9278b464cuda3std6ranges3__45__cpo4prevE:
	.zero		1
	.type		_ZN43_INTERNAL_efdd3984_12_NLLLoss2d_cu_e9278b464cuda3std6ranges3__45__cpo9iter_moveE,@object
	.size		_ZN43_INTERNAL_efdd3984_12_NLLLoss2d_cu_e9278b464cuda3std6ranges3__45__cpo9iter_moveE,(.L_33 - _ZN43_INTERNAL_efdd3984_12_NLLLoss2d_cu_e9278b464cuda3std6ranges3__45__cpo9iter_moveE)
_ZN43_INTERNAL_efdd3984_12_NLLLoss2d_cu_e9278b464cuda3std6ranges3__45__cpo9iter_moveE:
	.zero		1
.L_33:


//--------------------- .nv.shared._ZN2at6native45_GLOBAL__N__efdd3984_12_NLLLoss2d_cu_e9278b4625nll_loss2d_forward_kernelIN3c108BFloat16EflEEvPT_S6_PKS5_PKlS8_iiil --------------------------
	.section	.nv.shared._ZN2at6native45_GLOBAL__N__efdd3984_12_NLLLoss2d_cu_e9278b4625nll_loss2d_forward_kernelIN3c108BFloat16EflEEvPT_S6_PKS5_PKlS8_iiil,"aw",@nobits
	.sectionflags	@""
	.align	4
.nv.shared._ZN2at6native45_GLOBAL__N__efdd3984_12_NLLLoss2d_cu_e9278b4625nll_loss2d_forward_kernelIN3c108BFloat16EflEEvPT_S6_PKS5_PKlS8_iiil:
	.zero		9216


//--------------------- .nv.shared._ZN2at6native45_GLOBAL__N__efdd3984_12_NLLLoss2d_cu_e9278b4625nll_loss2d_forward_kernelIN3c108BFloat16EfiEEvPT_S6_PKS5_PKlS8_iiil --------------------------
	.section	.nv.shared._ZN2at6native45_GLOBAL__N__efdd3984_12_NLLLoss2d_cu_e9278b4625nll_loss2d_forward_kernelIN3c108BFloat16EfiEEvPT_S6_PKS5_PKlS8_iiil,"aw",@nobits
	.sectionflags	@""
	.align	4
.nv.shared._ZN2at6native45_GLOBAL__N__efdd3984_12_NLLLoss2d_cu_e9278b4625nll_loss2d_forward_kernelIN3c108BFloat16EfiEEvPT_S6_PKS5_PKlS8_iiil:
	.zero		9216


//--------------------- .nv.shared._ZN2at6native45_GLOBAL__N__efdd3984_12_NLLLoss2d_cu_e9278b4625nll_loss2d_forward_kernelIN3c104HalfEflEEvPT_S6_PKS5_PKlS8_iiil --------------------------
	.section	.nv.shared._ZN2at6native45_GLOBAL__N__efdd3984_12_NLLLoss2d_cu_e9278b4625nll_loss2d_forward_kernelIN3c104HalfEflEEvPT_S6_PKS5_PKlS8_iiil,"aw",@nobits
	.sectionflags	@""
	.align	4
.nv.shared._ZN2at6native45_GLOBAL__N__efdd3984_12_NLLLoss2d_cu_e9278b4625nll_loss2d_forward_kernelIN3c104HalfEflEEvPT_S6_PKS5_PKlS8_iiil:
	.zero		9216


//--------------------- .nv.shared._ZN2at6native45_GLOBAL__N__efdd3984_12_NLLLoss2d_cu_e9278b4625nll_loss2d_forward_kernelIN3c104HalfEfiEEvPT_S6_PKS5_PKlS8_iiil --------------------------
	.section	.nv.shared._ZN2at6native45_GLOBAL__N__efdd3984_12_NLLLoss2d_cu_e9278b4625nll_loss2d_forward_kernelIN3c104HalfEfiEEvPT_S6_PKS5_PKlS8_iiil,"aw",@nobits
	.sectionflags	@""
	.align	4
.nv.shared._ZN2at6native45_GLOBAL__N__efdd3984_12_NLLLoss2d_cu_e9278b4625nll_loss2d_forward_kernelIN3c104HalfEfiEEvPT_S6_PKS5_PKlS8_iiil:
	.zero		9216


//--------------------- .nv.shared._ZN2at6native45_GLOBAL__N__efdd3984_12_NLLLoss2d_cu_e9278b4625nll_loss2d_forward_kernelIfflEEvPT_S4_PKS3_PKlS6_iiil --------------------------
	.section	.nv.shared._ZN2at6native45_GLOBAL__N__efdd3984_12_NLLLoss2d_cu_e9278b4625nll_loss2d_forward_kernelIfflEEvPT_S4_PKS3_PKlS6_iiil,"aw",@nobits
	.sectionflags	@""
	.align	4
.nv.shared._ZN2at6native45_GLOBAL__N__efdd3984_12_NLLLoss2d_cu_e9278b4625nll_loss2d_forward_kernelIfflEEvPT_S4_PKS3_PKlS6_iiil:
	.zero		9216


//--------------------- .nv.shared._ZN2at6native45_GLOBAL__N__efdd3984_12_NLLLoss2d_cu_e9278b4625nll_loss2d_forward_kernelIffiEEvPT_S4_PKS3_PKlS6_iiil --------------------------
	.section	.nv.shared._ZN2at6native45_GLOBAL__N__efdd3984_12_NLLLoss2d_cu_e9278b4625nll_loss2d_forward_kernelIffiEEvPT_S4_PKS3_PKlS6_iiil,"aw",@nobits
	.sectionflags	@""
	.align	4
.nv.shared._ZN2at6native45_GLOBAL__N__efdd3984_12_NLLLoss2d_cu_e9278b4625nll_loss2d_forward_kernelIffiEEvPT_S4_PKS3_PKlS6_iiil:
	.zero		9216


//--------------------- .nv.shared._ZN2at6native45_GLOBAL__N__efdd3984_12_NLLLoss2d_cu_e9278b4625nll_loss2d_forward_kernelIddlEEvPT_S4_PKS3_PKlS6_iiil --------------------------
	.section	.nv.shared._ZN2at6native45_GLOBAL__N__efdd3984_12_NLLLoss2d_cu_e9278b4625nll_loss2d_forward_kernelIddlEEvPT_S4_PKS3_PKlS6_iiil,"aw",@nobits
	.sectionflags	@""
	.align	8
.nv.shared._ZN2at6native45_GLOBAL__N__efdd3984_12_NLLLoss2d_cu_e9278b4625nll_loss2d_forward_kernelIddlEEvPT_S4_PKS3_PKlS6_iiil:
	.zero		17408


//--------------------- .nv.shared._ZN2at6native45_GLOBAL__N__efdd3984_12_NLLLoss2d_cu_e9278b4625nll_loss2d_forward_kernelIddiEEvPT_S4_PKS3_PKlS6_iiil --------------------------
	.section	.nv.shared._ZN2at6native45_GLOBAL__N__efdd3984_12_NLLLoss2d_cu_e9278b4625nll_loss2d_forward_kernelIddiEEvPT_S4_PKS3_PKlS6_iiil,"aw",@nobits
	.sectionflags	@""
	.align	8
.nv.shared._ZN2at6native45_GLOBAL__N__efdd3984_12_NLLLoss2d_cu_e9278b4625nll_loss2d_forward_kernelIddiEEvPT_S4_PKS3_PKlS6_iiil:
	.zero		17408


//--------------------- .nv.constant0._ZN2at6native45_GLOBAL__N__efdd3984_12_NLLLoss2d_cu_e9278b4626nll_loss2d_backward_kernelIN3c108BFloat16EEEvPT_PKS5_PKlS8_S8_biiil --------------------------
	.section	.nv.constant0._ZN2at6native45_GLOBAL__N__efdd3984_12_NLLLoss2d_cu_e9278b4626nll_loss2d_backward_kernelIN3c108BFloat16EEEvPT_PKS5_PKlS8_S8_biiil,"a",@progbits
	.sectionflags	@""
	.align	4
.nv.constant0._ZN2at6native45_GLOBAL__N__efdd3984_12_NLLLoss2d_cu_e9278b4626nll_loss2d_backward_kernelIN3c108BFloat16EEEvPT_PKS5_PKlS8_S8_biiil:
	.zero		592


//--------------------- .nv.constant0._ZN2at6native45_GLOBAL__N__efdd3984_12_NLLLoss2d_cu_e9278b4626nll_loss2d_backward_kernelIN3c104HalfEEEvPT_PKS5_PKlS8_S8_biiil --------------------------
	.section	.nv.constant0._ZN2at6native45_GLOBAL__N__efdd3984_12_NLLLoss2d_cu_e9278b4626nll_loss2d_backward_kernelIN3c104HalfEEEvPT_PKS5_PKlS8_S8_biiil,"a",@progbits
	.sectionflags	@""
	.align	4
.nv.constant0._ZN2at6native45_GLOBAL__N__efdd3984_12_NLLLoss2d_cu_e9278b4626nll_loss2d_backward_kernelIN3c104HalfEEEvPT_PKS5_PKlS8_S8_biiil:
	.zero		592


//--------------------- .nv.constant0._ZN2at6native45_GLOBAL__N__efdd3984_12_NLLLoss2d_cu_e9278b4626nll_loss2d_backward_kernelIfEEvPT_PKS3_PKlS6_S6_biiil --------------------------
	.section	.nv.constant0._ZN2at6native45_GLOBAL__N__efdd3984_12_NLLLoss2d_cu_e9278b4626nll_loss2d_backward_kernelIfEEvPT_PKS3_PKlS6_S6_biiil,"a",@progbits
	.sectionflags	@""
	.align	4
.nv.constant0._ZN2at6native45_GLOBAL__N__efdd3984_12_NLLLoss2d_cu_e9278b4626nll_loss2d_backward_kernelIfEEvPT_PKS3_PKlS6_S6_biiil:
	.zero		592


//--------------------- .nv.constant0._ZN2at6native45_GLOBAL__N__efdd3984_12_NLLLoss2d_cu_e9278b4626nll_loss2d_backward_kernelIdEEvPT_PKS3_PKlS6_S6_biiil --------------------------
	.section	.nv.constant0._ZN2at6native45_GLOBAL__N__efdd3984_12_NLLLoss2d_cu_e9278b4626nll_loss2d_backward_kernelIdEEvPT_PKS3_PKlS6_S6_biiil,"a",@progbits
	.sectionflags	@""
	.align	4
.nv.constant0._ZN2at6native45_GLOBAL__N__efdd3984_12_NLLLoss2d_cu_e9278b4626nll_loss2d_backward_kernelIdEEvPT_PKS3_PKlS6_S6_biiil:
	.zero		592


//--------------------- .nv.constant0._ZN2at6native45_GLOBAL__N__efdd3984_12_NLLLoss2d_cu_e9278b4636nll_loss2d_backward_no_reduce_kernelIN3c108BFloat16EEEvlNS_27GenericPackedTensorAccessorIlLm3ENS_16DefaultPtrTraitsElEENS5_IT_Lm3ES6_lEENS5_IS8_Lm4ES6_lEEPKS8_l --------------------------
	.section	.nv.constant0._ZN2at6native45_GLOBAL__N__efdd3984_12_NLLLoss2d_cu_e9278b4636nll_loss2d_backward_no_reduce_kernelIN3c108BFloat16EEEvlNS_27GenericPackedTensorAccessorIlLm3ENS_16DefaultPtrTraitsElEENS5_IT_Lm3ES6_lEENS5_IS8_Lm4ES6_lEEPKS8_l,"a",@progbits
	.sectionflags	@""
	.align	4
.nv.constant0._ZN2at6native45_GLOBAL__N__efdd3984_12_NLLLoss2d_cu_e9278b4636nll_loss2d_backward_no_reduce_kernelIN3c108BFloat16EEEvlNS_27GenericPackedTensorAccessorIlLm3ENS_16DefaultPtrTraitsElEENS5_IT_Lm3ES6_lEENS5_IS8_Lm4ES6_lEEPKS8_l:
	.zero		736


//--------------------- .nv.constant0._ZN2at6native45_GLOBAL__N__efdd3984_12_NLLLoss2d_cu_e9278b4636nll_loss2d_backward_no_reduce_kernelIN3c104HalfEEEvlNS_27GenericPackedTensorAccessorIlLm3ENS_16DefaultPtrTraitsElEENS5_IT_Lm3ES6_lEENS5_IS8_Lm4ES6_lEEPKS8_l --------------------------
	.section	.nv.constant0._ZN2at6native45_GLOBAL__N__efdd3984_12_NLLLoss2d_cu_e9278b4636nll_loss2d_backward_no_reduce_kernelIN3c104HalfEEEvlNS_27GenericPackedTensorAccessorIlLm3ENS_16DefaultPtrTraitsElEENS5_IT_Lm3ES6_lEENS5_IS8_Lm4ES6_lEEPKS8_l,"a",@progbits
	.sectionflags	@""
	.align	4
.nv.constant0._ZN2at6native45_GLOBAL__N__efdd3984_12_NLLLoss2d_cu_e9278b4636nll_loss2d_backward_no_reduce_kernelIN3c104HalfEEEvlNS_27GenericPackedTensorAccessorIlLm3ENS_16DefaultPtrTraitsElEENS5_IT_Lm3ES6_lEENS5_IS8_Lm4ES6_lEEPKS8_l:
	.zero		736


//--------------------- .nv.constant0._ZN2at6native45_GLOBAL__N__efdd3984_12_NLLLoss2d_cu_e9278b4636nll_loss2d_backward_no_reduce_kernelIfEEvlNS_27GenericPackedTensorAccessorIlLm3ENS_16DefaultPtrTraitsElEENS3_IT_Lm3ES4_lEENS3_IS6_Lm4ES4_lEEPKS6_l --------------------------
	.section	.nv.constant0._ZN2at6native45_GLOBAL__N__efdd3984_12_NLLLoss2d_cu_e9278b4636nll_loss2d_backward_no_reduce_kernelIfEEvlNS_27GenericPackedTensorAccessorIlLm3ENS_16DefaultPtrTraitsElEENS3_IT_Lm3ES4_lEENS3_IS6_Lm4ES4_lEEPKS6_l,"a",@progbits
	.sectionflags	@""
	.align	4
.nv.constant0._ZN2at6native45_GLOBAL__N__efdd3984_12_NLLLoss2d_cu_e9278b4636nll_loss2d_backward_no_reduce_kernelIfEEvlNS_27GenericPackedTensorAccessorIlLm3ENS_16DefaultPtrTraitsElEENS3_IT_Lm3ES4_lEENS3_IS6_Lm4ES4_lEEPKS6_l:
	.zero		736


//--------------------- .nv.constant0._ZN2at6native45_GLOBAL__N__efdd3984_12_NLLLoss2d_cu_e9278b4636nll_loss2d_backward_no_reduce_kernelIdEEvlNS_27GenericPackedTensorAccessorIlLm3ENS_16DefaultPtrTraitsElEENS3_IT_Lm3ES4_lEENS3_IS6_Lm4ES4_lEEPKS6_l --------------------------
	.section	.nv.constant0._ZN2at6native45_GLOBAL__N__efdd3984_12_NLLLoss2d_cu_e9278b4636nll_loss2d_backward_no_reduce_kernelIdEEvlNS_27GenericPackedTensorAccessorIlLm3ENS_16DefaultPtrTraitsElEENS3_IT_Lm3ES4_lEENS3_IS6_Lm4ES4_lEEPKS6_l,"a",@progbits
	.sectionflags	@""
	.align	4
.nv.constant0._ZN2at6native45_GLOBAL__N__efdd3984_12_NLLLoss2d_cu_e9278b4636nll_loss2d_backward_no_reduce_kernelIdEEvlNS_27GenericPackedTensorAccessorIlLm3ENS_16DefaultPtrTraitsElEENS3_IT_Lm3ES4_lEENS3_IS6_Lm4ES4_lEEPKS6_l:
	.zero		736


//--------------------- .nv.constant0._ZN2at6native45_GLOBAL__N__efdd3984_12_NLLLoss2d_cu_e9278b4625nll_loss2d_forward_kernelIN3c108BFloat16EflEEvPT_S6_PKS5_PKlS8_iiil --------------------------
	.section	.nv.constant0._ZN2at6native45_GLOBAL__N__efdd3984_12_NLLLoss2d_cu_e9278b4625nll_loss2d_forward_kernelIN3c108BFloat16EflEEvPT_S6_PKS5_PKlS8_iiil,"a",@progbits
	.sectionflags	@""
	.align	4
.nv.constant0._ZN2at6native45_GLOBAL__N__efdd3984_12_NLLLoss2d_cu_e9278b4625nll_loss2d_forward_kernelIN3c108BFloat16EflEEvPT_S6_PKS5_PKlS8_iiil:
	.zero		592


//--------------------- .nv.constant0._ZN2at6native45_GLOBAL__N__efdd3984_12_NLLLoss2d_cu_e9278b4638nll_loss2d_forward_size_average_kernelIN3c108BFloat16EEEvPT_PKS5_ --------------------------
	.section	.nv.constant0._ZN2at6native45_GLOBAL__N__efdd3984_12_NLLLoss2d_cu_e9278b4638nll_loss2d_forward_size_average_kernelIN3c108BFloat16EEEvPT_PKS5_,"a",@progbits
	.sectionflags	@""
	.align	4
.nv.constant0._ZN2at6native45_GLOBAL__N__efdd3984_12_NLLLoss2d_cu_e9278b4638nll_loss2d_forward_size_average_kernelIN3c108BFloat16EEEvPT_PKS5_:
	.zero		544


//--------------------- .nv.constant0._ZN2at6native45_GLOBAL__N__efdd3984_12_NLLLoss2d_cu_e9278b4625nll_loss2d_forward_kernelIN3c108BFloat16EfiEEvPT_S6_PKS5_PKlS8_iiil --------------------------
	.section	.nv.constant0._ZN2at6native45_GLOBAL__N__efdd3984_12_NLLLoss2d_cu_e9278b4625nll_loss2d_forward_kernelIN3c108BFloat16EfiEEvPT_S6_PKS5_PKlS8_iiil,"a",@progbits
	.sectionflags	@""
	.align	4
.nv.constant0._ZN2at6native45_GLOBAL__N__efdd3984_12_NLLLoss2d_cu_e9278b4625nll_loss2d_forward_kernelIN3c108BFloat16EfiEEvPT_S6_PKS5_PKlS8_iiil:
	.zero		592


//--------------------- .nv.constant0._ZN2at6native45_GLOBAL__N__efdd3984_12_NLLLoss2d_cu_e9278b4625nll_loss2d_forward_kernelIN3c104HalfEflEEvPT_S6_PKS5_PKlS8_iiil --------------------------
	.section	.nv.constant0._ZN2at6native45_GLOBAL__N__efdd3984_12_NLLLoss2d_cu_e9278b4625nll_loss2d_forward_kernelIN3c104HalfEflEEvPT_S6_PKS5_PKlS8_iiil,"a",@progbits
	.sectionflags	@""
	.align	4
.nv.constant0._ZN2at6native45_GLOBAL__N__efdd3984_12_NLLLoss2d_cu_e9278b4625nll_loss2d_forward_kernelIN3c104HalfEflEEvPT_S6_PKS5_PKlS8_iiil:
	.zero		592


//--------------------- .nv.constant0._ZN2at6native45_GLOBAL__N__efdd3984_12_NLLLoss2d_cu_e9278b4638nll_loss2d_forward_size_average_kernelIN3c104HalfEEEvPT_PKS5_ --------------------------
	.section	.nv.constant0._ZN2at6native45_GLOBAL__N__efdd3984_12_NLLLoss2d_cu_e9278b4638nll_loss2d_forward_size_average_kernelIN3c104HalfEEEvPT_PKS5_,"a",@progbits
	.sectionflags	@""
	.align	4
.nv.constant0._ZN2at6native45_GLOBAL__N__efdd3984_12_NLLLoss2d_cu_e9278b4638nll_loss2d_forward_size_average_kernelIN3c104HalfEEEvPT_PKS5_:
	.zero		544


//--------------------- .nv.constant0._ZN2at6native45_GLOBAL__N__efdd3984_12_NLLLoss2d_cu_e9278b4625nll_loss2d_forward_kernelIN3c104HalfEfiEEvPT_S6_PKS5_PKlS8_iiil --------------------------
	.section	.nv.constant0._ZN2at6native45_GLOBAL__N__efdd3984_12_NLLLoss2d_cu_e9278b4625nll_loss2d_forward_kernelIN3c104HalfEfiEEvPT_S6_PKS5_PKlS8_iiil,"a",@progbits
	.sectionflags	@""
	.align	4
.nv.constant0._ZN2at6native45_GLOBAL__N__efdd3984_12_NLLLoss2d_cu_e9278b4625nll_loss2d_forward_kernelIN3c104HalfEfiEEvPT_S6_PKS5_PKlS8_iiil:
	.zero		592


//--------------------- .nv.constant0._ZN2at6native45_GLOBAL__N__efdd3984_12_NLLLoss2d_cu_e9278b4625nll_loss2d_forward_kernelIfflEEvPT_S4_PKS3_PKlS6_iiil --------------------------
	.section	.nv.constant0._ZN2at6native45_GLOBAL__N__efdd3984_12_NLLLoss2d_cu_e9278b4625nll_loss2d_forward_kernelIfflEEvPT_S4_PKS3_PKlS6_iiil,"a",@progbits
	.sectionflags	@""
	.align	4
.nv.constant0._ZN2at6native45_GLOBAL__N__efdd3984_12_NLLLoss2d_cu_e9278b4625nll_loss2d_forward_kernelIfflEEvPT_S4_PKS3_PKlS6_iiil:
	.zero		592


//--------------------- .nv.constant0._ZN2at6native45_GLOBAL__N__efdd3984_12_NLLLoss2d_cu_e9278b4638nll_loss2d_forward_size_average_kernelIfEEvPT_PKS3_ --------------------------
	.section	.nv.constant0._ZN2at6native45_GLOBAL__N__efdd3984_12_NLLLoss2d_cu_e9278b4638nll_loss2d_forward_size_average_kernelIfEEvPT_PKS3_,"a",@progbits
	.sectionflags	@""
	.align	4
.nv.constant0._ZN2at6native45_GLOBAL__N__efdd3984_12_NLLLoss2d_cu_e9278b4638nll_loss2d_forward_size_average_kernelIfEEvPT_PKS3_:
	.zero		544


//--------------------- .nv.constant0._ZN2at6native45_GLOBAL__N__efdd3984_12_NLLLoss2d_cu_e9278b4625nll_loss2d_forward_kernelIffiEEvPT_S4_PKS3_PKlS6_iiil --------------------------
	.section	.nv.constant0._ZN2at6native45_GLOBAL__N__efdd3984_12_NLLLoss2d_cu_e9278b4625nll_loss2d_forward_kernelIffiEEvPT_S4_PKS3_PKlS6_iiil,"a",@progbits
	.sectionflags	@""
	.align	4
.nv.constant0._ZN2at6native45_GLOBAL__N__efdd3984_12_NLLLoss2d_cu_e9278b4625nll_loss2d_forward_kernelIffiEEvPT_S4_PKS3_PKlS6_iiil:
	.zero		592


//--------------------- .nv.constant0._ZN2at6native45_GLOBAL__N__efdd3984_12_NLLLoss2d_cu_e9278b4625nll_loss2d_forward_kernelIddlEEvPT_S4_PKS3_PKlS6_iiil --------------------------
	.section	.nv.constant0._ZN2at6native45_GLOBAL__N__efdd3984_12_NLLLoss2d_cu_e9278b4625nll_loss2d_forward_kernelIddlEEvPT_S4_PKS3_PKlS6_iiil,"a",@progbits
	.sectionflags	@""
	.align	4
.nv.constant0._ZN2at6native45_GLOBAL__N__efdd3984_12_NLLLoss2d_cu_e9278b4625nll_loss2d_forward_kernelIddlEEvPT_S4_PKS3_PKlS6_iiil:
	.zero		592


//--------------------- .nv.constant0._ZN2at6native45_GLOBAL__N__efdd3984_12_NLLLoss2d_cu_e9278b4638nll_loss2d_forward_size_average_kernelIdEEvPT_PKS3_ --------------------------
	.section	.nv.constant0._ZN2at6native45_GLOBAL__N__efdd3984_12_NLLLoss2d_cu_e9278b4638nll_loss2d_forward_size_average_kernelIdEEvPT_PKS3_,"a",@progbits
	.sectionflags	@""
	.align	4
.nv.constant0._ZN2at6native45_GLOBAL__N__efdd3984_12_NLLLoss2d_cu_e9278b4638nll_loss2d_forward_size_average_kernelIdEEvPT_PKS3_:
	.zero		544


//--------------------- .nv.constant0._ZN2at6native45_GLOBAL__N__efdd3984_12_NLLLoss2d_cu_e9278b4625nll_loss2d_forward_kernelIddiEEvPT_S4_PKS3_PKlS6_iiil --------------------------
	.section	.nv.constant0._ZN2at6native45_GLOBAL__N__efdd3984_12_NLLLoss2d_cu_e9278b4625nll_loss2d_forward_kernelIddiEEvPT_S4_PKS3_PKlS6_iiil,"a",@progbits
	.sectionflags	@""
	.align	4
.nv.constant0._ZN2at6native45_GLOBAL__N__efdd3984_12_NLLLoss2d_cu_e9278b4625nll_loss2d_forward_kernelIddiEEvPT_S4_PKS3_PKlS6_iiil:
	.zero		592


//--------------------- .nv.constant0._ZN2at6native45_GLOBAL__N__efdd3984_12_NLLLoss2d_cu_e9278b4635nll_loss2d_forward_no_reduce_kernelIN3c108BFloat16EEEvlNS_27GenericPackedTensorAccessorIT_Lm4ENS_16DefaultPtrTraitsElEENS5_IlLm3ES7_lEENS5_IS6_Lm3ES7_lEEPKS6_l --------------------------
	.section	.nv.constant0._ZN2at6native45_GLOBAL__N__efdd3984_12_NLLLoss2d_cu_e9278b4635nll_loss2d_forward_no_reduce_kernelIN3c108BFloat16EEEvlNS_27GenericPackedTensorAccessorIT_Lm4ENS_16DefaultPtrTraitsElEENS5_IlLm3ES7_lEENS5_IS6_Lm3ES7_lEEPKS6_l,"a",@progbits
	.sectionflags	@""
	.align	4
.nv.constant0._ZN2at6native45_GLOBAL__N__efdd3984_12_NLLLoss2d_cu_e9278b4635nll_loss2d_forward_no_reduce_kernelIN3c108BFloat16EEEvlNS_27GenericPackedTensorAccessorIT_Lm4ENS_16DefaultPtrTraitsElEENS5_IlLm3ES7_lEENS5_IS6_Lm3ES7_lEEPKS6_l:
	.zero		736


//--------------------- .nv.constant0._ZN2at6native45_GLOBAL__N__efdd3984_12_NLLLoss2d_cu_e9278b4635nll_loss2d_forward_no_reduce_kernelIN3c104HalfEEEvlNS_27GenericPackedTensorAccessorIT_Lm4ENS_16DefaultPtrTraitsElEENS5_IlLm3ES7_lEENS5_IS6_Lm3ES7_lEEPKS6_l --------------------------
	.section	.nv.constant0._ZN2at6native45_GLOBAL__N__efdd3984_12_NLLLoss2d_cu_e9278b4635nll_loss2d_forward_no_reduce_kernelIN3c104HalfEEEvlNS_27GenericPackedTensorAccessorIT_Lm4ENS_16DefaultPtrTraitsElEENS5_IlLm3ES7_lEENS5_IS6_Lm3ES7_lEEPKS6_l,"a",@progbits
	.sectionflags	@""
	.align	4
.nv.constant0._ZN2at6native45_GLOBAL__N__efdd3984_12_NLLLoss2d_cu_e9278b4635nll_loss2d_forward_no_reduce_kernelIN3c104HalfEEEvlNS_27GenericPackedTensorAccessorIT_Lm4ENS_16DefaultPtrTraitsElEENS5_IlLm3ES7_lEENS5_IS6_Lm3ES7_lEEPKS6_l:
	.zero		736


//--------------------- .nv.constant0._ZN2at6native45_GLOBAL__N__efdd3984_12_NLLLoss2d_cu_e9278b4635nll_loss2d_forward_no_reduce_kernelIfEEvlNS_27GenericPackedTensorAccessorIT_Lm4ENS_16DefaultPtrTraitsElEENS3_IlLm3ES5_lEENS3_IS4_Lm3ES5_lEEPKS4_l --------------------------
	.section	.nv.constant0._ZN2at6native45_GLOBAL__N__efdd3984_12_NLLLoss2d_cu_e9278b4635nll_loss2d_forward_no_reduce_kernelIfEEvlNS_27GenericPackedTensorAccessorIT_Lm4ENS_16DefaultPtrTraitsElEENS3_IlLm3ES5_lEENS3_IS4_Lm3ES5_lEEPKS4_l,"a",@progbits
	.sectionflags	@""
	.align	4
.nv.constant0._ZN2at6native45_GLOBAL__N__efdd3984_12_NLLLoss2d_cu_e9278b4635nll_loss2d_forward_no_reduce_kernelIfEEvlNS_27GenericPackedTensorAccessorIT_Lm4ENS_16DefaultPtrTraitsElEENS3_IlLm3ES5_lEENS3_IS4_Lm3ES5_lEEPKS4_l:
	.zero		736


//--------------------- .nv.constant0._ZN2at6native45_GLOBAL__N__efdd3984_12_NLLLoss2d_cu_e9278b4635nll_loss2d_forward_no_reduce_kernelIdEEvlNS_27GenericPackedTensorAccessorIT_Lm4ENS_16DefaultPtrTraitsElEENS3_IlLm3ES5_lEENS3_IS4_Lm3ES5_lEEPKS4_l --------------------------
	.section	.nv.constant0._ZN2at6native45_GLOBAL__N__efdd3984_12_NLLLoss2d_cu_e9278b4635nll_loss2d_forward_no_reduce_kernelIdEEvlNS_27GenericPackedTensorAccessorIT_Lm4ENS_16DefaultPtrTraitsElEENS3_IlLm3ES5_lEENS3_IS4_Lm3ES5_lEEPKS4_l,"a",@progbits
	.sectionflags	@""
	.align	4
.nv.constant0._ZN2at6native45_GLOBAL__N__efdd3984_12_NLLLoss2d_cu_e9278b4635nll_loss2d_forward_no_reduce_kernelIdEEvlNS_27GenericPackedTensorAccessorIT_Lm4ENS_16DefaultPtrTraitsElEENS3_IlLm3ES5_lEENS3_IS4_Lm3ES5_lEEPKS4_l:
	.zero		736


//--------------------- SYMBOLS --------------------------

	.type		.nv.reservedSmem.offset0,@object
	.size		.nv.reservedSmem.offset0,0x4
	.type		__assertfail,@function
